def matmul_kernel(
    a_ptr,
    b_ptr,
    c_ptr,
    M,
    N,
    K,
    stride_am,
    stride_ak,
    stride_bk,
    stride_bn,
    stride_cm,
    stride_cn,
    BLOCK_M: tl.constexpr,
    BLOCK_N: tl.constexpr,
    BLOCK_K: tl.constexpr,
    GROUP_M: tl.constexpr,
):
    pid = tl.program_id(axis=0)
    num_pid_m = tl.cdiv(M, BLOCK_M)
    num_pid_n = tl.cdiv(N, BLOCK_N)
    num_pid_in_group = GROUP_M * num_pid_n
    group_id = pid // num_pid_in_group
    first_pid_m = group_id * GROUP_M
    group_size_m = min(num_pid_m - first_pid_m, GROUP_M)
    pid_m = first_pid_m + ((pid % num_pid_in_group) % group_size_m)
    pid_n = (pid % num_pid_in_group) // group_size_m

    offs_am = (pid_m * BLOCK_M + tl.arange(0, BLOCK_M)) % M
    offs_bn = (pid_n * BLOCK_N + tl.arange(0, BLOCK_N)) % N
    offs_k = tl.arange(0, BLOCK_K)
    a_ptrs = a_ptr + offs_am[:, None] * stride_am + offs_k[None, :] * stride_ak
    b_ptrs = b_ptr + offs_k[:, None] * stride_bk + offs_bn[None, :] * stride_bn

    acc = tl.zeros((BLOCK_M, BLOCK_N), dtype=tl.float32)
    for kk in range(0, tl.cdiv(K, BLOCK_K)):
        a = tl.load(a_ptrs, mask=offs_k[None, :] < K - kk * BLOCK_K, other=0.0)
        b = tl.load(b_ptrs, mask=offs_k[:, None] < K - kk * BLOCK_K, other=0.0)
        acc = tl.dot(a, b, acc)
        a_ptrs += BLOCK_K * stride_ak
        b_ptrs += BLOCK_K * stride_bk

    c = acc.to(c_ptr.dtype.element_ty)
    offs_cm = pid_m * BLOCK_M + tl.arange(0, BLOCK_M)
    offs_cn = pid_n * BLOCK_N + tl.arange(0, BLOCK_N)
    c_ptrs = c_ptr + offs_cm[:, None] * stride_cm + offs_cn[None, :] * stride_cn
    mask = (offs_cm[:, None] < M) & (offs_cn[None, :] < N)
    tl.store(c_ptrs, c, mask=mask)

# config = {"BLOCK_K": 64, "BLOCK_M": 512, "BLOCK_N": 128, "GROUP_M": 8, "arch": "sm_80", "dtype": "bf16", "num_ctas": 1, "num_stages": 3, "num_warps": 8}
# arch = sm_80


// ===== COMPILED SASS (sm_80) =====

	.target	sm_80

	.elftype	@"ET_EXEC"


//--------------------- .note.nv.tkinfo           --------------------------
	.section	.note.nv.tkinfo,"",@"SHT_NOTE"
	.sectionflags	@"SHF_NOTE_NV_TKINFO"
	.tkinfo
        /*0018*/ 	.word	0x00000002
        /*0030*/ 	.string	""
        /*0030*/ 	.string	"ptxas"
        /*0030*/ 	.string	"Cuda compilation tools, release 13.0, V13.0.88"
        /*0030*/ 	.string	"Build cuda_13.0.r13.0/compiler.36424714_0"
        /*0030*/ 	.string	"-v  -suppress-debug-info  -lineinfo  -arch sm_80 "



//--------------------- .note.nv.cuinfo           --------------------------
	.section	.note.nv.cuinfo,"",@"SHT_NOTE"
	.sectionflags	@"SHF_NOTE_NV_CUINFO"
        /*0018*/ 	.short	0x0002
        /*001a*/ 	.short	0x0050
        /*001c*/ 	.short	0x0082
	.zero		2


//--------------------- .nv.info                  --------------------------
	.section	.nv.info,"",@"SHT_CUDA_INFO"
	.align	4


	//----- nvinfo : EIATTR_REGCOUNT
	.align		4
        /*0000*/ 	.byte	0x04, 0x2f
        /*0002*/ 	.short	(.L_1 - .L_0)
	.align		4
.L_0:
        /*0004*/ 	.word	index@(matmul_kernel)
        /*0008*/ 	.word	0x00000020


	//----- nvinfo : EIATTR_FRAME_SIZE
	.align		4
.L_1:
        /*000c*/ 	.byte	0x04, 0x11
        /*000e*/ 	.short	(.L_3 - .L_2)
	.align		4
.L_2:
        /*0010*/ 	.word	index@(matmul_kernel)
        /*0014*/ 	.word	0x00001eb8


	//----- nvinfo : EIATTR_MIN_STACK_SIZE
	.align		4
.L_3:
        /*0018*/ 	.byte	0x04, 0x12
        /*001a*/ 	.short	(.L_5 - .L_4)
	.align		4
.L_4:
        /*001c*/ 	.word	index@(matmul_kernel)
        /*0020*/ 	.word	0x00001eb8
.L_5:


//--------------------- .nv.info.matmul_kernel    --------------------------
	.section	.nv.info.matmul_kernel,"",@"SHT_CUDA_INFO"
	.sectionflags	@""
	.align	4


	//----- nvinfo : EIATTR_CUDA_API_VERSION
	.align		4
        /*0000*/ 	.byte	0x04, 0x37
        /*0002*/ 	.short	(.L_7 - .L_6)
.L_6:
        /*0004*/ 	.word	0x00000082


	//----- nvinfo : EIATTR_SW2861232_WAR
	.align		4
.L_7:
        /*0008*/ 	.byte	0x01, 0x35
	.zero		2


	//----- nvinfo : EIATTR_PARAM_CBANK
	.align		4
        /*000c*/ 	.byte	0x04, 0x0a
        /*000e*/ 	.short	(.L_9 - .L_8)
	.align		4
.L_8:
        /*0010*/ 	.word	index@(.nv.constant0.matmul_kernel)
        /*0014*/ 	.short	0x0160
        /*0016*/ 	.short	0x0050


	//----- nvinfo : EIATTR_CBANK_PARAM_SIZE
	.align		4
.L_9:
        /*0018*/ 	.byte	0x03, 0x19
        /*001a*/ 	.short	0x0050


	//----- nvinfo : EIATTR_KPARAM_INFO
	.align		4
        /*001c*/ 	.byte	0x04, 0x17
        /*001e*/ 	.short	(.L_11 - .L_10)
.L_10:
        /*0020*/ 	.word	0x00000000
        /*0024*/ 	.short	0x000d
        /*0026*/ 	.short	0x0048
        /*0028*/ 	.byte	0x00, 0xf4, 0x21, 0x00


	//----- nvinfo : EIATTR_KPARAM_INFO
	.align		4
.L_11:
        /*002c*/ 	.byte	0x04, 0x17
        /*002e*/ 	.short	(.L_13 - .L_12)
.L_12:
        /*0030*/ 	.word	0x00000000
        /*0034*/ 	.short	0x000c
        /*0036*/ 	.short	0x0040
        /*0038*/ 	.byte	0x00, 0xf4, 0x21, 0x00


	//----- nvinfo : EIATTR_KPARAM_INFO
	.align		4
.L_13:
        /*003c*/ 	.byte	0x04, 0x17
        /*003e*/ 	.short	(.L_15 - .L_14)
.L_14:
        /*0040*/ 	.word	0x00000000
        /*0044*/ 	.short	0x000b
        /*0046*/ 	.short	0x0038
        /*0048*/ 	.byte	0x00, 0xf0, 0x11, 0x00


	//----- nvinfo : EIATTR_KPARAM_INFO
	.align		4
.L_15:
        /*004c*/ 	.byte	0x04, 0x17
        /*004e*/ 	.short	(.L_17 - .L_16)
.L_16:
        /*0050*/ 	.word	0x00000000
        /*0054*/ 	.short	0x000a
        /*0056*/ 	.short	0x0034
        /*0058*/ 	.byte	0x00, 0xf0, 0x11, 0x00


	//----- nvinfo : EIATTR_KPARAM_INFO
	.align		4
.L_17:
        /*005c*/ 	.byte	0x04, 0x17
        /*005e*/ 	.short	(.L_19 - .L_18)
.L_18:
        /*0060*/ 	.word	0x00000000
        /*0064*/ 	.short	0x0009
        /*0066*/ 	.short	0x0030
        /*0068*/ 	.byte	0x00, 0xf0, 0x11, 0x00


	//----- nvinfo : EIATTR_KPARAM_INFO
	.align		4
.L_19:
        /*006c*/ 	.byte	0x04, 0x17
        /*006e*/ 	.short	(.L_21 - .L_20)
.L_20:
        /*0070*/ 	.word	0x00000000
        /*0074*/ 	.short	0x0008
        /*0076*/ 	.short	0x002c
        /*0078*/ 	.byte	0x00, 0xf0, 0x11, 0x00


	//----- nvinfo : EIATTR_KPARAM_INFO
	.align		4
.L_21:
        /*007c*/ 	.byte	0x04, 0x17
        /*007e*/ 	.short	(.L_23 - .L_22)
.L_22:
        /*0080*/ 	.word	0x00000000
        /*0084*/ 	.short	0x0007
        /*0086*/ 	.short	0x0028
        /*0088*/ 	.byte	0x00, 0xf0, 0x11, 0x00


	//----- nvinfo : EIATTR_KPARAM_INFO
	.align		4
.L_23:
        /*008c*/ 	.byte	0x04, 0x17
        /*008e*/ 	.short	(.L_25 - .L_24)
.L_24:
        /*0090*/ 	.word	0x00000000
        /*0094*/ 	.short	0x0006
        /*0096*/ 	.short	0x0024
        /*0098*/ 	.byte	0x00, 0xf0, 0x11, 0x00


	//----- nvinfo : EIATTR_KPARAM_INFO
	.align		4
.L_25:
        /*009c*/ 	.byte	0x04, 0x17
        /*009e*/ 	.short	(.L_27 - .L_26)
.L_26:
        /*00a0*/ 	.word	0x00000000
        /*00a4*/ 	.short	0x0005
        /*00a6*/ 	.short	0x0020
        /*00a8*/ 	.byte	0x00, 0xf0, 0x11, 0x00


	//----- nvinfo : EIATTR_KPARAM_INFO
	.align		4
.L_27:
        /*00ac*/ 	.byte	0x04, 0x17
        /*00ae*/ 	.short	(.L_29 - .L_28)
.L_28:
        /*00b0*/ 	.word	0x00000000
        /*00b4*/ 	.short	0x0004
        /*00b6*/ 	.short	0x001c
        /*00b8*/ 	.byte	0x00, 0xf0, 0x11, 0x00


	//----- nvinfo : EIATTR_KPARAM_INFO
	.align		4
.L_29:
        /*00bc*/ 	.byte	0x04, 0x17
        /*00be*/ 	.short	(.L_31 - .L_30)
.L_30:
        /*00c0*/ 	.word	0x00000000
        /*00c4*/ 	.short	0x0003
        /*00c6*/ 	.short	0x0018
        /*00c8*/ 	.byte	0x00, 0xf0, 0x11, 0x00


	//----- nvinfo : EIATTR_KPARAM_INFO
	.align		4
.L_31:
        /*00cc*/ 	.byte	0x04, 0x17
        /*00ce*/ 	.short	(.L_33 - .L_32)
.L_32:
        /*00d0*/ 	.word	0x00000000
        /*00d4*/ 	.short	0x0002
        /*00d6*/ 	.short	0x0010
        /*00d8*/ 	.byte	0x00, 0xf4, 0x21, 0x00


	//----- nvinfo : EIATTR_KPARAM_INFO
	.align		4
.L_33:
        /*00dc*/ 	.byte	0x04, 0x17
        /*00de*/ 	.short	(.L_35 - .L_34)
.L_34:
        /*00e0*/ 	.word	0x00000000
        /*00e4*/ 	.short	0x0001
        /*00e6*/ 	.short	0x0008
        /*00e8*/ 	.byte	0x00, 0xf4, 0x21, 0x00


	//----- nvinfo : EIATTR_KPARAM_INFO
	.align		4
.L_35:
        /*00ec*/ 	.byte	0x04, 0x17
        /*00ee*/ 	.short	(.L_37 - .L_36)
.L_36:
        /*00f0*/ 	.word	0x00000000
        /*00f4*/ 	.short	0x0000
        /*00f6*/ 	.short	0x0000
        /*00f8*/ 	.byte	0x00, 0xf4, 0x21, 0x00


	//----- nvinfo : EIATTR_MAXREG_COUNT
	.align		4
.L_37:
        /*00fc*/ 	.byte	0x03, 0x1b
        /*00fe*/ 	.short	0x00ff


	//----- nvinfo : EIATTR_NUM_BARRIERS
	.align		4
        /*0100*/ 	.byte	0x02, 0x4c
        /*0102*/ 	.byte	0x01
	.zero		1


	//----- nvinfo : EIATTR_ANNOTATIONS
	.align		4
        /*0104*/ 	.byte	0x04, 0x55
        /*0106*/ 	.short	(.L_39 - .L_38)


	//   ....[0]....
.L_38:
        /*0108*/ 	.word	0x00000001
        /*010c*/ 	.byte	0x10, 0x05, 0x00, 0x00, 0x01, 0x00, 0x00, 0x00, 0x20, 0x05, 0x00, 0x00, 0x01, 0x00, 0x00, 0x00
        /* <DEDUP_REMOVED lines=2913> */
        /*b72c*/ 	.byte	0x40, 0x94, 0x02, 0x00


	//----- nvinfo : EIATTR_MERCURY_ISA_VERSION
	.align		4
.L_39:
        /*b730*/ 	.byte	0x03, 0x5f
        /*b732*/ 	.short	0x0000


	//----- nvinfo : EIATTR_EXIT_INSTR_OFFSETS
	.align		4
        /*b734*/ 	.byte	0x04, 0x1c
        /*b736*/ 	.short	(.L_41 - .L_40)


	//   ....[0]....
.L_40:
        /*b738*/ 	.word	0x00029580


	//   ....[1]....
        /*b73c*/ 	.word	0x000295b0


	//----- nvinfo : EIATTR_REQNTID
	.align		4
.L_41:
        /*b740*/ 	.byte	0x04, 0x10
        /*b742*/ 	.short	(.L_43 - .L_42)
.L_42:
        /*b744*/ 	.word	0x00000100
        /*b748*/ 	.word	0x00000001
        /*b74c*/ 	.word	0x00000001
.L_43:


//--------------------- .nv.callgraph             --------------------------
	.section	.nv.callgraph,"",@"SHT_CUDA_CALLGRAPH"
	.align	4
	.sectionentsize	8
	.align		4
        /*0000*/ 	.word	0x00000000
	.align		4
        /*0004*/ 	.word	0xffffffff
	.align		4
        /*0008*/ 	.word	0x00000000
	.align		4
        /*000c*/ 	.word	0xfffffffe
	.align		4
        /*0010*/ 	.word	0x00000000
	.align		4
        /*0014*/ 	.word	0xfffffffd
	.align		4
        /*0018*/ 	.word	0x00000000
	.align		4
        /*001c*/ 	.word	0xfffffffc


//--------------------- .nv.rel.action            --------------------------
	.section	.nv.rel.action,"",@"SHT_CUDA_RELOCINFO"
	.align	8
	.sectionentsize	8
        /*0000*/ 	.byte	0x73, 0x00, 0x00, 0x00, 0x00, 0x00, 0x00, 0x00, 0x00, 0x00, 0x00, 0x11, 0x25, 0x00, 0x05, 0x36


//--------------------- .nv.constant0.matmul_kernel --------------------------
	.section	.nv.constant0.matmul_kernel,"a",@progbits
	.sectionflags	@""
	.align	4
.nv.constant0.matmul_kernel:
	.zero		432


//--------------------- .text.matmul_kernel       --------------------------
	.section	.text.matmul_kernel,"ax",@progbits
	.sectioninfo	@"SHI_REGISTERS=32"
	.align	128
        .global         matmul_kernel
        .type           matmul_kernel,@function
        .size           matmul_kernel,(.L_x_5 - matmul_kernel)
        .other          matmul_kernel,@"STO_CUDA_ENTRY STV_DEFAULT"
matmul_kernel:
.text.matmul_kernel:
[----:B------:R-:W-:-:S03]  /*0000*/  IMAD.MOV.U32 R1, RZ, RZ, c[0x0][0x28] ;  /* 0x00000a00ff017624 */ /* 0x000fc600078e00ff */
[----:B------:R-:W-:Y:S01]  /*0010*/  IMAD.MOV.U32 R0, RZ, RZ, c[0x0][0x17c] ;  /* 0x00005f00ff007624 */ /* 0x000fe200078e00ff */
[----:B------:R-:W0:Y:S01]  /*0020*/  S2R R12, SR_TID.X ;  /* 0x00000000000c7919 */ /* 0x000e220000002100 */
[----:B------:R-:W-:Y:S01]  /*0030*/  IADD3 R1, R1, -0x1eb8, RZ ;  /* 0xffffe14801017810 */ /* 0x000fe20007ffe0ff */
[----:B------:R-:W-:Y:S02]  /*0040*/  ULDC.64 UR6, c[0x0][0x118] ;  /* 0x0000460000067ab9 */ /* 0x000fe40000000a00 */
[----:B------:R-:W-:-:S04]  /*0050*/  IADD3 R0, R0, 0x7f, RZ ;  /* 0x0000007f00007810 */ /* 0x000fc80007ffe0ff */
[----:B------:R-:W-:-:S04]  /*0060*/  SHF.R.S32.HI R3, RZ, 0x1f, R0 ;  /* 0x0000001fff037819 */ /* 0x000fc80000011400 */
[----:B------:R-:W-:-:S04]  /*0070*/  LEA.HI R3, R3, R0, RZ, 0x7 ;  /* 0x0000000003037211 */ /* 0x000fc800078f38ff */
[----:B------:R-:W-:Y:S02]  /*0080*/  SHF.R.S32.HI R0, RZ, 0x7, R3 ;  /* 0x00000007ff007819 */ /* 0x000fe40000011403 */
[----:B------:R-:W1:Y:S03]  /*0090*/  S2R R3, SR_CTAID.X ;  /* 0x0000000000037919 */ /* 0x000e660000002500 */
[----:B------:R-:W-:Y:S01]  /*00a0*/  IMAD.SHL.U32 R0, R0, 0x8, RZ ;  /* 0x0000000800007824 */ /* 0x000fe200078e00ff */
[----:B0-----:R-:W-:-:S04]  /*00b0*/  LOP3.LUT R14, R12, 0xff, RZ, 0xc0, !PT ;  /* 0x000000ff0c0e7812 */ /* 0x001fc800078ec0ff */
[-C--:B------:R-:W-:Y:S02]  /*00c0*/  IABS R7, R0.reuse ;  /* 0x0000000000077213 */ /* 0x080fe40000000000 */
[----:B------:R-:W-:Y:S02]  /*00d0*/  IABS R10, R0 ;  /* 0x00000000000a7213 */ /* 0x000fe40000000000 */
[----:B------:R-:W0:Y:S01]  /*00e0*/  I2F.RP R2, R7 ;  /* 0x0000000700027306 */ /* 0x000e220000209400 */
[----:B-1----:R-:W-:-:S07]  /*00f0*/  IABS R8, R3 ;  /* 0x0000000300087213 */ /* 0x002fce0000000000 */
[----:B0-----:R-:W0:Y:S02]  /*0100*/  MUFU.RCP R2, R2 ;  /* 0x0000000200027308 */ /* 0x001e240000001000 */
[----:B0-----:R-:W-:Y:S01]  /*0110*/  IADD3 R4, R2, 0xffffffe, RZ ;  /* 0x0ffffffe02047810 */ /* 0x001fe20007ffe0ff */
[----:B------:R-:W-:-:S05]  /*0120*/  IMAD.MOV R2, RZ, RZ, -R10 ;  /* 0x000000ffff027224 */ /* 0x000fca00078e0a0a */
[----:B------:R0:W1:Y:S02]  /*0130*/  F2I.FTZ.U32.TRUNC.NTZ R5, R4 ;  /* 0x0000000400057305 */ /* 0x000064000021f000 */
[----:B0-----:R-:W-:Y:S02]  /*0140*/  IMAD.MOV.U32 R4, RZ, RZ, RZ ;  /* 0x000000ffff047224 */ /* 0x001fe400078e00ff */
[----:B-1----:R-:W-:-:S04]  /*0150*/  IMAD.MOV R6, RZ, RZ, -R5 ;  /* 0x000000ffff067224 */ /* 0x002fc800078e0a05 */
[----:B------:R-:W-:Y:S02]  /*0160*/  IMAD R9, R6, R7, RZ ;  /* 0x0000000706097224 */ /* 0x000fe400078e02ff */
[----:B------:R-:W-:Y:S02]  /*0170*/  IMAD.MOV.U32 R6, RZ, RZ, R8 ;  /* 0x000000ffff067224 */ /* 0x000fe400078e0008 */
[----:B------:R-:W-:-:S06]  /*0180*/  IMAD.HI.U32 R5, R5, R9, R4 ;  /* 0x0000000905057227 */ /* 0x000fcc00078e0004 */
[----:B------:R-:W-:-:S04]  /*0190*/  IMAD.HI.U32 R5, R5, R6, RZ ;  /* 0x0000000605057227 */ /* 0x000fc800078e00ff */
[----:B------:R-:W-:-:S05]  /*01a0*/  IMAD R2, R5, R2, R6 ;  /* 0x0000000205027224 */ /* 0x000fca00078e0206 */
[----:B------:R-:W-:-:S13]  /*01b0*/  ISETP.GT.U32.AND P1, PT, R7, R2, PT ;  /* 0x000000020700720c */ /* 0x000fda0003f24070 */
[----:B------:R-:W-:Y:S01]  /*01c0*/  @!P1 IMAD.IADD R2, R2, 0x1, -R7 ;  /* 0x0000000102029824 */ /* 0x000fe200078e0a07 */
[----:B------:R-:W-:Y:S02]  /*01d0*/  @!P1 IADD3 R5, R5, 0x1, RZ ;  /* 0x0000000105059810 */ /* 0x000fe40007ffe0ff */
[----:B------:R-:W-:Y:S02]  /*01e0*/  ISETP.NE.AND P1, PT, R0, RZ, PT ;  /* 0x000000ff0000720c */ /* 0x000fe40003f25270 */
[----:B------:R-:W-:Y:S02]  /*01f0*/  ISETP.GE.U32.AND P0, PT, R2, R7, PT ;  /* 0x000000070200720c */ /* 0x000fe40003f06070 */
[----:B------:R-:W-:-:S04]  /*0200*/  LOP3.LUT R2, R3, R0, RZ, 0x3c, !PT ;  /* 0x0000000003027212 */ /* 0x000fc800078e3cff */
[----:B------:R-:W-:Y:S01]  /*0210*/  ISETP.GE.AND P2, PT, R2, RZ, PT ;  /* 0x000000ff0200720c */ /* 0x000fe20003f46270 */
[----:B------:R-:W-:-:S05]  /*0220*/  IMAD.MOV.U32 R2, RZ, RZ, c[0x0][0x178] ;  /* 0x00005e00ff027624 */ /* 0x000fca00078e00ff */
[----:B------:R-:W-:Y:S02]  /*0230*/  IADD3 R2, R2, 0x1ff, RZ ;  /* 0x000001ff02027810 */ /* 0x000fe40007ffe0ff */
[----:B------:R-:W-:-:S05]  /*0240*/  @P0 IADD3 R5, R5, 0x1, RZ ;  /* 0x0000000105050810 */ /* 0x000fca0007ffe0ff */
[----:B------:R-:W-:Y:S01]  /*0250*/  IMAD.MOV.U32 R6, RZ, RZ, R5 ;  /* 0x000000ffff067224 */ /* 0x000fe200078e0005 */
[----:B------:R-:W-:-:S03]  /*0260*/  SHF.R.S32.HI R5, RZ, 0x1f, R2 ;  /* 0x0000001fff057819 */ /* 0x000fc60000011402 */
[----:B------:R-:W-:Y:S01]  /*0270*/  @!P2 IMAD.MOV R6, RZ, RZ, -R6 ;  /* 0x000000ffff06a224 */ /* 0x000fe200078e0a06 */
[----:B------:R-:W-:Y:S02]  /*0280*/  @!P1 LOP3.LUT R6, RZ, R0, RZ, 0x33, !PT ;  /* 0x00000000ff069212 */ /* 0x000fe400078e33ff */
[----:B------:R-:W-:-:S03]  /*0290*/  LEA.HI R5, R5, R2, RZ, 0x9 ;  /* 0x0000000205057211 */ /* 0x000fc600078f48ff */
[----:B------:R-:W-:Y:S02]  /*02a0*/  IMAD.SHL.U32 R4, R6, 0x8, RZ ;  /* 0x0000000806047824 */ /* 0x000fe400078e00ff */
[----:B------:R-:W-:-:S03]  /*02b0*/  IMAD.MOV R6, RZ, RZ, -R6 ;  /* 0x000000ffff067224 */ /* 0x000fc600078e0a06 */
[----:B------:R-:W-:Y:S01]  /*02c0*/  LEA.HI.SX32 R2, R5, -R4, 0x17 ;  /* 0x8000000405027211 */ /* 0x000fe200078fbaff */
[----:B------:R-:W-:Y:S02]  /*02d0*/  IMAD R13, R0, R6, R3 ;  /* 0x00000006000d7224 */ /* 0x000fe400078e0203 */
[----:B------:R-:W-:Y:S01]  /*02e0*/  IMAD.MOV.U32 R6, RZ, RZ, RZ ;  /* 0x000000ffff067224 */ /* 0x000fe200078e00ff */
[----:B------:R-:W-:Y:S02]  /*02f0*/  IMNMX R2, R2, 0x8, PT ;  /* 0x0000000802027817 */ /* 0x000fe40003800200 */
[----:B------:R-:W-:Y:S02]  /*0300*/  IABS R11, R13 ;  /* 0x0000000d000b7213 */ /* 0x000fe40000000000 */
[----:B------:R-:W-:-:S04]  /*0310*/  IABS R9, R2 ;  /* 0x0000000200097213 */ /* 0x000fc80000000000 */
[----:B------:R-:W0:Y:S08]  /*0320*/  I2F.RP R5, R9 ;  /* 0x0000000900057306 */ /* 0x000e300000209400 */
[----:B0-----:R-:W0:Y:S02]  /*0330*/  MUFU.RCP R5, R5 ;  /* 0x0000000500057308 */ /* 0x001e240000001000 */
[----:B0-----:R-:W-:-:S06]  /*0340*/  IADD3 R7, R5, 0xffffffe, RZ ;  /* 0x0ffffffe05077810 */ /* 0x001fcc0007ffe0ff */
[----:B------:R-:W0:Y:S02]  /*0350*/  F2I.FTZ.U32.TRUNC.NTZ R7, R7 ;  /* 0x0000000700077305 */ /* 0x000e24000021f000 */
[----:B0-----:R-:W-:-:S04]  /*0360*/  IMAD.MOV R8, RZ, RZ, -R7 ;  /* 0x000000ffff087224 */ /* 0x001fc800078e0a07 */
[----:B------:R-:W-:-:S04]  /*0370*/  IMAD.MOV.U32 R0, RZ, RZ, R8 ;  /* 0x000000ffff007224 */ /* 0x000fc800078e0008 */
[----:B------:R-:W-:Y:S01]  /*0380*/  IMAD R3, R0, R9, RZ ;  /* 0x0000000900037224 */ /* 0x000fe200078e02ff */
[----:B------:R-:W-:-:S03]  /*0390*/  IABS R0, R2 ;  /* 0x0000000200007213 */ /* 0x000fc60000000000 */
[----:B------:R-:W-:-:S04]  /*03a0*/  IMAD.HI.U32 R6, R7, R3, R6 ;  /* 0x0000000307067227 */ /* 0x000fc800078e0006 */
[----:B------:R-:W-:Y:S02]  /*03b0*/  IMAD.MOV R0, RZ, RZ, -R0 ;  /* 0x000000ffff007224 */ /* 0x000fe400078e0a00 */
        /* <DEDUP_REMOVED lines=9> */
[----:B------:R-:W-:-:S06]  /*0450*/  IMAD.MOV.U32 R0, RZ, RZ, 0x3f ;  /* 0x0000003fff007424 */ /* 0x000fcc00078e00ff */
[----:B------:R-:W-:-:S06]  /*0460*/  @P0 IADD3 R6, R6, 0x1, RZ ;  /* 0x0000000106060810 */ /* 0x000fcc0007ffe0ff */
[----:B------:R-:W-:Y:S01]  /*0470*/  @!P2 IMAD.MOV R6, RZ, RZ, -R6 ;  /* 0x000000ffff06a224 */ /* 0x000fe200078e0a06 */
[----:B------:R-:W-:-:S05]  /*0480*/  @!P1 LOP3.LUT R6, RZ, R2, RZ, 0x33, !PT ;  /* 0x00000002ff069212 */ /* 0x000fca00078e33ff */
[----:B------:R-:W-:-:S04]  /*0490*/  IMAD.MOV R3, RZ, RZ, -R6 ;  /* 0x000000ffff037224 */ /* 0x000fc800078e0a06 */
[----:B------:R-:W-:Y:S01]  /*04a0*/  IMAD R3, R2, R3, R13 ;  /* 0x0000000302037224 */ /* 0x000fe200078e020d */
[----:B------:R-:W-:Y:S01]  /*04b0*/  IADD3 R2, R0, c[0x0][0x180], RZ ;  /* 0x0000600000027a10 */ /* 0x000fe20007ffe0ff */
[----:B------:R-:W-:Y:S02]  /*04c0*/  IMAD.SHL.U32 R0, R6, 0x80, RZ ;  /* 0x0000008006007824 */ /* 0x000fe400078e00ff */
[----:B------:R-:W-:Y:S01]  /*04d0*/  IMAD.IADD R3, R4, 0x1, R3 ;  /* 0x0000000104037824 */ /* 0x000fe200078e0203 */
[----:B------:R-:W-:-:S03]  /*04e0*/  ISETP.GT.AND P0, PT, R2, 0x3f, PT ;  /* 0x0000003f0200780c */ /* 0x000fc60003f04270 */
[----:B------:R-:W-:-:S05]  /*04f0*/  IMAD R29, R3, 0x200, R14 ;  /* 0x00000200031d7824 */ /* 0x000fca00078e020e */
[----:B------:R-:W-:Y:S01]  /*0500*/  IADD3 R28, R29, 0x100, RZ ;  /* 0x000001001d1c7810 */ /* 0x000fe20007ffe0ff */
[----:B------:R0:W-:Y:S04]  /*0510*/  STL [R1+0x770], R29 ;  /* 0x0007701d01007387 */ /* 0x0001e80000100800 */
[----:B------:R0:W-:Y:S04]  /*0520*/  STL [R1+0x76c], R0 ;  /* 0x00076c0001007387 */ /* 0x0001e80000100800 */
[----:B------:R0:W-:Y:S01]  /*0530*/  STL [R1+0x774], R28 ;  /* 0x0007741c01007387 */ /* 0x0001e20000100800 */
[----:B------:R-:W-:Y:S05]  /*0540*/  @P0 BRA `(.L_x_0) ;  /* 0x0000077000000947 */ /* 0x000fea0003800000 */
[----:B0-----:R-:W-:Y:S01]  /*0550*/  IMAD.SHL.U32 R0, R12, 0x20, RZ ;  /* 0x000000200c007824 */ /* 0x001fe200078e00ff */
[----:B------:R-:W-:Y:S01]  /*0560*/  CS2R R24, SRZ ;  /* 0x0000000000187805 */ /* 0x000fe2000001ff00 */
[----:B------:R-:W-:Y:S01]  /*0570*/  CS2R R26, SRZ ;  /* 0x00000000001a7805 */ /* 0x000fe2000001ff00 */
[----:B------:R-:W-:Y:S01]  /*0580*/  CS2R R20, SRZ ;  /* 0x0000000000147805 */ /* 0x000fe2000001ff00 */
[----:B------:R-:W-:Y:S01]  /*0590*/  CS2R R22, SRZ ;  /* 0x0000000000167805 */ /* 0x000fe2000001ff00 */
[----:B------:R0:W-:Y:S01]  /*05a0*/  STL [R1+0xc90], R0 ;  /* 0x000c900001007387 */ /* 0x0001e20000100800 */
[----:B------:R-:W-:Y:S01]  /*05b0*/  CS2R R16, SRZ ;  /* 0x0000000000107805 */ /* 0x000fe2000001ff00 */
[----:B------:R-:W-:Y:S01]  /*05c0*/  CS2R R18, SRZ ;  /* 0x0000000000127805 */ /* 0x000fe2000001ff00 */
[----:B------:R-:W-:Y:S01]  /*05d0*/  CS2R R12, SRZ ;  /* 0x00000000000c7805 */ /* 0x000fe2000001ff00 */
[----:B------:R0:W-:Y:S01]  /*05e0*/  STL [R1], RZ ;  /* 0x000000ff01007387 */ /* 0x0001e20000100800 */
[----:B------:R-:W-:Y:S01]  /*05f0*/  CS2R R14, SRZ ;  /* 0x00000000000e7805 */ /* 0x000fe2000001ff00 */
[----:B------:R-:W-:Y:S01]  /*0600*/  CS2R R8, SRZ ;  /* 0x0000000000087805 */ /* 0x000fe2000001ff00 */
[----:B------:R-:W-:Y:S01]  /*0610*/  CS2R R10, SRZ ;  /* 0x00000000000a7805 */ /* 0x000fe2000001ff00 */
[----:B------:R0:W-:Y:S01]  /*0620*/  STL [R1+0x4], RZ ;  /* 0x000004ff01007387 */ /* 0x0001e20000100800 */
[----:B------:R-:W-:Y:S01]  /*0630*/  CS2R R4, SRZ ;  /* 0x0000000000047805 */ /* 0x000fe2000001ff00 */
[----:B------:R-:W-:-:S02]  /*0640*/  CS2R R6, SRZ ;  /* 0x0000000000067805 */ /* 0x000fc4000001ff00 */
[----:B------:R0:W-:Y:S04]  /*0650*/  STL [R1+0x8], RZ ;  /* 0x000008ff01007387 */ /* 0x0001e80000100800 */
        /* <DEDUP_REMOVED lines=100> */
[----:B------:R0:W-:Y:S01]  /*0ca0*/  STL [R1+0x25c], RZ ;  /* 0x00025cff01007387 */ /* 0x0001e20000100800 */
[----:B------:R-:W-:Y:S05]  /*0cb0*/  BRA `(.L_x_1) ;  /* 0x00021a4000007947 */ /* 0x000fea0003800000 */
.L_x_0:
[----:B------:R-:W-:Y:S01]  /*0cc0*/  IABS R4, c[0x0][0x178] ;  /* 0x00005e0000047a13 */ /* 0x000fe20000000000 */
[----:B------:R-:W-:Y:S01]  /*0cd0*/  IMAD.MOV.U32 R10, RZ, RZ, R0 ;  /* 0x000000ffff0a7224 */ /* 0x000fe200078e0000 */
[----:B0-----:R-:W-:Y:S01]  /*0ce0*/  IABS R0, c[0x0][0x17c] ;  /* 0x00005f0000007a13 */ /* 0x001fe20000000000 */
[----:B------:R-:W0:Y:S01]  /*0cf0*/  S2R R15, SR_TID.X ;  /* 0x00000000000f7919 */ /* 0x000e220000002100 */
[----:B------:R-:W1:Y:S08]  /*0d00*/  I2F.RP R5, R4 ;  /* 0x0000000400057306 */ /* 0x000e700000209400 */
[----:B------:R-:W2:Y:S08]  /*0d10*/  I2F.RP R8, R0 ;  /* 0x0000000000087306 */ /* 0x000eb00000209400 */
[----:B-1----:R-:W1:Y:S01]  /*0d20*/  MUFU.RCP R5, R5 ;  /* 0x0000000500057308 */ /* 0x002e620000001000 */
[----:B0-----:R-:W-:-:S07]  /*0d30*/  SHF.R.U32.HI R20, RZ, 0x6, R15 ;  /* 0x00000006ff147819 */ /* 0x001fce000001160f */
[----:B--2---:R-:W0:Y:S01]  /*0d40*/  MUFU.RCP R8, R8 ;  /* 0x0000000800087308 */ /* 0x004e220000001000 */
[----:B------:R-:W-:-:S04]  /*0d50*/  SGXT.U32 R20, R20, 0x2 ;  /* 0x000000021414781a */ /* 0x000fc80000000000 */
[----:B------:R-:W-:Y:S02]  /*0d60*/  LOP3.LUT R20, R10, R20, RZ, 0xfc, !PT ;  /* 0x000000140a147212 */ /* 0x000fe400078efcff */
[----:B-1----:R-:W-:Y:S02]  /*0d70*/  IADD3 R6, R5, 0xffffffe, RZ ;  /* 0x0ffffffe05067810 */ /* 0x002fe40007ffe0ff */
[C---:B------:R-:W-:Y:S02]  /*0d80*/  LOP3.LUT R12, R20.reuse, 0x6c, RZ, 0xfc, !PT ;  /* 0x0000006c140c7812 */ /* 0x040fe400078efcff */
[----:B------:R1:W2:Y:S01]  /*0d90*/  F2I.FTZ.U32.TRUNC.NTZ R7, R6 ;  /* 0x0000000600077305 */ /* 0x0002a2000021f000 */
[----:B------:R-:W-:Y:S02]  /*0da0*/  LOP3.LUT R14, R20, 0x64, RZ, 0xfc, !PT ;  /* 0x00000064140e7812 */ /* 0x000fe400078efcff */
[----:B0-----:R-:W-:Y:S02]  /*0db0*/  IADD3 R3, R8, 0xffffffe, RZ ;  /* 0x0ffffffe08037810 */ /* 0x001fe40007ffe0ff */
[----:B------:R-:W-:-:S02]  /*0dc0*/  IABS R8, R29 ;  /* 0x0000001d00087213 */ /* 0x000fc40000000000 */
[C---:B------:R-:W-:Y:S01]  /*0dd0*/  LOP3.LUT R24, R20.reuse, 0x38, RZ, 0xfc, !PT ;  /* 0x0000003814187812 */ /* 0x040fe200078efcff */
[----:B-1----:R-:W-:Y:S01]  /*0de0*/  IMAD.MOV.U32 R6, RZ, RZ, RZ ;  /* 0x000000ffff067224 */ /* 0x002fe200078e00ff */
[----:B------:R-:W0:Y:S01]  /*0df0*/  F2I.FTZ.U32.TRUNC.NTZ R3, R3 ;  /* 0x0000000300037305 */ /* 0x000e22000021f000 */
[C---:B------:R-:W-:Y:S02]  /*0e00*/  LOP3.LUT R25, R20.reuse, 0x28, RZ, 0xfc, !PT ;  /* 0x0000002814197812 */ /* 0x040fe400078efcff */
[----:B------:R-:W-:Y:S01]  /*0e10*/  LOP3.LUT R27, R20, 0x24, RZ, 0xfc, !PT ;  /* 0x00000024141b7812 */ /* 0x000fe200078efcff */
[----:B--2---:R-:W-:-:S04]  /*0e20*/  IMAD.MOV R9, RZ, RZ, -R7 ;  /* 0x000000ffff097224 */ /* 0x004fc800078e0a07 */
[----:B------:R-:W-:-:S04]  /*0e30*/  IMAD R9, R9, R4, RZ ;  /* 0x0000000409097224 */ /* 0x000fc800078e02ff */
[----:B------:R-:W-:Y:S01]  /*0e40*/  IMAD.HI.U32 R7, R7, R9, R6 ;  /* 0x0000000907077227 */ /* 0x000fe200078e0006 */
[----:B------:R-:W-:Y:S02]  /*0e50*/  SHF.R.S32.HI R9, RZ, 0x1f, R2 ;  /* 0x0000001fff097819 */ /* 0x000fe40000011402 */
[----:B------:R-:W-:Y:S01]  /*0e60*/  IABS R6, R28 ;  /* 0x0000001c00067213 */ /* 0x000fe20000000000 */
[----:B0-----:R-:W-:Y:S01]  /*0e70*/  IMAD.MOV R11, RZ, RZ, -R3 ;  /* 0x000000ffff0b7224 */ /* 0x001fe200078e0a03 */
[----:B------:R-:W-:Y:S01]  /*0e80*/  LEA.HI R9, R9, R2, RZ, 0x6 ;  /* 0x0000000209097211 */ /* 0x000fe200078f30ff */
[----:B------:R-:W-:-:S04]  /*0e90*/  IMAD.HI.U32 R5, R7, R8, RZ ;  /* 0x0000000807057227 */ /* 0x000fc800078e00ff */
[----:B------:R-:W-:Y:S01]  /*0ea0*/  IMAD.MOV R5, RZ, RZ, -R5 ;  /* 0x000000ffff057224 */ /* 0x000fe200078e0a05 */
[----:B------:R0:W-:Y:S01]  /*0eb0*/  STL [R1+0x64], R9 ;  /* 0x0000640901007387 */ /* 0x0001e20000100800 */
[----:B------:R-:W-:-:S04]  /*0ec0*/  IMAD.HI.U32 R7, R7, R6, RZ ;  /* 0x0000000607077227 */ /* 0x000fc800078e00ff */
[----:B------:R-:W-:Y:S02]  /*0ed0*/  IMAD R11, R11, R0, RZ ;  /* 0x000000000b0b7224 */ /* 0x000fe400078e02ff */
[----:B------:R-:W-:Y:S02]  /*0ee0*/  IMAD.MOV.U32 R2, RZ, RZ, RZ ;  /* 0x000000ffff027224 */ /* 0x000fe400078e00ff */
[----:B------:R-:W-:Y:S02]  /*0ef0*/  IMAD.MOV R7, RZ, RZ, -R7 ;  /* 0x000000ffff077224 */ /* 0x000fe400078e0a07 */
[----:B0-----:R-:W-:Y:S01]  /*0f00*/  IMAD R9, R4, R5, R8 ;  /* 0x0000000504097224 */ /* 0x001fe200078e0208 */
[C---:B------:R-:W-:Y:S01]  /*0f10*/  LOP3.LUT R5, R20.reuse, 0x7c, RZ, 0xfc, !PT ;  /* 0x0000007c14057812 */ /* 0x040fe200078efcff */
[----:B------:R-:W-:Y:S01]  /*0f20*/  IMAD.HI.U32 R2, R3, R11, R2 ;  /* 0x0000000b03027227 */ /* 0x000fe200078e0002 */
[----:B------:R-:W-:Y:S02]  /*0f30*/  LOP3.LUT R8, R20, 0x70, RZ, 0xfc, !PT ;  /* 0x0000007014087812 */ /* 0x000fe400078efcff */
[C---:B------:R-:W-:Y:S01]  /*0f40*/  ISETP.GT.U32.AND P0, PT, R4.reuse, R9, PT ;  /* 0x000000090400720c */ /* 0x040fe20003f04070 */
[----:B------:R-:W-:Y:S01]  /*0f50*/  IMAD R3, R4, R7, R6 ;  /* 0x0000000704037224 */ /* 0x000fe200078e0206 */
[----:B------:R-:W-:-:S02]  /*0f60*/  IABS R13, R5 ;  /* 0x00000005000d7213 */ /* 0x000fc40000000000 */
[----:B------:R-:W-:Y:S02]  /*0f70*/  ISETP.GE.AND P4, PT, R5, RZ, PT ;  /* 0x000000ff0500720c */ /* 0x000fe40003f86270 */
[----:B------:R-:W-:Y:S01]  /*0f80*/  ISETP.GT.U32.AND P2, PT, R4, R3, PT ;  /* 0x000000030400720c */ /* 0x000fe20003f44070 */
[----:B------:R-:W-:Y:S01]  /*0f90*/  IMAD.HI.U32 R5, R2, R13, RZ ;  /* 0x0000000d02057227 */ /* 0x000fe200078e00ff */
[C---:B------:R-:W-:Y:S02]  /*0fa0*/  LOP3.LUT R6, R20.reuse, 0x78, RZ, 0xfc, !PT ;  /* 0x0000007814067812 */ /* 0x040fe400078efcff */
[----:B------:R-:W-:Y:S01]  /*0fb0*/  LOP3.LUT R7, R20, 0x74, RZ, 0xfc, !PT ;  /* 0x0000007414077812 */ /* 0x000fe200078efcff */
[----:B------:R-:W-:Y:S01]  /*0fc0*/  IMAD.MOV R10, RZ, RZ, -R5 ;  /* 0x000000ffff0a7224 */ /* 0x000fe200078e0a05 */
[----:B------:R-:W-:Y:S01]  /*0fd0*/  IABS R11, R6 ;  /* 0x00000006000b7213 */ /* 0x000fe20000000000 */
[----:B------:R-:W-:Y:S01]  /*0fe0*/  @!P0 IMAD.IADD R9, R9, 0x1, -R4 ;  /* 0x0000000109098824 */ /* 0x000fe200078e0a04 */
[----:B------:R-:W-:Y:S01]  /*0ff0*/  IABS R17, R8 ;  /* 0x0000000800117213 */ /* 0x000fe20000000000 */
[----:B------:R-:W-:Y:S01]  /*1000*/  IMAD R13, R0, R10, R13 ;  /* 0x0000000a000d7224 */ /* 0x000fe200078e020d */
[----:B------:R-:W-:Y:S01]  /*1010*/  ISETP.GE.AND P6, PT, R7, RZ, PT ;  /* 0x000000ff0700720c */ /* 0x000fe20003fc6270 */
[----:B------:R-:W-:Y:S01]  /*1020*/  IMAD.HI.U32 R5, R2, R11, RZ ;  /* 0x0000000b02057227 */ /* 0x000fe200078e00ff */
[----:B------:R-:W-:-:S02]  /*1030*/  ISETP.GT.U32.AND P3, PT, R4, R9, PT ;  /* 0x000000090400720c */ /* 0x000fc40003f64070 */
[----:B------:R-:W-:Y:S01]  /*1040*/  ISETP.GT.U32.AND P0, PT, R0, R13, PT ;  /* 0x0000000d0000720c */ /* 0x000fe20003f04070 */
[--C-:B------:R-:W-:Y:S01]  /*1050*/  @!P2 IMAD.IADD R3, R3, 0x1, -R4.reuse ;  /* 0x000000010303a824 */ /* 0x100fe200078e0a04 */
[----:B------:R-:W-:Y:S01]  /*1060*/  ISETP.GE.AND P2, PT, R29, RZ, PT ;  /* 0x000000ff1d00720c */ /* 0x000fe20003f46270 */
[----:B------:R-:W-:Y:S01]  /*1070*/  IMAD.MOV R5, RZ, RZ, -R5 ;  /* 0x000000ffff057224 */ /* 0x000fe200078e0a05 */
[----:B------:R-:W-:Y:S01]  /*1080*/  IABS R15, R7 ;  /* 0x00000007000f7213 */ /* 0x000fe20000000000 */
[----:B------:R-:W-:Y:S01]  /*1090*/  IMAD.HI.U32 R7, R2, R17, RZ ;  /* 0x0000001102077227 */ /* 0x000fe200078e00ff */
[----:B------:R-:W-:Y:S02]  /*10a0*/  ISETP.GT.U32.AND P5, PT, R4, R3, PT ;  /* 0x000000030400720c */ /* 0x000fe40003fa4070 */
[----:B------:R-:W-:Y:S01]  /*10b0*/  ISETP.GE.AND P1, PT, R6, RZ, PT ;  /* 0x000000ff0600720c */ /* 0x000fe20003f26270 */
[----:B------:R-:W-:Y:S01]  /*10c0*/  IMAD.MOV R10, RZ, RZ, -R7 ;  /* 0x000000ffff0a7224 */ /* 0x000fe200078e0a07 */
[----:B------:R-:W-:Y:S01]  /*10d0*/  LOP3.LUT R29, R20, 0x20, RZ, 0xfc, !PT ;  /* 0x00000020141d7812 */ /* 0x000fe200078efcff */
[----:B------:R-:W-:Y:S01]  /*10e0*/  @!P3 IMAD.IADD R9, R9, 0x1, -R4 ;  /* 0x000000010909b824 */ /* 0x000fe200078e0a04 */
[----:B------:R-:W-:Y:S01]  /*10f0*/  ISETP.GE.AND P3, PT, R28, RZ, PT ;  /* 0x000000ff1c00720c */ /* 0x000fe20003f66270 */
[----:B------:R-:W-:Y:S01]  /*1100*/  IMAD R11, R0, R5, R11 ;  /* 0x00000005000b7224 */ /* 0x000fe200078e020b */
[----:B------:R-:W-:Y:S01]  /*1110*/  LOP3.LUT R28, R20, 0x1c, RZ, 0xfc, !PT ;  /* 0x0000001c141c7812 */ /* 0x000fe200078efcff */
[----:B------:R-:W-:-:S02]  /*1120*/  @!P2 IMAD.MOV R9, RZ, RZ, -R9 ;  /* 0x000000ffff09a224 */ /* 0x000fc400078e0a09 */
[C---:B------:R-:W-:Y:S01]  /*1130*/  IMAD R5, R0.reuse, R10, R17 ;  /* 0x0000000a00057224 */ /* 0x040fe200078e0211 */
[----:B------:R-:W-:Y:S01]  /*1140*/  ISETP.GT.U32.AND P2, PT, R0, R11, PT ;  /* 0x0000000b0000720c */ /* 0x000fe20003f44070 */
[----:B------:R-:W-:Y:S01]  /*1150*/  @!P5 IMAD.IADD R3, R3, 0x1, -R4 ;  /* 0x000000010303d824 */ /* 0x000fe200078e0a04 */
[----:B------:R-:W-:Y:S01]  /*1160*/  ISETP.NE.AND P5, PT, RZ, c[0x0][0x178], PT ;  /* 0x00005e00ff007a0c */ /* 0x000fe20003fa5270 */
[----:B------:R-:W-:Y:S01]  /*1170*/  @!P0 IMAD.IADD R13, R13, 0x1, -R0 ;  /* 0x000000010d0d8824 */ /* 0x000fe200078e0a00 */
[----:B------:R-:W-:Y:S01]  /*1180*/  LOP3.LUT R4, RZ, c[0x0][0x178], RZ, 0x33, !PT ;  /* 0x00005e00ff047a12 */ /* 0x000fe200078e33ff */
[----:B------:R-:W-:Y:S01]  /*1190*/  IMAD.HI.U32 R6, R2, R15, RZ ;  /* 0x0000000f02067227 */ /* 0x000fe200078e00ff */
[----:B------:R-:W-:Y:S02]  /*11a0*/  IABS R10, R12 ;  /* 0x0000000c000a7213 */ /* 0x000fe40000000000 */
[----:B------:R-:W-:Y:S01]  /*11b0*/  SEL R9, R4, R9, !P5 ;  /* 0x0000000904097207 */ /* 0x000fe20006800000 */
[----:B------:R-:W-:Y:S01]  /*11c0*/  @!P3 IMAD.MOV R3, RZ, RZ, -R3 ;  /* 0x000000ffff03b224 */ /* 0x000fe200078e0a03 */
[----:B------:R-:W-:Y:S01]  /*11d0*/  ISETP.GT.U32.AND P3, PT, R0, R13, PT ;  /* 0x0000000d0000720c */ /* 0x000fe20003f64070 */
[----:B------:R-:W-:-:S02]  /*11e0*/  IMAD.MOV R6, RZ, RZ, -R6 ;  /* 0x000000ffff067224 */ /* 0x000fc400078e0a06 */
[----:B------:R0:W-:Y:S01]  /*11f0*/  STL [R1+0x50], R9 ;  /* 0x0000500901007387 */ /* 0x0001e20000100800 */
[----:B------:R-:W-:Y:S01]  /*1200*/  SEL R3, R4, R3, !P5 ;  /* 0x0000000304037207 */ /* 0x000fe20006800000 */
[C---:B------:R-:W-:Y:S01]  /*1210*/  IMAD R7, R0.reuse, R6, R15 ;  /* 0x0000000600077224 */ /* 0x040fe200078e020f */
[----:B------:R-:W-:Y:S01]  /*1220*/  ISETP.GT.U32.AND P5, PT, R0, R5, PT ;  /* 0x000000050000720c */ /* 0x000fe20003fa4070 */
[----:B------:R-:W-:Y:S01]  /*1230*/  @!P2 IMAD.IADD R11, R11, 0x1, -R0 ;  /* 0x000000010b0ba824 */ /* 0x000fe200078e0a00 */
[----:B------:R-:W-:Y:S01]  /*1240*/  LOP3.LUT R6, R20, 0x68, RZ, 0xfc, !PT ;  /* 0x0000006814067812 */ /* 0x000fe200078efcff */
[----:B------:R1:W-:Y:S01]  /*1250*/  STL [R1+0x54], R3 ;  /* 0x0000540301007387 */ /* 0x0003e20000100800 */
[----:B------:R-:W-:Y:S02]  /*1260*/  ISETP.GT.U32.AND P0, PT, R0, R7, PT ;  /* 0x000000070000720c */ /* 0x000fe40003f04070 */
[----:B------:R-:W-:Y:S01]  /*1270*/  IABS R15, R6 ;  /* 0x00000006000f7213 */ /* 0x000fe20000000000 */
[----:B0-----:R-:W-:Y:S01]  /*1280*/  IMAD.MOV.U32 R9, RZ, RZ, R10 ;  /* 0x000000ffff097224 */ /* 0x001fe200078e000a */
[----:B------:R-:W-:Y:S01]  /*1290*/  ISETP.GE.AND P2, PT, R8, RZ, PT ;  /* 0x000000ff0800720c */ /* 0x000fe20003f46270 */
[----:B------:R-:W-:Y:S01]  /*12a0*/  @!P3 IMAD.IADD R13, R13, 0x1, -R0 ;  /* 0x000000010d0db824 */ /* 0x000fe200078e0a00 */
[----:B------:R-:W-:-:S02]  /*12b0*/  ISETP.GT.U32.AND P3, PT, R0, R11, PT ;  /* 0x0000000b0000720c */ /* 0x000fc40003f64070 */
[----:B------:R-:W-:Y:S01]  /*12c0*/  LOP3.LUT R8, R20, 0x58, RZ, 0xfc, !PT ;  /* 0x0000005814087812 */ /* 0x000fe200078efcff */
[----:B------:R-:W-:Y:S02]  /*12d0*/  @!P5 IMAD.IADD R5, R5, 0x1, -R0 ;  /* 0x000000010505d824 */ /* 0x000fe400078e0a00 */
[----:B-1----:R-:W-:-:S03]  /*12e0*/  IMAD.HI.U32 R3, R2, R9, RZ ;  /* 0x0000000902037227 */ /* 0x002fc600078e00ff */
[----:B------:R-:W-:Y:S01]  /*12f0*/  ISETP.GT.U32.AND P5, PT, R0, R5, PT ;  /* 0x000000050000720c */ /* 0x000fe20003fa4070 */
[----:B------:R-:W-:Y:S02]  /*1300*/  IMAD.MOV R4, RZ, RZ, -R3 ;  /* 0x000000ffff047224 */ /* 0x000fe400078e0a03 */
[----:B------:R-:W-:-:S04]  /*1310*/  IMAD.HI.U32 R3, R2, R15, RZ ;  /* 0x0000000f02037227 */ /* 0x000fc800078e00ff */
[----:B------:R-:W-:Y:S02]  /*1320*/  IMAD.MOV R10, RZ, RZ, -R3 ;  /* 0x000000ffff0a7224 */ /* 0x000fe400078e0a03 */
[C---:B------:R-:W-:Y:S01]  /*1330*/  IMAD R9, R0.reuse, R4, R9 ;  /* 0x0000000400097224 */ /* 0x040fe200078e0209 */
[----:B------:R-:W-:Y:S01]  /*1340*/  IABS R4, R14 ;  /* 0x0000000e00047213 */ /* 0x000fe20000000000 */
[C---:B------:R-:W-:Y:S02]  /*1350*/  IMAD R10, R0.reuse, R10, R15 ;  /* 0x0000000a000a7224 */ /* 0x040fe400078e020f */
[--C-:B------:R-:W-:Y:S01]  /*1360*/  @!P3 IMAD.IADD R11, R11, 0x1, -R0.reuse ;  /* 0x000000010b0bb824 */ /* 0x100fe200078e0a00 */
[C---:B------:R-:W-:Y:S01]  /*1370*/  ISETP.GT.U32.AND P3, PT, R0.reuse, R9, PT ;  /* 0x000000090000720c */ /* 0x040fe20003f64070 */
[----:B------:R-:W-:Y:S01]  /*1380*/  @!P5 IMAD.IADD R5, R5, 0x1, -R0 ;  /* 0x000000010505d824 */ /* 0x000fe200078e0a00 */
[----:B------:R-:W-:Y:S01]  /*1390*/  ISETP.GT.U32.AND P5, PT, R0, R10, PT ;  /* 0x0000000a0000720c */ /* 0x000fe20003fa4070 */
[----:B------:R-:W-:-:S02]  /*13a0*/  IMAD.MOV.U32 R16, RZ, RZ, R13 ;  /* 0x000000ffff107224 */ /* 0x000fc400078e000d */
[----:B------:R-:W-:Y:S02]  /*13b0*/  @!P0 IMAD.IADD R7, R7, 0x1, -R0 ;  /* 0x0000000107078824 */ /* 0x000fe400078e0a00 */
[----:B------:R-:W-:Y:S01]  /*13c0*/  IMAD.MOV.U32 R3, RZ, RZ, R4 ;  /* 0x000000ffff037224 */ /* 0x000fe200078e0004 */
[----:B------:R-:W-:Y:S01]  /*13d0*/  LOP3.LUT R4, R20, 0x5c, RZ, 0xfc, !PT ;  /* 0x0000005c14047812 */ /* 0x000fe200078efcff */
[----:B------:R-:W-:Y:S01]  /*13e0*/  @!P4 IMAD.MOV R16, RZ, RZ, -R16 ;  /* 0x000000ffff10c224 */ /* 0x000fe200078e0a10 */
[----:B------:R-:W-:Y:S01]  /*13f0*/  ISETP.GE.AND P4, PT, R12, RZ, PT ;  /* 0x000000ff0c00720c */ /* 0x000fe20003f86270 */
[----:B------:R-:W-:Y:S01]  /*1400*/  IMAD.HI.U32 R12, R2, R3, RZ ;  /* 0x00000003020c7227 */ /* 0x000fe200078e00ff */
[----:B------:R-:W-:Y:S02]  /*1410*/  ISETP.GT.U32.AND P0, PT, R0, R7, PT ;  /* 0x000000070000720c */ /* 0x000fe40003f04070 */
[----:B------:R-:W-:Y:S01]  /*1420*/  IABS R15, R4 ;  /* 0x00000004000f7213 */ /* 0x000fe20000000000 */
[----:B------:R-:W-:Y:S01]  /*1430*/  @!P3 IMAD.IADD R9, R9, 0x1, -R0 ;  /* 0x000000010909b824 */ /* 0x000fe200078e0a00 */
[----:B------:R-:W-:Y:S01]  /*1440*/  ISETP.GE.AND P3, PT, R14, RZ, PT ;  /* 0x000000ff0e00720c */ /* 0x000fe20003f66270 */
[----:B------:R-:W-:Y:S01]  /*1450*/  IMAD.MOV R12, RZ, RZ, -R12 ;  /* 0x000000ffff0c7224 */ /* 0x000fe200078e0a0c */
[----:B------:R-:W-:Y:S01]  /*1460*/  IABS R14, R8 ;  /* 0x00000008000e7213 */ /* 0x000fe20000000000 */
[----:B------:R-:W-:Y:S01]  /*1470*/  @!P5 IMAD.IADD R10, R10, 0x1, -R0 ;  /* 0x000000010a0ad824 */ /* 0x000fe200078e0a00 */
[----:B------:R0:W-:Y:S01]  /*1480*/  STL [R1+0x14], R16 ;  /* 0x0000141001007387 */ /* 0x0001e20000100800 */
[----:B------:R-:W-:-:S02]  /*1490*/  IMAD R12, R0, R12, R3 ;  /* 0x0000000c000c7224 */ /* 0x000fc400078e0203 */
[----:B------:R-:W-:Y:S01]  /*14a0*/  IMAD.MOV.U32 R3, RZ, RZ, R14 ;  /* 0x000000ffff037224 */ /* 0x000fe200078e000e */
[----:B------:R-:W-:Y:S01]  /*14b0*/  ISETP.GT.U32.AND P5, PT, R0, R10, PT ;  /* 0x0000000a0000720c */ /* 0x000fe20003fa4070 */
[----:B------:R-:W-:-:S04]  /*14c0*/  IMAD.HI.U32 R14, R2, R15, RZ ;  /* 0x0000000f020e7227 */ /* 0x000fc800078e00ff */
[----:B------:R-:W-:Y:S01]  /*14d0*/  @!P0 IMAD.IADD R7, R7, 0x1, -R0 ;  /* 0x0000000107078824 */ /* 0x000fe200078e0a00 */
[----:B------:R-:W-:Y:S01]  /*14e0*/  ISETP.GE.AND P0, PT, R6, RZ, PT ;  /* 0x000000ff0600720c */ /* 0x000fe20003f06270 */
[----:B------:R-:W-:Y:S01]  /*14f0*/  IMAD.MOV R14, RZ, RZ, -R14 ;  /* 0x000000ffff0e7224 */ /* 0x000fe200078e0a0e */
[----:B------:R-:W-:Y:S01]  /*1500*/  LOP3.LUT R6, R20, 0x60, RZ, 0xfc, !PT ;  /* 0x0000006014067812 */ /* 0x000fe200078efcff */
[----:B0-----:R-:W-:Y:S02]  /*1510*/  IMAD.MOV.U32 R16, RZ, RZ, R11 ;  /* 0x000000ffff107224 */ /* 0x001fe400078e000b */
[C---:B------:R-:W-:Y:S01]  /*1520*/  IMAD R15, R0.reuse, R14, R15 ;  /* 0x0000000e000f7224 */ /* 0x040fe200078e020f */
[----:B------:R-:W-:Y:S01]  /*1530*/  IABS R13, R6 ;  /* 0x00000006000d7213 */ /* 0x000fe20000000000 */
[----:B------:R-:W-:Y:S01]  /*1540*/  @!P1 IMAD.MOV R16, RZ, RZ, -R16 ;  /* 0x000000ffff109224 */ /* 0x000fe200078e0a10 */
[C---:B------:R-:W-:Y:S01]  /*1550*/  ISETP.GT.U32.AND P1, PT, R0.reuse, R9, PT ;  /* 0x000000090000720c */ /* 0x040fe20003f24070 */
[----:B------:R-:W-:Y:S01]  /*1560*/  @!P6 IMAD.MOV R7, RZ, RZ, -R7 ;  /* 0x000000ffff07e224 */ /* 0x000fe200078e0a07 */
[----:B------:R-:W-:Y:S01]  /*1570*/  ISETP.GT.U32.AND P6, PT, R0, R12, PT ;  /* 0x0000000c0000720c */ /* 0x000fe20003fc4070 */
[----:B------:R-:W-:Y:S01]  /*1580*/  @!P5 IMAD.IADD R10, R10, 0x1, -R0 ;  /* 0x000000010a0ad824 */ /* 0x000fe200078e0a00 */
[----:B------:R-:W-:Y:S01]  /*1590*/  ISETP.GT.U32.AND P5, PT, R0, R15, PT ;  /* 0x0000000f0000720c */ /* 0x000fe20003fa4070 */
[----:B------:R-:W-:Y:S01]  /*15a0*/  @!P2 IMAD.MOV R5, RZ, RZ, -R5 ;  /* 0x000000ffff05a224 */ /* 0x000fe200078e0a05 */
[----:B------:R-:W-:Y:S01]  /*15b0*/  STL [R1+0x10], R16 ;  /* 0x0000101001007387 */ /* 0x000fe20000100800 */
[----:B------:R-:W-:Y:S01]  /*15c0*/  IMAD.HI.U32 R11, R2, R13, RZ ;  /* 0x0000000d020b7227 */ /* 0x000fe200078e00ff */
[----:B------:R-:W-:-:S02]  /*15d0*/  ISETP.GE.AND P2, PT, R6, RZ, PT ;  /* 0x000000ff0600720c */ /* 0x000fc40003f46270 */
[----:B------:R0:W-:Y:S01]  /*15e0*/  STL [R1+0xc], R7 ;  /* 0x00000c0701007387 */ /* 0x0001e20000100800 */
[----:B------:R-:W-:Y:S01]  /*15f0*/  IMAD.MOV R11, RZ, RZ, -R11 ;  /* 0x000000ffff0b7224 */ /* 0x000fe200078e0a0b */
[----:B------:R-:W-:Y:S01]  /*1600*/  LOP3.LUT R6, R20, 0x50, RZ, 0xfc, !PT ;  /* 0x0000005014067812 */ /* 0x000fe200078efcff */
[--C-:B------:R-:W-:Y:S01]  /*1610*/  @!P1 IMAD.IADD R9, R9, 0x1, -R0.reuse ;  /* 0x0000000109099824 */ /* 0x100fe200078e0a00 */
[----:B------:R1:W-:Y:S01]  /*1620*/  STL [R1+0x8], R5 ;  /* 0x0000080501007387 */ /* 0x0003e20000100800 */
[----:B------:R-:W-:Y:S01]  /*1630*/  IMAD R13, R0, R11, R13 ;  /* 0x0000000b000d7224 */ /* 0x000fe200078e020d */
[----:B------:R-:W-:Y:S01]  /*1640*/  LOP3.LUT R14, R20, 0x48, RZ, 0xfc, !PT ;  /* 0x00000048140e7812 */ /* 0x000fe200078efcff */
[--C-:B------:R-:W-:Y:S01]  /*1650*/  @!P5 IMAD.IADD R15, R15, 0x1, -R0.reuse ;  /* 0x000000010f0fd824 */ /* 0x100fe200078e0a00 */
[----:B------:R-:W-:Y:S01]  /*1660*/  IABS R19, R6 ;  /* 0x0000000600137213 */ /* 0x000fe20000000000 */
[----:B------:R-:W-:Y:S01]  /*1670*/  @!P6 IMAD.IADD R12, R12, 0x1, -R0 ;  /* 0x000000010c0ce824 */ /* 0x000fe200078e0a00 */
[----:B0-----:R-:W-:Y:S01]  /*1680*/  LOP3.LUT R7, R20, 0x54, RZ, 0xfc, !PT ;  /* 0x0000005414077812 */ /* 0x001fe200078efcff */
[----:B------:R-:W-:Y:S01]  /*1690*/  @!P4 IMAD.MOV R9, RZ, RZ, -R9 ;  /* 0x000000ffff09c224 */ /* 0x000fe200078e0a09 */
[----:B------:R-:W-:Y:S01]  /*16a0*/  ISETP.GT.U32.AND P1, PT, R0, R13, PT ;  /* 0x0000000d0000720c */ /* 0x000fe20003f24070 */
[----:B------:R-:W-:Y:S01]  /*16b0*/  @!P0 IMAD.MOV R10, RZ, RZ, -R10 ;  /* 0x000000ffff0a8224 */ /* 0x000fe200078e0a0a */
[----:B------:R-:W-:Y:S01]  /*16c0*/  IABS R11, R7 ;  /* 0x00000007000b7213 */ /* 0x000fe20000000000 */
[----:B-1----:R-:W-:Y:S01]  /*16d0*/  IMAD.HI.U32 R5, R2, R3, RZ ;  /* 0x0000000302057227 */ /* 0x002fe200078e00ff */
[----:B------:R-:W-:Y:S01]  /*16e0*/  ISETP.GT.U32.AND P5, PT, R0, R15, PT ;  /* 0x0000000f0000720c */ /* 0x000fe20003fa4070 */
[----:B------:R-:W-:Y:S01]  /*16f0*/  STL [R1+0xcbc], R9 ;  /* 0x000cbc0901007387 */ /* 0x000fe20000100800 */
[----:B------:R-:W-:Y:S01]  /*1700*/  ISETP.GE.AND P6, PT, R4, RZ, PT ;  /* 0x000000ff0400720c */ /* 0x000fe20003fc6270 */
[----:B------:R-:W-:Y:S01]  /*1710*/  IMAD.MOV R5, RZ, RZ, -R5 ;  /* 0x000000ffff057224 */ /* 0x000fe200078e0a05 */
[----:B------:R-:W-:Y:S01]  /*1720*/  LOP3.LUT R4, R20, 0x4c, RZ, 0xfc, !PT ;  /* 0x0000004c14047812 */ /* 0x000fe200078efcff */
[----:B------:R0:W-:Y:S02]  /*1730*/  STL [R1+0xcc0], R10 ;  /* 0x000cc00a01007387 */ /* 0x0001e40000100800 */
[----:B------:R-:W-:Y:S01]  /*1740*/  IMAD R16, R0, R5, R3 ;  /* 0x0000000500107224 */ /* 0x000fe200078e0203 */
[----:B------:R-:W-:Y:S01]  /*1750*/  IABS R21, R4 ;  /* 0x0000000400157213 */ /* 0x000fe20000000000 */
[----:B------:R-:W-:-:S02]  /*1760*/  IMAD.MOV.U32 R3, RZ, RZ, R11 ;  /* 0x000000ffff037224 */ /* 0x000fc400078e000b */
[--C-:B------:R-:W-:Y:S01]  /*1770*/  @!P1 IMAD.IADD R13, R13, 0x1, -R0.reuse ;  /* 0x000000010d0d9824 */ /* 0x100fe200078e0a00 */
[----:B------:R-:W-:Y:S01]  /*1780*/  ISETP.GT.U32.AND P1, PT, R0, R12, PT ;  /* 0x0000000c0000720c */ /* 0x000fe20003f24070 */
[----:B------:R-:W-:Y:S01]  /*1790*/  IMAD.HI.U32 R5, R2, R3, RZ ;  /* 0x0000000302057227 */ /* 0x000fe200078e00ff */
[C---:B------:R-:W-:Y:S02]  /*17a0*/  ISETP.GT.U32.AND P0, PT, R0.reuse, R16, PT ;  /* 0x000000100000720c */ /* 0x040fe40003f04070 */
[----:B------:R-:W-:Y:S01]  /*17b0*/  ISETP.GT.U32.AND P4, PT, R0, R13, PT ;  /* 0x0000000d0000720c */ /* 0x000fe20003f84070 */
[----:B------:R-:W-:Y:S01]  /*17c0*/  IMAD.MOV R5, RZ, RZ, -R5 ;  /* 0x000000ffff057224 */ /* 0x000fe200078e0a05 */
[----:B0-----:R-:W-:Y:S01]  /*17d0*/  LOP3.LUT R10, R20, 0xc, RZ, 0xfc, !PT ;  /* 0x0000000c140a7812 */ /* 0x001fe200078efcff */
[----:B------:R-:W-:Y:S02]  /*17e0*/  @!P5 IMAD.IADD R15, R15, 0x1, -R0 ;  /* 0x000000010f0fd824 */ /* 0x000fe400078e0a00 */
[----:B------:R-:W-:-:S02]  /*17f0*/  IMAD R18, R0, R5, R3 ;  /* 0x0000000500127224 */ /* 0x000fc400078e0203 */
[----:B------:R-:W-:-:S03]  /*1800*/  IMAD.HI.U32 R5, R2, R19, RZ ;  /* 0x0000001302057227 */ /* 0x000fc600078e00ff */
[----:B------:R-:W-:Y:S01]  /*1810*/  ISETP.GT.U32.AND P5, PT, R0, R18, PT ;  /* 0x000000120000720c */ /* 0x000fe20003fa4070 */
[--C-:B------:R-:W-:Y:S01]  /*1820*/  @!P1 IMAD.IADD R12, R12, 0x1, -R0.reuse ;  /* 0x000000010c0c9824 */ /* 0x100fe200078e0a00 */
[----:B------:R-:W-:Y:S01]  /*1830*/  ISETP.GE.AND P1, PT, R8, RZ, PT ;  /* 0x000000ff0800720c */ /* 0x000fe20003f26270 */
[----:B------:R-:W-:Y:S01]  /*1840*/  @!P4 IMAD.IADD R13, R13, 0x1, -R0 ;  /* 0x000000010d0dc824 */ /* 0x000fe200078e0a00 */
[----:B------:R-:W-:Y:S01]  /*1850*/  IABS R8, R14 ;  /* 0x0000000e00087213 */ /* 0x000fe20000000000 */
[----:B------:R-:W-:Y:S01]  /*1860*/  IMAD.MOV R5, RZ, RZ, -R5 ;  /* 0x000000ffff057224 */ /* 0x000fe200078e0a05 */
[----:B------:R-:W-:Y:S01]  /*1870*/  ISETP.GE.AND P4, PT, R7, RZ, PT ;  /* 0x000000ff0700720c */ /* 0x000fe20003f86270 */
[----:B------:R-:W-:Y:S02]  /*1880*/  @!P2 IMAD.MOV R13, RZ, RZ, -R13 ;  /* 0x000000ffff0da224 */ /* 0x000fe400078e0a0d */
[----:B------:R-:W-:-:S04]  /*1890*/  IMAD.HI.U32 R7, R2, R8, RZ ;  /* 0x0000000802077227 */ /* 0x000fc800078e00ff */
[--C-:B------:R-:W-:Y:S02]  /*18a0*/  @!P5 IMAD.IADD R18, R18, 0x1, -R0.reuse ;  /* 0x000000011212d824 */ /* 0x100fe400078e0a00 */
[----:B------:R-:W-:Y:S02]  /*18b0*/  IMAD.MOV R7, RZ, RZ, -R7 ;  /* 0x000000ffff077224 */ /* 0x000fe400078e0a07 */
[C---:B------:R-:W-:Y:S01]  /*18c0*/  IMAD R19, R0.reuse, R5, R19 ;  /* 0x0000000500137224 */ /* 0x040fe200078e0213 */
[----:B------:R-:W-:Y:S01]  /*18d0*/  ISETP.GT.U32.AND P2, PT, R0, R18, PT ;  /* 0x000000120000720c */ /* 0x000fe20003f44070 */
[----:B------:R-:W-:Y:S01]  /*18e0*/  @!P0 IMAD.IADD R16, R16, 0x1, -R0 ;  /* 0x0000000110108824 */ /* 0x000fe200078e0a00 */
[----:B------:R-:W-:Y:S01]  /*18f0*/  LOP3.LUT R5, R20, 0x40, RZ, 0xfc, !PT ;  /* 0x0000004014057812 */ /* 0x000fe200078efcff */
[C---:B------:R-:W-:Y:S01]  /*1900*/  IMAD R8, R0.reuse, R7, R8 ;  /* 0x0000000700087224 */ /* 0x040fe200078e0208 */
[C---:B------:R-:W-:Y:S01]  /*1910*/  ISETP.GT.U32.AND P5, PT, R0.reuse, R19, PT ;  /* 0x000000130000720c */ /* 0x040fe20003fa4070 */
[----:B------:R-:W-:Y:S01]  /*1920*/  @!P3 IMAD.MOV R12, RZ, RZ, -R12 ;  /* 0x000000ffff0cb224 */ /* 0x000fe200078e0a0c */
[----:B------:R-:W-:Y:S01]  /*1930*/  ISETP.GT.U32.AND P3, PT, R0, R16, PT ;  /* 0x000000100000720c */ /* 0x000fe20003f64070 */
[----:B------:R-:W-:Y:S01]  /*1940*/  IMAD.HI.U32 R3, R2, R21, RZ ;  /* 0x0000001502037227 */ /* 0x000fe200078e00ff */
[----:B------:R-:W-:-:S02]  /*1950*/  ISETP.GE.AND P0, PT, R6, RZ, PT ;  /* 0x000000ff0600720c */ /* 0x000fc40003f06270 */
[----:B------:R-:W-:Y:S01]  /*1960*/  IABS R6, R5 ;  /* 0x0000000500067213 */ /* 0x000fe20000000000 */
[----:B------:R-:W-:Y:S01]  /*1970*/  IMAD.MOV R3, RZ, RZ, -R3 ;  /* 0x000000ffff037224 */ /* 0x000fe200078e0a03 */
[----:B------:R-:W-:Y:S01]  /*1980*/  STL [R1+0xcc4], R12 ;  /* 0x000cc40c01007387 */ /* 0x000fe20000100800 */
[--C-:B------:R-:W-:Y:S01]  /*1990*/  @!P2 IMAD.IADD R18, R18, 0x1, -R0.reuse ;  /* 0x000000011212a824 */ /* 0x100fe200078e0a00 */
[C---:B------:R-:W-:Y:S01]  /*19a0*/  ISETP.GT.U32.AND P2, PT, R0.reuse, R8, PT ;  /* 0x000000080000720c */ /* 0x040fe20003f44070 */
[----:B------:R-:W-:Y:S01]  /*19b0*/  IMAD R21, R0, R3, R21 ;  /* 0x0000000300157224 */ /* 0x000fe200078e0215 */
[----:B------:R-:W-:Y:S01]  /*19c0*/  LOP3.LUT R3, R20, 0x44, RZ, 0xfc, !PT ;  /* 0x0000004414037812 */ /* 0x000fe200078efcff */
[----:B------:R-:W-:Y:S01]  /*19d0*/  @!P6 IMAD.MOV R15, RZ, RZ, -R15 ;  /* 0x000000ffff0fe224 */ /* 0x000fe200078e0a0f */
[----:B------:R0:W-:Y:S01]  /*19e0*/  STL [R1+0xcc8], R13 ;  /* 0x000cc80d01007387 */ /* 0x0001e20000100800 */
[--C-:B------:R-:W-:Y:S01]  /*19f0*/  @!P5 IMAD.IADD R19, R19, 0x1, -R0.reuse ;  /* 0x000000011313d824 */ /* 0x100fe200078e0a00 */
[----:B------:R-:W-:Y:S01]  /*1a00*/  IABS R22, R3 ;  /* 0x0000000300167213 */ /* 0x000fe20000000000 */
[----:B------:R-:W-:Y:S01]  /*1a10*/  @!P3 IMAD.IADD R16, R16, 0x1, -R0 ;  /* 0x000000011010b824 */ /* 0x000fe200078e0a00 */
[----:B------:R-:W-:Y:S01]  /*1a20*/  ISETP.GT.U32.AND P6, PT, R0, R21, PT ;  /* 0x000000150000720c */ /* 0x000fe20003fc4070 */
[----:B------:R-:W-:Y:S01]  /*1a30*/  @!P4 IMAD.MOV R18, RZ, RZ, -R18 ;  /* 0x000000ffff12c224 */ /* 0x000fe200078e0a12 */
[----:B------:R-:W-:Y:S01]  /*1a40*/  ISETP.GE.AND P3, PT, R4, RZ, PT ;  /* 0x000000ff0400720c */ /* 0x000fe20003f66270 */
[----:B------:R-:W-:Y:S01]  /*1a50*/  IMAD.MOV.U32 R4, RZ, RZ, R6 ;  /* 0x000000ffff047224 */ /* 0x000fe200078e0006 */
[----:B------:R-:W-:Y:S01]  /*1a60*/  ISETP.GT.U32.AND P5, PT, R0, R19, PT ;  /* 0x000000130000720c */ /* 0x000fe20003fa4070 */
[----:B------:R-:W-:Y:S01]  /*1a70*/  @!P2 IMAD.IADD R8, R8, 0x1, -R0 ;  /* 0x000000010808a824 */ /* 0x000fe200078e0a00 */
[----:B------:R-:W-:Y:S01]  /*1a80*/  LOP3.LUT R6, R20, 0x3c, RZ, 0xfc, !PT ;  /* 0x0000003c14067812 */ /* 0x000fe200078efcff */
[----:B------:R-:W-:Y:S01]  /*1a90*/  IMAD.HI.U32 R11, R2, R22, RZ ;  /* 0x00000016020b7227 */ /* 0x000fe200078e00ff */
[----:B------:R-:W-:Y:S01]  /*1aa0*/  ISETP.GE.AND P4, PT, R3, RZ, PT ;  /* 0x000000ff0300720c */ /* 0x000fe20003f86270 */
[----:B------:R1:W-:Y:S01]  /*1ab0*/  STL [R1+0xccc], R15 ;  /* 0x000ccc0f01007387 */ /* 0x0003e20000100800 */
[----:B------:R-:W-:Y:S01]  /*1ac0*/  IABS R23, R6 ;  /* 0x0000000600177213 */ /* 0x000fe20000000000 */
[----:B------:R-:W-:Y:S01]  /*1ad0*/  @!P1 IMAD.MOV R16, RZ, RZ, -R16 ;  /* 0x000000ffff109224 */ /* 0x000fe200078e0a10 */
[----:B------:R-:W-:Y:S01]  /*1ae0*/  ISETP.GT.U32.AND P1, PT, R0, R8, PT ;  /* 0x000000080000720c */ /* 0x000fe20003f24070 */
[----:B------:R-:W-:Y:S01]  /*1af0*/  IMAD.HI.U32 R7, R2, R4, RZ ;  /* 0x0000000402077227 */ /* 0x000fe200078e00ff */
[----:B0-----:R-:W-:-:S02]  /*1b00*/  LOP3.LUT R13, R20, 0x14, RZ, 0xfc, !PT ;  /* 0x00000014140d7812 */ /* 0x001fc400078efcff */
[----:B------:R-:W-:Y:S01]  /*1b10*/  STL [R1+0xcd0], R16 ;  /* 0x000cd01001007387 */ /* 0x000fe20000100800 */
[----:B------:R-:W-:Y:S01]  /*1b20*/  IMAD.MOV R11, RZ, RZ, -R11 ;  /* 0x000000ffff0b7224 */ /* 0x000fe200078e0a0b */
[----:B------:R-:W-:Y:S01]  /*1b30*/  LOP3.LUT R12, R20, 0x10, RZ, 0xfc, !PT ;  /* 0x00000010140c7812 */ /* 0x000fe200078efcff */
[----:B------:R-:W-:Y:S01]  /*1b40*/  IMAD.MOV R7, RZ, RZ, -R7 ;  /* 0x000000ffff077224 */ /* 0x000fe200078e0a07 */
[----:B------:R-:W-:Y:S01]  /*1b50*/  STL [R1+0xcd4], R18 ;  /* 0x000cd41201007387 */ /* 0x000fe20000100800 */
[----:B------:R-:W-:Y:S01]  /*1b60*/  @!P6 IMAD.IADD R21, R21, 0x1, -R0 ;  /* 0x000000011515e824 */ /* 0x000fe200078e0a00 */
[----:B------:R-:W-:Y:S01]  /*1b70*/  ISETP.GE.AND P6, PT, R14, RZ, PT ;  /* 0x000000ff0e00720c */ /* 0x000fe20003fc6270 */
[----:B------:R-:W-:Y:S01]  /*1b80*/  IMAD R22, R0, R11, R22 ;  /* 0x0000000b00167224 */ /* 0x000fe200078e0216 */
[----:B-1----:R-:W-:Y:S01]  /*1b90*/  LOP3.LUT R15, R20, 0x4, RZ, 0xfc, !PT ;  /* 0x00000004140f7812 */ /* 0x002fe200078efcff */
[C---:B------:R-:W-:Y:S01]  /*1ba0*/  IMAD R4, R0.reuse, R7, R4 ;  /* 0x0000000700047224 */ /* 0x040fe200078e0204 */
[----:B------:R-:W-:Y:S01]  /*1bb0*/  ISETP.GT.U32.AND P2, PT, R0, R21, PT ;  /* 0x000000150000720c */ /* 0x000fe20003f44070 */
[----:B------:R-:W-:-:S04]  /*1bc0*/  IMAD.HI.U32 R7, R2, R23, RZ ;  /* 0x0000001702077227 */ /* 0x000fc800078e00ff */
[--C-:B------:R-:W-:Y:S01]  /*1bd0*/  @!P5 IMAD.IADD R19, R19, 0x1, -R0.reuse ;  /* 0x000000011313d824 */ /* 0x100fe200078e0a00 */
[----:B------:R-:W-:Y:S01]  /*1be0*/  ISETP.GT.U32.AND P5, PT, R0, R22, PT ;  /* 0x000000160000720c */ /* 0x000fe20003fa4070 */
[----:B------:R-:W-:Y:S02]  /*1bf0*/  IMAD.MOV R7, RZ, RZ, -R7 ;  /* 0x000000ffff077224 */ /* 0x000fe400078e0a07 */
[----:B------:R-:W-:Y:S01]  /*1c00*/  @!P1 IMAD.IADD R8, R8, 0x1, -R0 ;  /* 0x0000000108089824 */ /* 0x000fe200078e0a00 */
[----:B------:R-:W-:Y:S01]  /*1c10*/  ISETP.GE.AND P1, PT, R6, RZ, PT ;  /* 0x000000ff0600720c */ /* 0x000fe20003f26270 */
[----:B------:R-:W-:Y:S01]  /*1c20*/  @!P0 IMAD.MOV R19, RZ, RZ, -R19 ;  /* 0x000000ffff138224 */ /* 0x000fe200078e0a13 */
[C---:B------:R-:W-:Y:S01]  /*1c30*/  ISETP.GT.U32.AND P0, PT, R0.reuse, R4, PT ;  /* 0x000000040000720c */ /* 0x040fe20003f04070 */
[----:B------:R-:W-:Y:S01]  /*1c40*/  IMAD R23, R0, R7, R23 ;  /* 0x0000000700177224 */ /* 0x000fe200078e0217 */
[----:B------:R-:W-:Y:S01]  /*1c50*/  LOP3.LUT R7, R20, 0x30, RZ, 0xfc, !PT ;  /* 0x0000003014077812 */ /* 0x000fe200078efcff */
[----:B------:R-:W-:Y:S01]  /*1c60*/  IMAD.MOV.U32 R17, RZ, RZ, R8 ;  /* 0x000000ffff117224 */ /* 0x000fe200078e0008 */
[----:B------:R-:W-:Y:S01]  /*1c70*/  STL [R1+0xcd8], R19 ;  /* 0x000cd81301007387 */ /* 0x000fe20000100800 */
[--C-:B------:R-:W-:Y:S01]  /*1c80*/  @!P2 IMAD.IADD R21, R21, 0x1, -R0.reuse ;  /* 0x000000011515a824 */ /* 0x100fe200078e0a00 */
[----:B------:R-:W-:Y:S01]  /*1c90*/  ISETP.GE.AND P2, PT, R5, RZ, PT ;  /* 0x000000ff0500720c */ /* 0x000fe20003f46270 */
[----:B------:R-:W-:Y:S01]  /*1ca0*/  @!P6 IMAD.MOV R17, RZ, RZ, -R17 ;  /* 0x000000ffff11e224 */ /* 0x000fe200078e0a11 */
[----:B------:R-:W-:Y:S01]  /*1cb0*/  ISETP.GT.U32.AND P6, PT, R0, R23, PT ;  /* 0x000000170000720c */ /* 0x000fe20003fc4070 */
[--C-:B------:R-:W-:Y:S01]  /*1cc0*/  @!P5 IMAD.IADD R22, R22, 0x1, -R0.reuse ;  /* 0x000000011616d824 */ /* 0x100fe200078e0a00 */
[----:B------:R-:W-:Y:S01]  /*1cd0*/  LOP3.LUT R5, R20, 0x34, RZ, 0xfc, !PT ;  /* 0x0000003414057812 */ /* 0x000fe200078efcff */
[----:B------:R-:W-:Y:S01]  /*1ce0*/  @!P3 IMAD.MOV R21, RZ, RZ, -R21 ;  /* 0x000000ffff15b224 */ /* 0x000fe200078e0a15 */
[----:B------:R-:W-:Y:S01]  /*1cf0*/  IABS R3, R7 ;  /* 0x0000000700037213 */ /* 0x000fe20000000000 */
[----:B------:R-:W-:Y:S01]  /*1d00*/  @!P0 IMAD.IADD R4, R4, 0x1, -R0 ;  /* 0x0000000104048824 */ /* 0x000fe200078e0a00 */
[----:B------:R-:W-:Y:S01]  /*1d10*/  ISETP.GT.U32.AND P5, PT, R0, R22, PT ;  /* 0x000000160000720c */ /* 0x000fe20003fa4070 */
[----:B------:R0:W-:Y:S01]  /*1d20*/  STL [R1+0x38], R17 ;  /* 0x0000381101007387 */ /* 0x0001e20000100800 */
[----:B------:R-:W-:-:S02]  /*1d30*/  ISETP.GE.AND P3, PT, R24, RZ, PT ;  /* 0x000000ff1800720c */ /* 0x000fc40003f66270 */
[----:B------:R-:W-:Y:S02]  /*1d40*/  ISETP.GT.U32.AND P0, PT, R0, R4, PT ;  /* 0x000000040000720c */ /* 0x000fe40003f04070 */
[----:B------:R-:W-:Y:S01]  /*1d50*/  IABS R6, R5 ;  /* 0x0000000500067213 */ /* 0x000fe20000000000 */
[----:B------:R-:W-:Y:S01]  /*1d60*/  @!P6 IMAD.IADD R23, R23, 0x1, -R0 ;  /* 0x000000011717e824 */ /* 0x000fe200078e0a00 */
[----:B------:R-:W-:-:S03]  /*1d70*/  IABS R24, R24 ;  /* 0x0000001800187213 */ /* 0x000fc60000000000 */
[----:B------:R-:W-:Y:S01]  /*1d80*/  IMAD.HI.U32 R11, R2, R6, RZ ;  /* 0x00000006020b7227 */ /* 0x000fe200078e00ff */
[----:B------:R-:W-:-:S03]  /*1d90*/  ISETP.GT.U32.AND P6, PT, R0, R23, PT ;  /* 0x000000170000720c */ /* 0x000fc60003fc4070 */
[----:B------:R-:W-:Y:S01]  /*1da0*/  @!P5 IMAD.IADD R22, R22, 0x1, -R0 ;  /* 0x000000011616d824 */ /* 0x000fe200078e0a00 */
[----:B------:R-:W-:Y:S01]  /*1db0*/  ISETP.GE.AND P5, PT, R5, RZ, PT ;  /* 0x000000ff0500720c */ /* 0x000fe20003fa6270 */
[----:B------:R-:W-:-:S04]  /*1dc0*/  IMAD.HI.U32 R5, R2, R3, RZ ;  /* 0x0000000302057227 */ /* 0x000fc800078e00ff */
[----:B------:R-:W-:-:S04]  /*1dd0*/  IMAD.HI.U32 R8, R2, R24, RZ ;  /* 0x0000001802087227 */ /* 0x000fc800078e00ff */
[----:B------:R-:W-:Y:S01]  /*1de0*/  @!P0 IMAD.IADD R4, R4, 0x1, -R0 ;  /* 0x0000000104048824 */ /* 0x000fe200078e0a00 */
[----:B------:R-:W-:Y:S01]  /*1df0*/  ISETP.GE.AND P0, PT, R7, RZ, PT ;  /* 0x000000ff0700720c */ /* 0x000fe20003f06270 */
[----:B------:R-:W-:Y:S02]  /*1e00*/  IMAD.MOV R5, RZ, RZ, -R5 ;  /* 0x000000ffff057224 */ /* 0x000fe400078e0a05 */
[----:B------:R-:W-:Y:S02]  /*1e10*/  IMAD.MOV R7, RZ, RZ, -R11 ;  /* 0x000000ffff077224 */ /* 0x000fe400078e0a0b */
[----:B------:R-:W-:Y:S02]  /*1e20*/  IMAD.MOV R8, RZ, RZ, -R8 ;  /* 0x000000ffff087224 */ /* 0x000fe400078e0a08 */
[----:B------:R-:W-:Y:S01]  /*1e30*/  IMAD R3, R0, R5, R3 ;  /* 0x0000000500037224 */ /* 0x000fe200078e0203 */
[----:B------:R-:W-:Y:S01]  /*1e40*/  LOP3.LUT R5, R20, 0x2c, RZ, 0xfc, !PT ;  /* 0x0000002c14057812 */ /* 0x000fe200078efcff */
[----:B------:R-:W-:-:S02]  /*1e50*/  @!P6 IMAD.IADD R23, R23, 0x1, -R0 ;  /* 0x000000011717e824 */ /* 0x000fc400078e0a00 */
[C---:B------:R-:W-:Y:S01]  /*1e60*/  IMAD R6, R0.reuse, R7, R6 ;  /* 0x0000000700067224 */ /* 0x040fe200078e0206 */
[----:B------:R-:W-:Y:S01]  /*1e70*/  IABS R7, R27 ;  /* 0x0000001b00077213 */ /* 0x000fe20000000000 */
[C---:B------:R-:W-:Y:S01]  /*1e80*/  IMAD R24, R0.reuse, R8, R24 ;  /* 0x0000000800187224 */ /* 0x040fe200078e0218 */
[----:B------:R-:W-:Y:S01]  /*1e90*/  IABS R8, R29 ;  /* 0x0000001d00087213 */ /* 0x000fe20000000000 */
[----:B------:R-:W-:Y:S01]  /*1ea0*/  @!P1 IMAD.MOV R23, RZ, RZ, -R23 ;  /* 0x000000ffff179224 */ /* 0x000fe200078e0a17 */
[C---:B------:R-:W-:Y:S01]  /*1eb0*/  ISETP.GT.U32.AND P1, PT, R0.reuse, R3, PT ;  /* 0x000000030000720c */ /* 0x040fe20003f24070 */
[----:B------:R-:W-:Y:S01]  /*1ec0*/  @!P4 IMAD.MOV R22, RZ, RZ, -R22 ;  /* 0x000000ffff16c224 */ /* 0x000fe200078e0a16 */
[C---:B------:R-:W-:Y:S01]  /*1ed0*/  ISETP.GT.U32.AND P6, PT, R0.reuse, R6, PT ;  /* 0x000000060000720c */ /* 0x040fe20003fc4070 */
[----:B------:R-:W-:Y:S01]  /*1ee0*/  IMAD.MOV.U32 R9, RZ, RZ, R4 ;  /* 0x000000ffff097224 */ /* 0x000fe200078e0004 */
[----:B------:R-:W-:Y:S01]  /*1ef0*/  ISETP.GT.U32.AND P4, PT, R0, R24, PT ;  /* 0x000000180000720c */ /* 0x000fe20003f84070 */
[----:B------:R-:W-:Y:S01]  /*1f00*/  IMAD.HI.U32 R11, R2, R8, RZ ;  /* 0x00000008020b7227 */ /* 0x000fe200078e00ff */
[----:B------:R-:W-:-:S03]  /*1f10*/  IABS R4, R5 ;  /* 0x0000000500047213 */ /* 0x000fc60000000000 */
[----:B------:R-:W-:Y:S01]  /*1f20*/  @!P2 IMAD.MOV R9, RZ, RZ, -R9 ;  /* 0x000000ffff09a224 */ /* 0x000fe200078e0a09 */
[----:B------:R-:W-:Y:S01]  /*1f30*/  ISETP.GE.AND P2, PT, R5, RZ, PT ;  /* 0x000000ff0500720c */ /* 0x000fe20003f46270 */
[----:B------:R-:W-:Y:S01]  /*1f40*/  IMAD.MOV R11, RZ, RZ, -R11 ;  /* 0x000000ffff0b7224 */ /* 0x000fe200078e0a0b */
[----:B------:R-:W-:Y:S01]  /*1f50*/  IABS R5, R25 ;  /* 0x0000001900057213 */ /* 0x000fe20000000000 */
[--C-:B------:R-:W-:Y:S01]  /*1f60*/  @!P1 IMAD.IADD R3, R3, 0x1, -R0.reuse ;  /* 0x0000000103039824 */ /* 0x100fe200078e0a00 */
[----:B------:R1:W-:Y:S01]  /*1f70*/  STL [R1+0x20], R9 ;  /* 0x0000200901007387 */ /* 0x0003e20000100800 */
[--C-:B------:R-:W-:Y:S02]  /*1f80*/  @!P6 IMAD.IADD R6, R6, 0x1, -R0.reuse ;  /* 0x000000010606e824 */ /* 0x100fe400078e0a00 */
[----:B------:R-:W-:Y:S01]  /*1f90*/  @!P4 IMAD.IADD R24, R24, 0x1, -R0 ;  /* 0x000000011818c824 */ /* 0x000fe200078e0a00 */
[----:B------:R-:W-:Y:S01]  /*1fa0*/  ISETP.GT.U32.AND P1, PT, R0, R3, PT ;  /* 0x000000030000720c */ /* 0x000fe20003f24070 */
[----:B0-----:R-:W-:Y:S01]  /*1fb0*/  IMAD.HI.U32 R17, R2, R5, RZ ;  /* 0x0000000502117227 */ /* 0x001fe200078e00ff */
[----:B------:R-:W-:-:S02]  /*1fc0*/  ISETP.GT.U32.AND P6, PT, R0, R6, PT ;  /* 0x000000060000720c */ /* 0x000fc40003fc4070 */
[----:B------:R-:W-:Y:S01]  /*1fd0*/  ISETP.GT.U32.AND P4, PT, R0, R24, PT ;  /* 0x000000180000720c */ /* 0x000fe20003f84070 */
[----:B------:R-:W-:Y:S01]  /*1fe0*/  IMAD.HI.U32 R14, R2, R7, RZ ;  /* 0x00000007020e7227 */ /* 0x000fe200078e00ff */
[----:B-1----:R-:W-:-:S03]  /*1ff0*/  LOP3.LUT R9, R20, 0x18, RZ, 0xfc, !PT ;  /* 0x0000001814097812 */ /* 0x002fc600078efcff */
[----:B------:R-:W-:Y:S02]  /*2000*/  IMAD.MOV R17, RZ, RZ, -R17 ;  /* 0x000000ffff117224 */ /* 0x000fe400078e0a11 */
[----:B------:R-:W-:Y:S01]  /*2010*/  IMAD.HI.U32 R26, R2, R4, RZ ;  /* 0x00000004021a7227 */ /* 0x000fe200078e00ff */
[----:B------:R0:W-:Y:S03]  /*2020*/  STL [R1+0x34], R9 ;  /* 0x0000340901007387 */ /* 0x0001e60000100800 */
[C---:B------:R-:W-:Y:S01]  /*2030*/  IMAD R8, R0.reuse, R11, R8 ;  /* 0x0000000b00087224 */ /* 0x040fe200078e0208 */
[----:B------:R-:W-:Y:S01]  /*2040*/  IABS R11, R28 ;  /* 0x0000001c000b7213 */ /* 0x000fe20000000000 */
[----:B------:R-:W-:Y:S01]  /*2050*/  IMAD.MOV R14, RZ, RZ, -R14 ;  /* 0x000000ffff0e7224 */ /* 0x000fe200078e0a0e */
[----:B------:R1:W-:Y:S01]  /*2060*/  STL [R1+0x24], R15 ;  /* 0x0000240f01007387 */ /* 0x0003e20000100800 */
[----:B------:R-:W-:Y:S01]  /*2070*/  IMAD R5, R0, R17, R5 ;  /* 0x0000001100057224 */ /* 0x000fe200078e0205 */
[----:B------:R-:W-:Y:S01]  /*2080*/  IABS R17, R13 ;  /* 0x0000000d00117213 */ /* 0x000fe20000000000 */
[----:B------:R-:W-:-:S02]  /*2090*/  IMAD.MOV R26, RZ, RZ, -R26 ;  /* 0x000000ffff1a7224 */ /* 0x000fc400078e0a1a */
[--C-:B------:R-:W-:Y:S01]  /*20a0*/  @!P1 IMAD.IADD R3, R3, 0x1, -R0.reuse ;  /* 0x0000000103039824 */ /* 0x100fe200078e0a00 */
[C---:B------:R-:W-:Y:S01]  /*20b0*/  ISETP.GT.U32.AND P1, PT, R0.reuse, R8, PT ;  /* 0x000000080000720c */ /* 0x040fe20003f24070 */
[----:B------:R-:W-:Y:S01]  /*20c0*/  IMAD R7, R0, R14, R7 ;  /* 0x0000000e00077224 */ /* 0x000fe200078e0207 */
[----:B------:R-:W-:Y:S01]  /*20d0*/  IABS R14, R9 ;  /* 0x00000009000e7213 */ /* 0x000fe20000000000 */
[--C-:B------:R-:W-:Y:S01]  /*20e0*/  @!P6 IMAD.IADD R6, R6, 0x1, -R0.reuse ;  /* 0x000000010606e824 */ /* 0x100fe200078e0a00 */
[----:B------:R-:W-:Y:S01]  /*20f0*/  ISETP.GT.U32.AND P6, PT, R0, R5, PT ;  /* 0x000000050000720c */ /* 0x000fe20003fc4070 */
[----:B------:R-:W-:Y:S01]  /*2100*/  @!P4 IMAD.IADD R24, R24, 0x1, -R0 ;  /* 0x000000011818c824 */ /* 0x000fe200078e0a00 */
[----:B------:R-:W-:Y:S01]  /*2110*/  ISETP.GE.AND P4, PT, R25, RZ, PT ;  /* 0x000000ff1900720c */ /* 0x000fe20003f86270 */
[----:B------:R-:W-:Y:S01]  /*2120*/  IMAD R4, R0, R26, R4 ;  /* 0x0000001a00047224 */ /* 0x000fe200078e0204 */
[----:B0-----:R-:W-:Y:S01]  /*2130*/  LOP3.LUT R9, R20, 0x8, RZ, 0xfc, !PT ;  /* 0x0000000814097812 */ /* 0x001fe200078efcff */
[----:B------:R-:W-:Y:S01]  /*2140*/  @!P5 IMAD.MOV R6, RZ, RZ, -R6 ;  /* 0x000000ffff06d224 */ /* 0x000fe200078e0a06 */
[C---:B------:R-:W-:Y:S01]  /*2150*/  ISETP.GT.U32.AND P5, PT, R0.reuse, R7, PT ;  /* 0x000000070000720c */ /* 0x040fe20003fa4070 */
[----:B------:R-:W-:Y:S01]  /*2160*/  @!P3 IMAD.MOV R24, RZ, RZ, -R24 ;  /* 0x000000ffff18b224 */ /* 0x000fe200078e0a18 */
[----:B------:R-:W-:Y:S01]  /*2170*/  ISETP.GT.U32.AND P3, PT, R0, R4, PT ;  /* 0x000000040000720c */ /* 0x000fe20003f64070 */
[----:B------:R-:W-:-:S02]  /*2180*/  @!P1 IMAD.IADD R8, R8, 0x1, -R0 ;  /* 0x0000000108089824 */ /* 0x000fc400078e0a00 */
[----:B------:R-:W-:-:S03]  /*2190*/  IMAD.HI.U32 R25, R2, R11, RZ ;  /* 0x0000000b02197227 */ /* 0x000fc600078e00ff */
[----:B------:R-:W-:Y:S01]  /*21a0*/  ISETP.GT.U32.AND P1, PT, R0, R8, PT ;  /* 0x000000080000720c */ /* 0x000fe20003f24070 */
[----:B------:R-:W-:Y:S02]  /*21b0*/  @!P6 IMAD.IADD R5, R5, 0x1, -R0 ;  /* 0x000000010505e824 */ /* 0x000fe400078e0a00 */
[----:B------:R-:W-:-:S04]  /*21c0*/  IMAD.HI.U32 R26, R2, R14, RZ ;  /* 0x0000000e021a7227 */ /* 0x000fc800078e00ff */
[--C-:B------:R-:W-:Y:S01]  /*21d0*/  @!P5 IMAD.IADD R7, R7, 0x1, -R0.reuse ;  /* 0x000000010707d824 */ /* 0x100fe200078e0a00 */
[----:B------:R-:W-:Y:S01]  /*21e0*/  ISETP.GT.U32.AND P5, PT, R0, R5, PT ;  /* 0x000000050000720c */ /* 0x000fe20003fa4070 */
[----:B------:R-:W-:Y:S01]  /*21f0*/  @!P3 IMAD.IADD R4, R4, 0x1, -R0 ;  /* 0x000000010404b824 */ /* 0x000fe200078e0a00 */
[----:B------:R-:W-:Y:S01]  /*2200*/  ISETP.GE.AND P3, PT, R27, RZ, PT ;  /* 0x000000ff1b00720c */ /* 0x000fe20003f66270 */
[----:B------:R-:W-:Y:S02]  /*2210*/  IMAD.MOV R25, RZ, RZ, -R25 ;  /* 0x000000ffff197224 */ /* 0x000fe400078e0a19 */
[----:B------:R-:W-:Y:S01]  /*2220*/  IMAD.HI.U32 R27, R2, R17, RZ ;  /* 0x00000011021b7227 */ /* 0x000fe200078e00ff */
[----:B------:R-:W-:-:S03]  /*2230*/  ISETP.GT.U32.AND P6, PT, R0, R4, PT ;  /* 0x000000040000720c */ /* 0x000fc60003fc4070 */
[----:B------:R-:W-:Y:S02]  /*2240*/  IMAD.MOV R26, RZ, RZ, -R26 ;  /* 0x000000ffff1a7224 */ /* 0x000fe400078e0a1a */
[----:B------:R-:W-:Y:S02]  /*2250*/  IMAD R11, R0, R25, R11 ;  /* 0x00000019000b7224 */ /* 0x000fe400078e020b */
[----:B------:R-:W-:Y:S01]  /*2260*/  IMAD.MOV R25, RZ, RZ, -R27 ;  /* 0x000000ffff197224 */ /* 0x000fe200078e0a1b */
[----:B------:R-:W-:Y:S01]  /*2270*/  IABS R27, R20 ;  /* 0x00000014001b7213 */ /* 0x000fe20000000000 */
[--C-:B------:R-:W-:Y:S01]  /*2280*/  @!P1 IMAD.IADD R8, R8, 0x1, -R0.reuse ;  /* 0x0000000108089824 */ /* 0x100fe200078e0a00 */
[----:B------:R-:W-:Y:S01]  /*2290*/  ISETP.GE.AND P1, PT, R20, RZ, PT ;  /* 0x000000ff1400720c */ /* 0x000fe20003f26270 */
[----:B------:R-:W-:Y:S01]  /*22a0*/  @!P5 IMAD.IADD R5, R5, 0x1, -R0 ;  /* 0x000000010505d824 */ /* 0x000fe200078e0a00 */
[----:B------:R-:W-:Y:S01]  /*22b0*/  ISETP.GE.AND P5, PT, R28, RZ, PT ;  /* 0x000000ff1c00720c */ /* 0x000fe20003fa6270 */
[C---:B------:R-:W-:Y:S01]  /*22c0*/  IMAD R14, R0.reuse, R26, R14 ;  /* 0x0000001a000e7224 */ /* 0x040fe200078e020e */
[----:B------:R-:W-:Y:S01]  /*22d0*/  IABS R20, R12 ;  /* 0x0000000c00147213 */ /* 0x000fe20000000000 */
[----:B------:R-:W-:Y:S01]  /*22e0*/  IMAD R17, R0, R25, R17 ;  /* 0x0000001900117224 */ /* 0x000fe200078e0211 */
[----:B------:R-:W-:Y:S01]  /*22f0*/  IABS R26, R15 ;  /* 0x0000000f001a7213 */ /* 0x000fe20000000000 */
[----:B------:R-:W-:Y:S01]  /*2300*/  IMAD.MOV.U32 R16, RZ, RZ, R27 ;  /* 0x000000ffff107224 */ /* 0x000fe200078e001b */
[----:B------:R-:W-:Y:S01]  /*2310*/  IABS R28, R10 ;  /* 0x0000000a001c7213 */ /* 0x000fe20000000000 */
[----:B------:R-:W-:Y:S01]  /*2320*/  @!P6 IMAD.IADD R4, R4, 0x1, -R0 ;  /* 0x000000010404e824 */ /* 0x000fe200078e0a00 */
[----:B------:R-:W-:Y:S01]  /*2330*/  IABS R25, R9 ;  /* 0x0000000900197213 */ /* 0x000fe20000000000 */
[----:B------:R-:W-:Y:S01]  /*2340*/  IMAD.HI.U32 R27, R2, R20, RZ ;  /* 0x00000014021b7227 */ /* 0x000fe200078e00ff */
[----:B------:R-:W-:-:S03]  /*2350*/  ISETP.GE.AND P6, PT, R29, RZ, PT ;  /* 0x000000ff1d00720c */ /* 0x000fc60003fc6270 */
[----:B------:R-:W-:-:S04]  /*2360*/  IMAD.HI.U32 R18, R2, R26, RZ ;  /* 0x0000001a02127227 */ /* 0x000fc800078e00ff */
[----:B------:R-:W-:-:S04]  /*2370*/  IMAD.HI.U32 R29, R2, R28, RZ ;  /* 0x0000001c021d7227 */ /* 0x000fc800078e00ff */
[----:B-1----:R-:W-:-:S04]  /*2380*/  IMAD.HI.U32 R15, R2, R16, RZ ;  /* 0x00000010020f7227 */ /* 0x002fc800078e00ff */
[----:B------:R-:W-:-:S04]  /*2390*/  IMAD.HI.U32 R19, R2, R25, RZ ;  /* 0x0000001902137227 */ /* 0x000fc800078e00ff */
[----:B------:R-:W-:Y:S02]  /*23a0*/  IMAD.MOV R2, RZ, RZ, -R27 ;  /* 0x000000ffff027224 */ /* 0x000fe400078e0a1b */
[----:B------:R-:W-:Y:S02]  /*23b0*/  IMAD.MOV R18, RZ, RZ, -R18 ;  /* 0x000000ffff127224 */ /* 0x000fe400078e0a12 */
[----:B------:R-:W-:Y:S02]  /*23c0*/  IMAD.MOV R27, RZ, RZ, -R29 ;  /* 0x000000ffff1b7224 */ /* 0x000fe400078e0a1d */
[----:B------:R-:W-:Y:S02]  /*23d0*/  IMAD.MOV R15, RZ, RZ, -R15 ;  /* 0x000000ffff0f7224 */ /* 0x000fe400078e0a0f */
[----:B------:R-:W-:Y:S02]  /*23e0*/  IMAD.MOV R29, RZ, RZ, -R19 ;  /* 0x000000ffff1d7224 */ /* 0x000fe400078e0a13 */
[----:B------:R-:W2:Y:S01]  /*23f0*/  LDL.LU R19, [R1+0xcd8] ;  /* 0x000cd80001137983 */ /* 0x000ea20000300800 */
[----:B------:R-:W-:-:S02]  /*2400*/  IMAD R28, R0, R27, R28 ;  /* 0x0000001b001c7224 */ /* 0x000fc400078e021c */
[C---:B------:R-:W-:Y:S02]  /*2410*/  IMAD R26, R0.reuse, R18, R26 ;  /* 0x00000012001a7224 */ /* 0x040fe400078e021a */
[----:B------:R-:W3:Y:S01]  /*2420*/  LDL.LU R18, [R1+0xcd4] ;  /* 0x000cd40001127983 */ /* 0x000ee20000300800 */
[C---:B------:R-:W-:Y:S02]  /*2430*/  IMAD R27, R0.reuse, R15, R16 ;  /* 0x0000000f001b7224 */ /* 0x040fe400078e0210 */
[C---:B------:R-:W-:Y:S01]  /*2440*/  IMAD R25, R0.reuse, R29, R25 ;  /* 0x0000001d00197224 */ /* 0x040fe200078e0219 */
[----:B------:R-:W4:Y:S01]  /*2450*/  LDL.LU R16, [R1+0xcd0] ;  /* 0x000cd00001107983 */ /* 0x000f220000300800 */
[----:B------:R-:W-:Y:S01]  /*2460*/  @!P0 IMAD.MOV R3, RZ, RZ, -R3 ;  /* 0x000000ffff038224 */ /* 0x000fe200078e0a03 */
[C---:B------:R-:W-:Y:S02]  /*2470*/  ISETP.GT.U32.AND P0, PT, R0.reuse, R7, PT ;  /* 0x000000070000720c */ /* 0x040fe40003f04070 */
[----:B------:R-:W2:Y:S04]  /*2480*/  LDL.LU R15, [R1+0xccc] ;  /* 0x000ccc00010f7983 */ /* 0x000ea80000300800 */
[----:B------:R-:W2:Y:S07]  /*2490*/  LDL.LU R29, [R1+0x34] ;  /* 0x00003400011d7983 */ /* 0x000eae0000300800 */
[----:B------:R-:W-:Y:S01]  /*24a0*/  @!P0 IMAD.IADD R7, R7, 0x1, -R0 ;  /* 0x0000000107078824 */ /* 0x000fe200078e0a00 */
[----:B------:R-:W-:-:S13]  /*24b0*/  ISETP.GT.U32.AND P0, PT, R0, R11, PT ;  /* 0x0000000b0000720c */ /* 0x000fda0003f04070 */
[----:B------:R-:W-:Y:S01]  /*24c0*/  @!P0 IMAD.IADD R11, R11, 0x1, -R0 ;  /* 0x000000010b0b8824 */ /* 0x000fe200078e0a00 */
[----:B------:R-:W-:-:S13]  /*24d0*/  ISETP.GT.U32.AND P0, PT, R0, R14, PT ;  /* 0x0000000e0000720c */ /* 0x000fda0003f04070 */
[----:B------:R-:W-:Y:S01]  /*24e0*/  @!P0 IMAD.IADD R14, R14, 0x1, -R0 ;  /* 0x000000010e0e8824 */ /* 0x000fe200078e0a00 */
[C---:B------:R-:W-:Y:S01]  /*24f0*/  ISETP.GT.U32.AND P0, PT, R0.reuse, R17, PT ;  /* 0x000000110000720c */ /* 0x040fe20003f04070 */
[C---:B------:R-:W-:Y:S02]  /*2500*/  IMAD R20, R0.reuse, R2, R20 ;  /* 0x0000000200147224 */ /* 0x040fe400078e0214 */
[----:B------:R-:W-:Y:S02]  /*2510*/  @!P2 IMAD.MOV R4, RZ, RZ, -R4 ;  /* 0x000000ffff04a224 */ /* 0x000fe400078e0a04 */
[----:B------:R-:W-:Y:S01]  /*2520*/  @!P4 IMAD.MOV R5, RZ, RZ, -R5 ;  /* 0x000000ffff05c224 */ /* 0x000fe200078e0a05 */
[C---:B------:R-:W-:Y:S01]  /*2530*/  ISETP.GT.U32.AND P4, PT, R0.reuse, R14, PT ;  /* 0x0000000e0000720c */ /* 0x040fe20003f84070 */
[----:B------:R-:W-:Y:S01]  /*2540*/  @!P3 IMAD.MOV R7, RZ, RZ, -R7 ;  /* 0x000000ffff07b224 */ /* 0x000fe200078e0a07 */
[----:B------:R-:W-:Y:S01]  /*2550*/  ISETP.GT.U32.AND P3, PT, R0, R20, PT ;  /* 0x000000140000720c */ /* 0x000fe20003f64070 */
[----:B------:R-:W-:-:S04]  /*2560*/  @!P6 IMAD.MOV R8, RZ, RZ, -R8 ;  /* 0x000000ffff08e224 */ /* 0x000fc800078e0a08 */
[----:B------:R-:W-:Y:S01]  /*2570*/  @!P0 IMAD.IADD R17, R17, 0x1, -R0 ;  /* 0x0000000111118824 */ /* 0x000fe200078e0a00 */
[C---:B------:R-:W-:Y:S02]  /*2580*/  ISETP.GT.U32.AND P0, PT, R0.reuse, R11, PT ;  /* 0x0000000b0000720c */ /* 0x040fe40003f04070 */
[C---:B------:R-:W-:Y:S02]  /*2590*/  ISETP.GT.U32.AND P6, PT, R0.reuse, R28, PT ;  /* 0x0000001c0000720c */ /* 0x040fe40003fc4070 */
[----:B------:R-:W-:Y:S02]  /*25a0*/  ISETP.GT.U32.AND P2, PT, R0, R17, PT ;  /* 0x000000110000720c */ /* 0x000fe40003f44070 */
[----:B------:R-:W0:Y:S04]  /*25b0*/  S2R R0, SR_TID.X ;  /* 0x0000000000007919 */ /* 0x000e280000002100 */
[----:B------:R-:W1:Y:S01]  /*25c0*/  S2R R2, SR_TID.X ;  /* 0x0000000000027919 */ /* 0x000e620000002100 */
[----:B0-----:R-:W-:Y:S01]  /*25d0*/  LOP3.LUT R0, R0, 0x7, RZ, 0xc0, !PT ;  /* 0x0000000700007812 */ /* 0x001fe200078ec0ff */
[----:B-1----:R-:W-:-:S04]  /*25e0*/  IMAD.SHL.U32 R2, R2, 0x2, RZ ;  /* 0x0000000202027824 */ /* 0x002fc800078e00ff */
[----:B------:R-:W-:-:S05]  /*25f0*/  IMAD R0, R0, 0x90, RZ ;  /* 0x0000009000007824 */ /* 0x000fca00078e02ff */
[----:B------:R-:W-:Y:S02]  /*2600*/  LOP3.LUT R0, R0, 0x30, R2, 0x78, !PT ;  /* 0x0000003000007812 */ /* 0x000fe400078e7802 */
[----:B------:R-:W-:-:S05]  /*2610*/  IABS R0, c[0x0][0x17c] ;  /* 0x00005f0000007a13 */ /* 0x000fca0000000000 */
[--C-:B------:R-:W-:Y:S01]  /*2620*/  @!P0 IMAD.IADD R11, R11, 0x1, -R0.reuse ;  /* 0x000000010b0b8824 */ /* 0x100fe200078e0a00 */
[----:B------:R-:W-:Y:S01]  /*2630*/  ISETP.GT.U32.AND P0, PT, R0, R27, PT ;  /* 0x0000001b0000720c */ /* 0x000fe20003f04070 */
[--C-:B------:R-:W-:Y:S01]  /*2640*/  @!P4 IMAD.IADD R14, R14, 0x1, -R0.reuse ;  /* 0x000000010e0ec824 */ /* 0x100fe200078e0a00 */
[C---:B------:R-:W-:Y:S01]  /*2650*/  ISETP.GT.U32.AND P4, PT, R0.reuse, R25, PT ;  /* 0x000000190000720c */ /* 0x040fe20003f84070 */
[----:B------:R-:W-:Y:S01]  /*2660*/  @!P2 IMAD.IADD R17, R17, 0x1, -R0 ;  /* 0x000000011111a824 */ /* 0x000fe200078e0a00 */
[----:B------:R-:W-:Y:S02]  /*2670*/  ISETP.GT.U32.AND P2, PT, R0, R26, PT ;  /* 0x0000001a0000720c */ /* 0x000fe40003f44070 */
[----:B------:R-:W0:Y:S01]  /*2680*/  S2R R0, SR_TID.X ;  /* 0x0000000000007919 */ /* 0x000e220000002100 */
[----:B------:R-:W-:Y:S02]  /*2690*/  LOP3.LUT R2, R2, 0x10, RZ, 0xc0, !PT ;  /* 0x0000001002027812 */ /* 0x000fe400078ec0ff */
[----:B0-----:R-:W-:-:S04]  /*26a0*/  LOP3.LUT R0, R0, 0xc0, RZ, 0xc0, !PT ;  /* 0x000000c000007812 */ /* 0x001fc800078ec0ff */
[----:B------:R-:W-:Y:S02]  /*26b0*/  LEA.HI R2, R0, R2, RZ, 0x1f ;  /* 0x0000000200027211 */ /* 0x000fe400078ff8ff */
[----:B------:R-:W-:-:S05]  /*26c0*/  IABS R0, c[0x0][0x17c] ;  /* 0x00005f0000007a13 */ /* 0x000fca0000000000 */
[--C-:B------:R-:W-:Y:S02]  /*26d0*/  @!P3 IMAD.IADD R20, R20, 0x1, -R0.reuse ;  /* 0x000000011414b824 */ /* 0x100fe400078e0a00 */
[--C-:B------:R-:W-:Y:S02]  /*26e0*/  @!P6 IMAD.IADD R28, R28, 0x1, -R0.reuse ;  /* 0x000000011c1ce824 */ /* 0x100fe400078e0a00 */
[--C-:B------:R-:W-:Y:S01]  /*26f0*/  @!P0 IMAD.IADD R27, R27, 0x1, -R0.reuse ;  /* 0x000000011b1b8824 */ /* 0x100fe200078e0a00 */
[C---:B------:R-:W-:Y:S01]  /*2700*/  ISETP.GT.U32.AND P6, PT, R0.reuse, R20, PT ;  /* 0x000000140000720c */ /* 0x040fe20003fc4070 */
[----:B------:R-:W-:Y:S01]  /*2710*/  @!P4 IMAD.IADD R25, R25, 0x1, -R0 ;  /* 0x000000011919c824 */ /* 0x000fe200078e0a00 */
[C---:B------:R-:W-:Y:S02]  /*2720*/  ISETP.GT.U32.AND P0, PT, R0.reuse, R28, PT ;  /* 0x0000001c0000720c */ /* 0x040fe40003f04070 */
[----:B------:R-:W-:Y:S01]  /*2730*/  ISETP.GT.U32.AND P4, PT, R0, R27, PT ;  /* 0x0000001b0000720c */ /* 0x000fe20003f84070 */
[----:B------:R-:W-:Y:S01]  /*2740*/  @!P5 IMAD.MOV R11, RZ, RZ, -R11 ;  /* 0x000000ffff0bd224 */ /* 0x000fe200078e0a0b */
[----:B------:R-:W-:-:S07]  /*2750*/  ISETP.GE.AND P5, PT, R13, RZ, PT ;  /* 0x000000ff0d00720c */ /* 0x000fce0003fa6270 */
[--C-:B------:R-:W-:Y:S01]  /*2760*/  @!P6 IMAD.IADD R20, R20, 0x1, -R0.reuse ;  /* 0x000000011414e824 */ /* 0x100fe200078e0a00 */
[----:B------:R-:W-:Y:S01]  /*2770*/  ISETP.GE.AND P6, PT, R12, RZ, PT ;  /* 0x000000ff0c00720c */ /* 0x000fe20003fc6270 */
[--C-:B------:R-:W-:Y:S01]  /*2780*/  @!P0 IMAD.IADD R28, R28, 0x1, -R0.reuse ;  /* 0x000000011c1c8824 */ /* 0x100fe200078e0a00 */
[----:B------:R-:W-:Y:S01]  /*2790*/  ISETP.GE.AND P0, PT, R10, RZ, PT ;  /* 0x000000ff0a00720c */ /* 0x000fe20003f06270 */
[----:B------:R-:W-:Y:S01]  /*27a0*/  @!P4 IMAD.IADD R27, R27, 0x1, -R0 ;  /* 0x000000011b1bc824 */ /* 0x000fe200078e0a00 */
[----:B------:R-:W-:Y:S02]  /*27b0*/  ISETP.GE.AND P4, PT, R9, RZ, PT ;  /* 0x000000ff0900720c */ /* 0x000fe40003f86270 */
[----:B--2---:R-:W-:Y:S02]  /*27c0*/  ISETP.GE.AND P3, PT, R29, RZ, PT ;  /* 0x000000ff1d00720c */ /* 0x004fe40003f66270 */
[----:B------:R-:W0:Y:S02]  /*27d0*/  S2R R29, SR_TID.X ;  /* 0x00000000001d7919 */ /* 0x000e240000002100 */
[----:B0-----:R-:W-:-:S05]  /*27e0*/  LOP3.LUT R29, R29, 0x7, RZ, 0xc0, !PT ;  /* 0x000000071d1d7812 */ /* 0x001fca00078ec0ff */
[----:B------:R-:W-:-:S05]  /*27f0*/  IMAD R29, R29, 0x410, RZ ;  /* 0x000004101d1d7824 */ /* 0x000fca00078e02ff */
[----:B------:R-:W-:Y:S02]  /*2800*/  LOP3.LUT R2, R29, R2, RZ, 0x3c, !PT ;  /* 0x000000021d027212 */ /* 0x000fe400078e3cff */
[----:B------:R-:W2:Y:S04]  /*2810*/  LDL.LU R29, [R1+0x24] ;  /* 0x00002400011d7983 */ /* 0x000ea80000300800 */
[----:B------:R-:W3:Y:S04]  /*2820*/  LDL.LU R13, [R1+0x14] ;  /* 0x00001400010d7983 */ /* 0x000ee80000300800 */
[----:B------:R-:W3:Y:S04]  /*2830*/  LDL.LU R12, [R1+0x10] ;  /* 0x00001000010c7983 */ /* 0x000ee80000300800 */
[----:B------:R-:W3:Y:S04]  /*2840*/  LDL.LU R10, [R1+0xc] ;  /* 0x00000c00010a7983 */ /* 0x000ee80000300800 */
[----:B------:R-:W3:Y:S01]  /*2850*/  LDL.LU R9, [R1+0x8] ;  /* 0x0000080001097983 */ /* 0x000ee20000300800 */
[----:B------:R-:W-:Y:S01]  /*2860*/  @!P2 IMAD.IADD R26, R26, 0x1, -R0 ;  /* 0x000000011a1aa824 */ /* 0x000fe200078e0a00 */
[----:B------:R-:W-:-:S13]  /*2870*/  ISETP.GT.U32.AND P2, PT, R0, R25, PT ;  /* 0x000000190000720c */ /* 0x000fda0003f44070 */
[----:B------:R-:W-:Y:S02]  /*2880*/  @!P2 IMAD.IADD R25, R25, 0x1, -R0 ;  /* 0x000000011919a824 */ /* 0x000fe400078e0a00 */
[----:B------:R-:W-:Y:S01]  /*2890*/  @!P3 IMAD.MOV R14, RZ, RZ, -R14 ;  /* 0x000000ffff0eb224 */ /* 0x000fe200078e0a0e */
[----:B------:R-:W-:Y:S01]  /*28a0*/  ISETP.GT.U32.AND P3, PT, R0, R26, PT ;  /* 0x0000001a0000720c */ /* 0x000fe20003f64070 */
[----:B------:R-:W-:-:S12]  /*28b0*/  @!P5 IMAD.MOV R17, RZ, RZ, -R17 ;  /* 0x000000ffff11d224 */ /* 0x000fd800078e0a11 */
[----:B------:R-:W-:Y:S01]  /*28c0*/  @!P3 IMAD.IADD R26, R26, 0x1, -R0 ;  /* 0x000000011a1ab824 */ /* 0x000fe200078e0a00 */
[----:B------:R-:W-:Y:S02]  /*28d0*/  ISETP.NE.AND P3, PT, RZ, c[0x0][0x17c], PT ;  /* 0x00005f00ff007a0c */ /* 0x000fe40003f65270 */
[----:B--2---:R-:W-:Y:S02]  /*28e0*/  ISETP.GE.AND P2, PT, R29, RZ, PT ;  /* 0x000000ff1d00720c */ /* 0x004fe40003f46270 */
[----:B------:R-:W0:Y:S02]  /*28f0*/  S2R R29, SR_TID.X ;  /* 0x00000000001d7919 */ /* 0x000e240000002100 */
[----:B0-----:R-:W-:-:S05]  /*2900*/  IMAD.SHL.U32 R29, R29, 0x200, RZ ;  /* 0x000002001d1d7824 */ /* 0x001fca00078e00ff */
[----:B------:R-:W-:-:S05]  /*2910*/  LOP3.LUT R29, R29, 0x2000, RZ, 0xc0, !PT ;  /* 0x000020001d1d7812 */ /* 0x000fca00078ec0ff */
[----:B------:R-:W-:Y:S02]  /*2920*/  IMAD.IADD R2, R29, 0x1, R2 ;  /* 0x000000011d027824 */ /* 0x000fe400078e0202 */
[----:B------:R-:W0:Y:S04]  /*2930*/  S2R R29, SR_TID.X ;  /* 0x00000000001d7919 */ /* 0x000e280000002100 */
[----:B------:R1:W-:Y:S02]  /*2940*/  STL [R1+0xc94], R2 ;  /* 0x000c940201007387 */ /* 0x0003e40000100800 */
[----:B-1----:R-:W-:Y:S02]  /*2950*/  LOP3.LUT R2, RZ, c[0x0][0x17c], RZ, 0x33, !PT ;  /* 0x00005f00ff027a12 */ /* 0x002fe400078e33ff */
[----:B0-----:R-:W-:-:S05]  /*2960*/  LOP3.LUT R29, R29, 0x3f, RZ, 0xc0, !PT ;  /* 0x0000003f1d1d7812 */ /* 0x001fca00078ec0ff */
[----:B------:R-:W-:Y:S01]  /*2970*/  IMAD R0, R29, c[0x0][0x18c], RZ ;  /* 0x000063001d007a24 */ /* 0x000fe200078e02ff */
[----:B---3--:R-:W-:Y:S01]  /*2980*/  SEL R13, R2, R13, !P3 ;  /* 0x0000000d020d7207 */ /* 0x008fe20005800000 */
[----:B------:R-:W2:Y:S03]  /*2990*/  LDL.LU R29, [R1+0x20] ;  /* 0x00002000011d7983 */ /* 0x000ea60000300800 */
[----:B------:R-:W-:Y:S02]  /*29a0*/  LEA R0, P5, R0, c[0x0][0x168], 0x1 ;  /* 0x00005a0000007a11 */ /* 0x000fe400078a08ff */
[C---:B------:R-:W-:Y:S02]  /*29b0*/  SEL R12, R2.reuse, R12, !P3 ;  /* 0x0000000c020c7207 */ /* 0x040fe40005800000 */
[C---:B------:R-:W-:Y:S01]  /*29c0*/  SEL R10, R2.reuse, R10, !P3 ;  /* 0x0000000a020a7207 */ /* 0x040fe20005800000 */
[----:B------:R0:W-:Y:S01]  /*29d0*/  STL [R1+0xca4], R0 ;  /* 0x000ca40001007387 */ /* 0x0001e20000100800 */
[----:B------:R-:W-:-:S03]  /*29e0*/  SEL R9, R2, R9, !P3 ;  /* 0x0000000902097207 */ /* 0x000fc60005800000 */
[----:B0-----:R-:W3:Y:S04]  /*29f0*/  LDL.LU R0, [R1+0x38] ;  /* 0x0000380001007983 */ /* 0x001ee80000300800 */
[----:B------:R0:W-:Y:S04]  /*2a00*/  STL [R1+0x48], R13 ;  /* 0x0000480d01007387 */ /* 0x0001e80000100800 */
[----:B0-----:R-:W2:Y:S04]  /*2a10*/  LDL.LU R13, [R1+0xcc8] ;  /* 0x000cc800010d7983 */ /* 0x001ea80000300800 */
[----:B------:R0:W-:Y:S04]  /*2a20*/  STL [R1+0x44], R12 ;  /* 0x0000440c01007387 */ /* 0x0001e80000100800 */
[----:B0-----:R-:W2:Y:S04]  /*2a30*/  LDL.LU R12, [R1+0xcc4] ;  /* 0x000cc400010c7983 */ /* 0x001ea80000300800 */
[----:B------:R0:W-:Y:S04]  /*2a40*/  STL [R1+0x40], R10 ;  /* 0x0000400a01007387 */ /* 0x0001e80000100800 */
[----:B0-----:R-:W3:Y:S04]  /*2a50*/  LDL.LU R10, [R1+0xcc0] ;  /* 0x000cc000010a7983 */ /* 0x001ee80000300800 */
[----:B------:R0:W-:Y:S04]  /*2a60*/  STL [R1+0x3c], R9 ;  /* 0x00003c0901007387 */ /* 0x0001e80000100800 */
[----:B0-----:R-:W3:Y:S01]  /*2a70*/  LDL.LU R9, [R1+0xcbc] ;  /* 0x000cbc0001097983 */ /* 0x001ee20000300800 */
[----:B--2---:R-:W-:-:S02]  /*2a80*/  SEL R12, R2, R12, !P3 ;  /* 0x0000000c020c7207 */ /* 0x004fc40005800000 */
[----:B---3--:R-:W-:-:S05]  /*2a90*/  SEL R9, R2, R9, !P3 ;  /* 0x0000000902097207 */ /* 0x008fca0005800000 */
[----:B------:R0:W-:Y:S02]  /*2aa0*/  STL [R1+0x34], R9 ;  /* 0x0000340901007387 */ /* 0x0001e40000100800 */
[C---:B0-----:R-:W-:Y:S02]  /*2ab0*/  SEL R9, R2.reuse, R10, !P3 ;  /* 0x0000000a02097207 */ /* 0x041fe40005800000 */
[----:B------:R-:W-:-:S03]  /*2ac0*/  SEL R10, R2, R13, !P3 ;  /* 0x0000000d020a7207 */ /* 0x000fc60005800000 */
[----:B------:R0:W-:Y:S04]  /*2ad0*/  STL [R1+0x30], R9 ;  /* 0x0000300901007387 */ /* 0x0001e80000100800 */
[----:B------:R4:W-:Y:S04]  /*2ae0*/  STL [R1+0x2c], R12 ;  /* 0x00002c0c01007387 */ /* 0x0009e80000100800 */
[----:B------:R1:W-:Y:S01]  /*2af0*/  STL [R1+0x28], R10 ;  /* 0x0000280a01007387 */ /* 0x0003e20000100800 */
[C---:B0-----:R-:W-:Y:S02]  /*2b00*/  SEL R9, R2.reuse, R15, !P3 ;  /* 0x0000000f02097207 */ /* 0x041fe40005800000 */
[----:B----4-:R-:W-:-:S03]  /*2b10*/  SEL R12, R2, R16, !P3 ;  /* 0x00000010020c7207 */ /* 0x010fc60005800000 */
[----:B------:R0:W-:Y:S01]  /*2b20*/  STL [R1+0x24], R9 ;  /* 0x0000240901007387 */ /* 0x0001e20000100800 */
[----:B-1----:R-:W-:-:S03]  /*2b30*/  SEL R10, R2, R18, !P3 ;  /* 0x00000012020a7207 */ /* 0x002fc60005800000 */
[----:B------:R1:W-:Y:S04]  /*2b40*/  STL [R1+0x1c], R12 ;  /* 0x00001c0c01007387 */ /* 0x0003e80000100800 */
[----:B------:R2:W-:Y:S01]  /*2b50*/  STL [R1+0x18], R10 ;  /* 0x0000180a01007387 */ /* 0x0005e20000100800 */
[C---:B0-----:R-:W-:Y:S02]  /*2b60*/  SEL R9, R2.reuse, R19, !P3 ;  /* 0x0000001302097207 */ /* 0x041fe40005800000 */
[----:B-1----:R-:W-:-:S03]  /*2b70*/  SEL R12, R2, R21, !P3 ;  /* 0x00000015020c7207 */ /* 0x002fc60005800000 */
[----:B------:R0:W-:Y:S01]  /*2b80*/  STL [R1+0x14], R9 ;  /* 0x0000140901007387 */ /* 0x0001e20000100800 */
[----:B--2---:R-:W-:-:S03]  /*2b90*/  SEL R10, R2, R0, !P3 ;  /* 0x00000000020a7207 */ /* 0x004fc60005800000 */
[----:B------:R-:W-:Y:S01]  /*2ba0*/  STL [R1+0x10], R12 ;  /* 0x0000100c01007387 */ /* 0x000fe20000100800 */
[----:B------:R-:W-:-:S03]  /*2bb0*/  SEL R0, R2, R29, !P3 ;  /* 0x0000001d02007207 */ /* 0x000fc60005800000 */
[----:B------:R-:W-:Y:S01]  /*2bc0*/  STL [R1+0xc], R10 ;  /* 0x00000c0a01007387 */ /* 0x000fe20000100800 */
[----:B0-----:R-:W-:-:S03]  /*2bd0*/  SEL R9, R2, R22, !P3 ;  /* 0x0000001602097207 */ /* 0x001fc60005800000 */
[----:B------:R-:W2:Y:S04]  /*2be0*/  LDL.LU R2, [R1+0x50] ;  /* 0x0000500001027983 */ /* 0x000ea80000300800 */
[----:B------:R0:W-:Y:S04]  /*2bf0*/  STL [R1+0x8], R9 ;  /* 0x0000080901007387 */ /* 0x0001e80000100800 */
[----:B--2---:R1:W-:Y:S04]  /*2c00*/  STL [R1+0xcb8], R2 ;  /* 0x000cb80201007387 */ /* 0x0043e80000100800 */
[----:B------:R2:W-:Y:S04]  /*2c10*/  STL [R1+0x4], R0 ;  /* 0x0000040001007387 */ /* 0x0005e80000100800 */
[----:B0-----:R-:W3:Y:S01]  /*2c20*/  LDL.LU R9, [R1+0x44] ;  /* 0x0000440001097983 */ /* 0x001ee20000300800 */
[----:B-1----:R-:W-:-:S04]  /*2c30*/  LOP3.LUT R2, RZ, c[0x0][0x17c], RZ, 0x33, !PT ;  /* 0x00005f00ff027a12 */ /* 0x002fc800078e33ff */
[----:B--2---:R-:W-:Y:S01]  /*2c40*/  SEL R0, R2, R23, !P3 ;  /* 0x0000001702007207 */ /* 0x004fe20005800000 */
[----:B---3--:R0:W-:Y:S04]  /*2c50*/  STL [R1+0xcb4], R9 ;  /* 0x000cb40901007387 */ /* 0x0081e80000100800 */
[----:B0-----:R-:W2:Y:S04]  /*2c60*/  LDL.LU R9, [R1+0x54] ;  /* 0x0000540001097983 */ /* 0x001ea80000300800 */
[----:B------:R-:W3:Y:S04]  /*2c70*/  LDL.LU R10, [R1+0x40] ;  /* 0x00004000010a7983 */ /* 0x000ee80000300800 */
[----:B------:R-:W4:Y:S04]  /*2c80*/  LDL.LU R12, [R1+0x3c] ;  /* 0x00003c00010c7983 */ /* 0x000f280000300800 */
[----:B------:R-:W2:Y:S04]  /*2c90*/  LDL.LU R13, [R1+0x34] ;  /* 0x00003400010d7983 */ /* 0x000ea80000300800 */
[----:B------:R-:W2:Y:S04]  /*2ca0*/  LDL.LU R15, [R1+0x30] ;  /* 0x00003000010f7983 */ /* 0x000ea80000300800 */
[----:B------:R-:W2:Y:S04]  /*2cb0*/  LDL.LU R16, [R1+0x2c] ;  /* 0x00002c0001107983 */ /* 0x000ea80000300800 */
[----:B------:R-:W2:Y:S04]  /*2cc0*/  LDL.LU R18, [R1+0x28] ;  /* 0x0000280001127983 */ /* 0x000ea80000300800 */
[----:B------:R-:W2:Y:S04]  /*2cd0*/  LDL.LU R19, [R1+0x24] ;  /* 0x0000240001137983 */ /* 0x000ea80000300800 */
[----:B------:R-:W2:Y:S04]  /*2ce0*/  LDL.LU R21, [R1+0x1c] ;  /* 0x00001c0001157983 */ /* 0x000ea80000300800 */
[----:B------:R-:W2:Y:S04]  /*2cf0*/  LDL.LU R22, [R1+0x18] ;  /* 0x0000180001167983 */ /* 0x000ea80000300800 */
[----:B------:R0:W-:Y:S04]  /*2d00*/  STL [R1+0xca8], R0 ;  /* 0x000ca80001007387 */ /* 0x0001e80000100800 */
[----:B0-----:R-:W2:Y:S01]  /*2d10*/  LDL.LU R0, [R1+0xc] ;  /* 0x00000c0001007983 */ /* 0x001ea20000300800 */
[----:B------:R-:W-:-:S03]  /*2d20*/  @!P6 IMAD.MOV R20, RZ, RZ, -R20 ;  /* 0x000000ffff14e224 */ /* 0x000fc600078e0a14 */
[----:B--2---:R0:W-:Y:S04]  /*2d30*/  STL [R1+0xcac], R0 ;  /* 0x000cac0001007387 */ /* 0x0041e80000100800 */
[----:B0-----:R-:W2:Y:S01]  /*2d40*/  LDL.LU R0, [R1+0x10] ;  /* 0x0000100001007983 */ /* 0x001ea20000300800 */
[----:B------:R-:W-:Y:S02]  /*2d50*/  @!P0 IMAD.MOV R28, RZ, RZ, -R28 ;  /* 0x000000ffff1c8224 */ /* 0x000fe400078e0a1c */
[----:B------:R-:W-:Y:S02]  /*2d60*/  @!P1 IMAD.MOV R27, RZ, RZ, -R27 ;  /* 0x000000ffff1b9224 */ /* 0x000fe400078e0a1b */
[----:B------:R-:W-:Y:S02]  /*2d70*/  @!P4 IMAD.MOV R25, RZ, RZ, -R25 ;  /* 0x000000ffff19c224 */ /* 0x000fe400078e0a19 */
[----:B------:R-:W-:Y:S01]  /*2d80*/  @!P2 IMAD.MOV R26, RZ, RZ, -R26 ;  /* 0x000000ffff1aa224 */ /* 0x000fe200078e0a1a */
[----:B------:R-:W-:-:S02]  /*2d90*/  SEL R29, R2, R24, !P3 ;  /* 0x00000018021d7207 */ /* 0x000fc40005800000 */
[C---:B------:R-:W-:Y:S02]  /*2da0*/  SEL R24, R2.reuse, R6, !P3 ;  /* 0x0000000602187207 */ /* 0x040fe40005800000 */
[C---:B------:R-:W-:Y:S02]  /*2db0*/  SEL R23, R2.reuse, R3, !P3 ;  /* 0x0000000302177207 */ /* 0x040fe40005800000 */
[C---:B------:R-:W-:Y:S02]  /*2dc0*/  SEL R4, R2.reuse, R4, !P3 ;  /* 0x0000000402047207 */ /* 0x040fe40005800000 */
[C---:B------:R-:W-:Y:S02]  /*2dd0*/  SEL R5, R2.reuse, R5, !P3 ;  /* 0x0000000502057207 */ /* 0x040fe40005800000 */
[C---:B------:R-:W-:Y:S02]  /*2de0*/  SEL R7, R2.reuse, R7, !P3 ;  /* 0x0000000702077207 */ /* 0x040fe40005800000 */
        /* <DEDUP_REMOVED lines=8> */
[----:B------:R-:W-:Y:S01]  /*2e70*/  SEL R27, R2, R27, !P3 ;  /* 0x0000001b021b7207 */ /* 0x000fe20005800000 */
[----:B--2---:R0:W-:Y:S04]  /*2e80*/  STL [R1+0xcb0], R0 ;  /* 0x000cb00001007387 */ /* 0x0041e80000100800 */
[----:B0-----:R-:W2:Y:S04]  /*2e90*/  LDL.LU R0, [R1+0x14] ;  /* 0x0000140001007983 */ /* 0x001ea80000300800 */
[----:B------:R-:W3:Y:S04]  /*2ea0*/  LDL.LU R6, [R1+0x48] ;  /* 0x0000480001067983 */ /* 0x000ee80000300800 */
[----:B------:R-:W3:Y:S01]  /*2eb0*/  LDL.LU R2, [R1+0xcb8] ;  /* 0x000cb80001027983 */ /* 0x000ee20000300800 */
[----:B------:R-:W-:-:S02]  /*2ec0*/  IMAD R9, R9, c[0x0][0x184], RZ ;  /* 0x0000610009097a24 */ /* 0x000fc400078e02ff */
[----:B------:R-:W-:Y:S02]  /*2ed0*/  IMAD R19, R19, c[0x0][0x190], RZ ;  /* 0x0000640013137a24 */ /* 0x000fe400078e02ff */
[----:B--2---:R-:W-:Y:S02]  /*2ee0*/  IMAD R0, R0, c[0x0][0x190], RZ ;  /* 0x0000640000007a24 */ /* 0x004fe400078e02ff */
[----:B---3--:R-:W-:-:S05]  /*2ef0*/  IMAD R2, R2, c[0x0][0x184], RZ ;  /* 0x0000610002027a24 */ /* 0x008fca00078e02ff */
[----:B------:R0:W-:Y:S04]  /*2f00*/  STL [R1+0xc98], R2 ;  /* 0x000c980201007387 */ /* 0x0001e80000100800 */
[----:B0-----:R-:W2:Y:S04]  /*2f10*/  LDL.LU R2, [R1+0x4] ;  /* 0x0000040001027983 */ /* 0x001ea80000300800 */
[----:B------:R0:W-:Y:S04]  /*2f20*/  STL [R1+0x20], R9 ;  /* 0x0000200901007387 */ /* 0x0001e80000100800 */
[----:B0-----:R-:W3:Y:S04]  /*2f30*/  LDL.LU R9, [R1+0xcb4] ;  /* 0x000cb40001097983 */ /* 0x001ee80000300800 */
[----:B------:R0:W-:Y:S04]  /*2f40*/  STL [R1+0xca0], R19 ;  /* 0x000ca01301007387 */ /* 0x0001e80000100800 */
[----:B0-----:R-:W2:Y:S04]  /*2f50*/  LDL.LU R19, [R1+0x8] ;  /* 0x0000080001137983 */ /* 0x001ea80000300800 */
[----:B------:R0:W-:Y:S04]  /*2f60*/  STL [R1+0x14], R0 ;  /* 0x0000140001007387 */ /* 0x0001e80000100800 */
[----:B0-----:R-:W2:Y:S02]  /*2f70*/  LDL.LU R0, [R1+0xcb0] ;  /* 0x000cb00001007983 */ /* 0x001ea40000300800 */
[----:B--2---:R-:W-:-:S05]  /*2f80*/  IMAD R0, R0, c[0x0][0x190], RZ ;  /* 0x0000640000007a24 */ /* 0x004fca00078e02ff */
[----:B------:R0:W-:Y:S04]  /*2f90*/  STL [R1+0x10], R0 ;  /* 0x0000100001007387 */ /* 0x0001e80000100800 */
[----:B0-----:R-:W2:Y:S01]  /*2fa0*/  LDL.LU R0, [R1+0xcac] ;  /* 0x000cac0001007983 */ /* 0x001ea20000300800 */
[----:B------:R-:W-:Y:S02]  /*2fb0*/  IMAD R19, R19, c[0x0][0x190], RZ ;  /* 0x0000640013137a24 */ /* 0x000fe400078e02ff */
[----:B--2---:R-:W-:-:S05]  /*2fc0*/  IMAD R0, R0, c[0x0][0x190], RZ ;  /* 0x0000640000007a24 */ /* 0x004fca00078e02ff */
[----:B------:R0:W-:Y:S04]  /*2fd0*/  STL [R1+0xc], R0 ;  /* 0x00000c0001007387 */ /* 0x0001e80000100800 */
[----:B0-----:R-:W2:Y:S04]  /*2fe0*/  LDL.LU R0, [R1+0xca8] ;  /* 0x000ca80001007983 */ /* 0x001ea80000300800 */
[----:B------:R0:W-:Y:S02]  /*2ff0*/  STL [R1+0x8], R19 ;  /* 0x0000081301007387 */ /* 0x0001e40000100800 */
[----:B0-----:R-:W-:-:S02]  /*3000*/  IMAD R19, R2, c[0x0][0x190], RZ ;  /* 0x0000640002137a24 */ /* 0x001fc400078e02ff */
[----:B--2---:R-:W-:Y:S02]  /*3010*/  IMAD R2, R0, c[0x0][0x190], RZ ;  /* 0x0000640000027a24 */ /* 0x004fe400078e02ff */
[----:B------:R-:W2:Y:S01]  /*3020*/  LDL.LU R0, [R1+0xca4] ;  /* 0x000ca40001007983 */ /* 0x000ea20000300800 */
[----:B------:R-:W-:-:S03]  /*3030*/  IMAD R6, R6, c[0x0][0x190], RZ ;  /* 0x0000640006067a24 */ /* 0x000fc600078e02ff */
[----:B------:R-:W0:Y:S01]  /*3040*/  S2R R3, SR_TID.X ;  /* 0x0000000000037919 */ /* 0x000e220000002100 */
[----:B------:R-:W-:-:S03]  /*3050*/  IMAD R5, R5, c[0x0][0x190], RZ ;  /* 0x0000640005057a24 */ /* 0x000fc600078e02ff */
[----:B------:R-:W-:Y:S01]  /*3060*/  STL [R1+0x4], R19 ;  /* 0x0000041301007387 */ /* 0x000fe20000100800 */
[----:B---3--:R-:W-:-:S03]  /*3070*/  IMAD R9, R9, c[0x0][0x190], RZ ;  /* 0x0000640009097a24 */ /* 0x008fc600078e02ff */
[----:B------:R1:W-:Y:S01]  /*3080*/  STL [R1+0xc9c], R5 ;  /* 0x000c9c0501007387 */ /* 0x0003e20000100800 */
[----:B------:R-:W-:-:S03]  /*3090*/  IMAD R10, R10, c[0x0][0x190], RZ ;  /* 0x000064000a0a7a24 */ /* 0x000fc600078e02ff */
[----:B-1----:R-:W3:Y:S01]  /*30a0*/  LDL.LU R5, [R1+0x14] ;  /* 0x0000140001057983 */ /* 0x002ee20000300800 */
[----:B----4-:R-:W-:Y:S02]  /*30b0*/  IMAD R12, R12, c[0x0][0x190], RZ ;  /* 0x000064000c0c7a24 */ /* 0x010fe400078e02ff */
[----:B------:R-:W-:Y:S01]  /*30c0*/  IMAD R13, R13, c[0x0][0x190], RZ ;  /* 0x000064000d0d7a24 */ /* 0x000fe200078e02ff */
[----:B0-----:R-:W-:Y:S01]  /*30d0*/  LOP3.LUT R3, R3, 0x3f, RZ, 0xc0, !PT ;  /* 0x0000003f03037812 */ /* 0x001fe200078ec0ff */
[----:B------:R-:W-:-:S04]  /*30e0*/  IMAD R15, R15, c[0x0][0x190], RZ ;  /* 0x000064000f0f7a24 */ /* 0x000fc800078e02ff */
[----:B------:R-:W-:Y:S02]  /*30f0*/  IMAD R3, R3, c[0x0][0x18c], RZ ;  /* 0x0000630003037a24 */ /* 0x000fe400078e02ff */
[----:B------:R-:W-:-:S03]  /*3100*/  IMAD R16, R16, c[0x0][0x190], RZ ;  /* 0x0000640010107a24 */ /* 0x000fc600078e02ff */
[----:B------:R-:W-:Y:S01]  /*3110*/  LEA.HI.X.SX32 R3, R3, c[0x0][0x16c], 0x1, P5 ;  /* 0x00005b0003037a11 */ /* 0x000fe200028f0eff */
[----:B------:R-:W-:Y:S01]  /*3120*/  IMAD R18, R18, c[0x0][0x190], RZ ;  /* 0x0000640012127a24 */ /* 0x000fe200078e02ff */
[----:B--2---:R-:W-:-:S05]  /*3130*/  LEA R19, P0, R6, R0, 0x1 ;  /* 0x0000000006137211 */ /* 0x004fca00078008ff */
[----:B------:R0:W-:Y:S02]  /*3140*/  STL [R1+0xc50], R19 ;  /* 0x000c501301007387 */ /* 0x0001e40000100800 */
[----:B0-----:R-:W-:-:S05]  /*3150*/  LEA R19, P1, R9, R0, 0x1 ;  /* 0x0000000009137211 */ /* 0x001fca00078208ff */
        /* <DEDUP_REMOVED lines=11> */
[----:B0-----:R-:W-:Y:S02]  /*3210*/  LEA.HI.X.SX32 R19, R6, R3, 0x1, P0 ;  /* 0x0000000306137211 */ /* 0x001fe400000f0eff */
[----:B------:R-:W2:Y:S04]  /*3220*/  LDL.LU R6, [R1+0x4] ;  /* 0x0000040001067983 */ /* 0x000ea80000300800 */
[----:B------:R0:W-:Y:S02]  /*3230*/  STL [R1+0xc48], R19 ;  /* 0x000c481301007387 */ /* 0x0001e40000100800 */
[----:B0-----:R-:W-:-:S05]  /*3240*/  LEA R19, P0, R18, R0, 0x1 ;  /* 0x0000000012137211 */ /* 0x001fca00078008ff */
[----:B------:R0:W-:Y:S04]  /*3250*/  STL [R1+0xc4c], R19 ;  /* 0x000c4c1301007387 */ /* 0x0001e80000100800 */
[----:B0-----:R-:W4:Y:S01]  /*3260*/  LDL.LU R19, [R1+0xca0] ;  /* 0x000ca00001137983 */ /* 0x001f220000300800 */
[----:B------:R-:W-:-:S05]  /*3270*/  LEA.HI.X.SX32 R9, R9, R3, 0x1, P1 ;  /* 0x0000000309097211 */ /* 0x000fca00008f0eff */
[----:B------:R4:W-:Y:S01]  /*3280*/  STL [R1+0xc40], R9 ;  /* 0x000c400901007387 */ /* 0x0009e20000100800 */
[----:B------:R-:W-:Y:S02]  /*3290*/  IMAD R21, R21, c[0x0][0x190], RZ ;  /* 0x0000640015157a24 */ /* 0x000fe400078e02ff */
[----:B------:R-:W-:Y:S01]  /*32a0*/  IMAD R22, R22, c[0x0][0x190], RZ ;  /* 0x0000640016167a24 */ /* 0x000fe200078e02ff */
[----:B----4-:R-:W-:-:S05]  /*32b0*/  LEA R9, P1, R19, R0, 0x1 ;  /* 0x0000000013097211 */ /* 0x010fca00078208ff */
[----:B------:R0:W-:Y:S02]  /*32c0*/  STL [R1+0xc44], R9 ;  /* 0x000c440901007387 */ /* 0x0001e40000100800 */
[----:B0-----:R-:W-:Y:S02]  /*32d0*/  LEA.HI.X.SX32 R9, R10, R3, 0x1, P2 ;  /* 0x000000030a097211 */ /* 0x001fe400010f0eff */
[----:B------:R-:W4:Y:S04]  /*32e0*/  LDL.LU R10, [R1+0x8] ;  /* 0x00000800010a7983 */ /* 0x000f280000300800 */
[----:B------:R0:W-:Y:S02]  /*32f0*/  STL [R1+0xc38], R9 ;  /* 0x000c380901007387 */ /* 0x0001e40000100800 */
[----:B0-----:R-:W-:-:S05]  /*3300*/  LEA R9, P2, R21, R0, 0x1 ;  /* 0x0000000015097211 */ /* 0x001fca00078408ff */
[----:B------:R0:W-:Y:S02]  /*3310*/  STL [R1+0xc3c], R9 ;  /* 0x000c3c0901007387 */ /* 0x0001e40000100800 */
[----:B0-----:R-:W-:Y:S02]  /*3320*/  LEA.HI.X.SX32 R9, R12, R3, 0x1, P3 ;  /* 0x000000030c097211 */ /* 0x001fe400018f0eff */
[----:B------:R-:W2:Y:S04]  /*3330*/  LDL.LU R12, [R1+0xc] ;  /* 0x00000c00010c7983 */ /* 0x000ea80000300800 */
[----:B------:R0:W-:Y:S02]  /*3340*/  STL [R1+0xc30], R9 ;  /* 0x000c300901007387 */ /* 0x0001e40000100800 */
[----:B0-----:R-:W-:-:S05]  /*3350*/  LEA R9, P3, R22, R0, 0x1 ;  /* 0x0000000016097211 */ /* 0x001fca00078608ff */
[----:B------:R0:W-:Y:S02]  /*3360*/  STL [R1+0xc34], R9 ;  /* 0x000c340901007387 */ /* 0x0001e40000100800 */
[-C--:B0-----:R-:W-:Y:S02]  /*3370*/  LEA.HI.X.SX32 R9, R13, R3.reuse, 0x1, P4 ;  /* 0x000000030d097211 */ /* 0x081fe400020f0eff */
[----:B------:R-:W2:Y:S04]  /*3380*/  LDL.LU R13, [R1+0x10] ;  /* 0x00001000010d7983 */ /* 0x000ea80000300800 */
[----:B------:R3:W-:Y:S01]  /*3390*/  STL [R1+0xc28], R9 ;  /* 0x000c280901007387 */ /* 0x0007e20000100800 */
[----:B------:R-:W-:Y:S02]  /*33a0*/  LEA.HI.X.SX32 R15, R15, R3, 0x1, P5 ;  /* 0x000000030f0f7211 */ /* 0x000fe400028f0eff */
[----:B---3--:R-:W-:-:S05]  /*33b0*/  LEA R9, P4, R5, R0, 0x1 ;  /* 0x0000000005097211 */ /* 0x008fca00078808ff */
[----:B------:R-:W-:Y:S04]  /*33c0*/  STL [R1+0xc2c], R9 ;  /* 0x000c2c0901007387 */ /* 0x000fe80000100800 */
[----:B------:R0:W-:Y:S02]  /*33d0*/  STL [R1+0xc20], R15 ;  /* 0x000c200f01007387 */ /* 0x0001e40000100800 */
[-C--:B0-----:R-:W-:Y:S02]  /*33e0*/  LEA.HI.X.SX32 R15, R16, R3.reuse, 0x1, P6 ;  /* 0x00000003100f7211 */ /* 0x081fe400030f0eff */
[----:B------:R-:W-:Y:S02]  /*33f0*/  LEA.HI.X.SX32 R16, R18, R3, 0x1, P0 ;  /* 0x0000000312107211 */ /* 0x000fe400000f0eff */
[----:B--2---:R-:W-:-:S05]  /*3400*/  LEA R9, P5, R13, R0, 0x1 ;  /* 0x000000000d097211 */ /* 0x004fca00078a08ff */
[----:B------:R0:W-:Y:S04]  /*3410*/  STL [R1+0xc24], R9 ;  /* 0x000c240901007387 */ /* 0x0001e80000100800 */
[----:B------:R4:W-:Y:S01]  /*3420*/  STL [R1+0xc18], R15 ;  /* 0x000c180f01007387 */ /* 0x0009e20000100800 */
[-C--:B0-----:R-:W-:Y:S02]  /*3430*/  LEA R9, P6, R12, R0.reuse, 0x1 ;  /* 0x000000000c097211 */ /* 0x081fe400078c08ff */
[----:B----4-:R-:W-:-:S03]  /*3440*/  LEA R15, P0, R10, R0, 0x1 ;  /* 0x000000000a0f7211 */ /* 0x010fc600078008ff */
[----:B------:R0:W-:Y:S04]  /*3450*/  STL [R1+0xc1c], R9 ;  /* 0x000c1c0901007387 */ /* 0x0001e80000100800 */
[----:B------:R1:W-:Y:S01]  /*3460*/  STL [R1+0xc10], R16 ;  /* 0x000c101001007387 */ /* 0x0003e20000100800 */
[----:B0-----:R-:W-:-:S03]  /*3470*/  LEA.HI.X.SX32 R9, R19, R3, 0x1, P1 ;  /* 0x0000000313097211 */ /* 0x001fc600008f0eff */
[----:B------:R0:W-:Y:S01]  /*3480*/  STL [R1+0xc14], R15 ;  /* 0x000c140f01007387 */ /* 0x0001e20000100800 */
[----:B-1----:R-:W-:-:S03]  /*3490*/  LEA R16, P1, R6, R0, 0x1 ;  /* 0x0000000006107211 */ /* 0x002fc600078208ff */
[----:B------:R1:W-:Y:S01]  /*34a0*/  STL [R1+0xc08], R9 ;  /* 0x000c080901007387 */ /* 0x0003e20000100800 */
[-C--:B0-----:R-:W-:Y:S02]  /*34b0*/  LEA.HI.X.SX32 R15, R21, R3.reuse, 0x1, P2 ;  /* 0x00000003150f7211 */ /* 0x081fe400010f0eff */
[----:B------:R-:W-:Y:S01]  /*34c0*/  LEA R18, P2, R2, R0, 0x1 ;  /* 0x0000000002127211 */ /* 0x000fe200078408ff */
[----:B-1----:R-:W2:Y:S04]  /*34d0*/  LDL.LU R9, [R1+0x20] ;  /* 0x0000200001097983 */ /* 0x002ea80000300800 */
[----:B------:R0:W-:Y:S04]  /*34e0*/  STL [R1+0xc0c], R16 ;  /* 0x000c0c1001007387 */ /* 0x0001e80000100800 */
[----:B------:R-:W-:Y:S01]  /*34f0*/  STL [R1+0xc00], R15 ;  /* 0x000c000f01007387 */ /* 0x000fe20000100800 */
[----:B0-----:R-:W-:-:S03]  /*3500*/  LEA.HI.X.SX32 R16, R22, R3, 0x1, P3 ;  /* 0x0000000316107211 */ /* 0x001fc600018f0eff */
[----:B------:R0:W-:Y:S04]  /*3510*/  STL [R1+0xc04], R18 ;  /* 0x000c041201007387 */ /* 0x0001e80000100800 */
[----:B------:R1:W-:Y:S01]  /*3520*/  STL [R1+0xb88], R16 ;  /* 0x000b881001007387 */ /* 0x0003e20000100800 */
[----:B0-----:R-:W-:-:S03]  /*3530*/  LEA.HI.X.SX32 R18, R5, R3, 0x1, P4 ;  /* 0x0000000305127211 */ /* 0x001fc600020f0eff */
[----:B------:R-:W3:Y:S01]  /*3540*/  LDL.LU R5, [R1+0xc9c] ;  /* 0x000c9c0001057983 */ /* 0x000ee20000300800 */
[----:B------:R-:W-:Y:S02]  /*3550*/  IMAD R29, R29, c[0x0][0x190], RZ ;  /* 0x000064001d1d7a24 */ /* 0x000fe400078e02ff */
[----:B------:R-:W-:-:S03]  /*3560*/  IMAD R24, R24, c[0x0][0x190], RZ ;  /* 0x0000640018187a24 */ /* 0x000fc600078e02ff */
[----:B------:R-:W-:Y:S01]  /*3570*/  LEA R15, P3, R29, R0, 0x1 ;  /* 0x000000001d0f7211 */ /* 0x000fe200078608ff */
[----:B------:R-:W-:-:S04]  /*3580*/  IMAD R23, R23, c[0x0][0x190], RZ ;  /* 0x0000640017177a24 */ /* 0x000fc800078e02ff */
[----:B------:R0:W-:Y:S01]  /*3590*/  STL [R1+0xba8], R15 ;  /* 0x000ba80f01007387 */ /* 0x0001e20000100800 */
[----:B------:R-:W-:Y:S01]  /*35a0*/  IMAD R4, R4, c[0x0][0x190], RZ ;  /* 0x0000640004047a24 */ /* 0x000fe200078e02ff */
[----:B-1----:R-:W-:Y:S02]  /*35b0*/  LEA.HI.X.SX32 R16, R13, R3, 0x1, P5 ;  /* 0x000000030d107211 */ /* 0x002fe400028f0eff */
[----:B------:R-:W-:Y:S01]  /*35c0*/  STL [R1+0xb8c], R18 ;  /* 0x000b8c1201007387 */ /* 0x000fe20000100800 */
[-C--:B------:R-:W-:Y:S02]  /*35d0*/  LEA R13, P5, R23, R0.reuse, 0x1 ;  /* 0x00000000170d7211 */ /* 0x080fe400078a08ff */
[----:B0-----:R-:W-:-:S05]  /*35e0*/  LEA R15, P4, R24, R0, 0x1 ;  /* 0x00000000180f7211 */ /* 0x001fca00078808ff */
[----:B------:R0:W-:Y:S04]  /*35f0*/  STL [R1+0xbb0], R15 ;  /* 0x000bb00f01007387 */ /* 0x0001e80000100800 */
[----:B------:R-:W-:Y:S01]  /*3600*/  STL [R1+0xb90], R16 ;  /* 0x000b901001007387 */ /* 0x000fe20000100800 */
[-C--:B0-----:R-:W-:Y:S02]  /*3610*/  LEA.HI.X.SX32 R15, R12, R3.reuse, 0x1, P6 ;  /* 0x000000030c0f7211 */ /* 0x081fe400030f0eff */
[----:B------:R-:W-:Y:S01]  /*3620*/  LEA R12, P6, R4, R0, 0x1 ;  /* 0x00000000040c7211 */ /* 0x000fe200078c08ff */
[----:B------:R0:W-:Y:S04]  /*3630*/  STL [R1+0xbb8], R13 ;  /* 0x000bb80d01007387 */ /* 0x0001e80000100800 */
[----:B------:R-:W-:Y:S04]  /*3640*/  STL [R1+0xb94], R15 ;  /* 0x000b940f01007387 */ /* 0x000fe80000100800 */
[----:B------:R1:W-:Y:S01]  /*3650*/  STL [R1+0xbc0], R12 ;  /* 0x000bc00c01007387 */ /* 0x0003e20000100800 */
[----:B0-----:R-:W-:-:S05]  /*3660*/  LEA.HI.X.SX32 R13, R10, R3, 0x1, P0 ;  /* 0x000000030a0d7211 */ /* 0x001fca00000f0eff */
[----:B------:R-:W-:Y:S01]  /*3670*/  STL [R1+0xb98], R13 ;  /* 0x000b980d01007387 */ /* 0x000fe20000100800 */
[----:B-1----:R-:W-:Y:S02]  /*3680*/  LEA.HI.X.SX32 R12, R6, R3, 0x1, P1 ;  /* 0x00000003060c7211 */ /* 0x002fe400008f0eff */
[----:B---3--:R-:W-:-:S05]  /*3690*/  LEA R10, P0, R5, R0, 0x1 ;  /* 0x00000000050a7211 */ /* 0x008fca00078008ff */
[----:B------:R0:W-:Y:S04]  /*36a0*/  STL [R1+0xbc8], R10 ;  /* 0x000bc80a01007387 */ /* 0x0001e80000100800 */
[----:B------:R1:W-:Y:S01]  /*36b0*/  STL [R1+0xb9c], R12 ;  /* 0x000b9c0c01007387 */ /* 0x0003e20000100800 */
[----:B0-----:R-:W-:-:S03]  /*36c0*/  LEA.HI.X.SX32 R10, R2, R3, 0x1, P2 ;  /* 0x00000003020a7211 */ /* 0x001fc600010f0eff */
[----:B------:R-:W3:Y:S01]  /*36d0*/  LDL.LU R2, [R1+0xc98] ;  /* 0x000c980001027983 */ /* 0x000ee20000300800 */
[----:B------:R-:W-:Y:S02]  /*36e0*/  IMAD R7, R7, c[0x0][0x190], RZ ;  /* 0x0000640007077a24 */ /* 0x000fe400078e02ff */
[----:B------:R-:W-:-:S03]  /*36f0*/  IMAD R8, R8, c[0x0][0x190], RZ ;  /* 0x0000640008087a24 */ /* 0x000fc600078e02ff */
[-C--:B------:R-:W-:Y:S01]  /*3700*/  LEA R6, P1, R7, R0.reuse, 0x1 ;  /* 0x0000000007067211 */ /* 0x080fe200078208ff */
[----:B------:R-:W-:Y:S01]  /*3710*/  IMAD R11, R11, c[0x0][0x190], RZ ;  /* 0x000064000b0b7a24 */ /* 0x000fe200078e02ff */
[----:B-1----:R-:W-:Y:S01]  /*3720*/  LEA R12, P2, R8, R0, 0x1 ;  /* 0x00000000080c7211 */ /* 0x002fe200078408ff */
[----:B------:R-:W-:Y:S02]  /*3730*/  IMAD R14, R14, c[0x0][0x190], RZ ;  /* 0x000064000e0e7a24 */ /* 0x000fe400078e02ff */
[----:B------:R0:W-:Y:S04]  /*3740*/  STL [R1+0xbd0], R6 ;  /* 0x000bd00601007387 */ /* 0x0001e80000100800 */
[----:B------:R1:W-:Y:S01]  /*3750*/  STL [R1+0xba0], R10 ;  /* 0x000ba00a01007387 */ /* 0x0003e20000100800 */
[----:B0-----:R-:W-:-:S03]  /*3760*/  LEA.HI.X.SX32 R6, R29, R3, 0x1, P3 ;  /* 0x000000031d067211 */ /* 0x001fc600018f0eff */
[----:B------:R0:W-:Y:S01]  /*3770*/  STL [R1+0xbd8], R12 ;  /* 0x000bd80c01007387 */ /* 0x0001e20000100800 */
[----:B-1----:R-:W-:-:S03]  /*3780*/  LEA R10, P3, R11, R0, 0x1 ;  /* 0x000000000b0a7211 */ /* 0x002fc600078608ff */
[----:B------:R1:W-:Y:S01]  /*3790*/  STL [R1+0xba4], R6 ;  /* 0x000ba40601007387 */ /* 0x0003e20000100800 */
[----:B------:R-:W-:-:S03]  /*37a0*/  IMAD R17, R17, c[0x0][0x190], RZ ;  /* 0x0000640011117a24 */ /* 0x000fc600078e02ff */
[----:B------:R4:W-:Y:S01]  /*37b0*/  STL [R1+0xbe0], R10 ;  /* 0x000be00a01007387 */ /* 0x0009e20000100800 */
[----:B0-----:R-:W-:Y:S01]  /*37c0*/  LEA.HI.X.SX32 R12, R24, R3, 0x1, P4 ;  /* 0x00000003180c7211 */ /* 0x001fe200020f0eff */
[----:B------:R-:W-:Y:S01]  /*37d0*/  IMAD R20, R20, c[0x0][0x190], RZ ;  /* 0x0000640014147a24 */ /* 0x000fe200078e02ff */
[----:B-1----:R-:W-:-:S03]  /*37e0*/  LEA R6, P4, R14, R0, 0x1 ;  /* 0x000000000e067211 */ /* 0x002fc600078808ff */
[----:B------:R0:W-:Y:S01]  /*37f0*/  STL [R1+0xbac], R12 ;  /* 0x000bac0c01007387 */ /* 0x0001e20000100800 */
[----:B----4-:R-:W-:-:S03]  /*3800*/  LEA.HI.X.SX32 R10, R23, R3, 0x1, P5 ;  /* 0x00000003170a7211 */ /* 0x010fc600028f0eff */
[----:B------:R1:W-:Y:S01]  /*3810*/  STL [R1+0xbe8], R6 ;  /* 0x000be80601007387 */ /* 0x0003e20000100800 */
[----:B------:R-:W-:-:S03]  /*3820*/  IMAD R28, R28, c[0x0][0x190], RZ ;  /* 0x000064001c1c7a24 */ /* 0x000fc600078e02ff */
[----:B------:R4:W-:Y:S01]  /*3830*/  STL [R1+0xbb4], R10 ;  /* 0x000bb40a01007387 */ /* 0x0009e20000100800 */
[-C--:B0-----:R-:W-:Y:S01]  /*3840*/  LEA R12, P5, R17, R0.reuse, 0x1 ;  /* 0x00000000110c7211 */ /* 0x081fe200078a08ff */
[----:B------:R-:W-:Y:S01]  /*3850*/  IMAD R25, R25, c[0x0][0x190], RZ ;  /* 0x0000640019197a24 */ /* 0x000fe200078e02ff */
[-C--:B-1----:R-:W-:Y:S02]  /*3860*/  LEA.HI.X.SX32 R6, R4, R3.reuse, 0x1, P6 ;  /* 0x0000000304067211 */ /* 0x082fe400030f0eff */
[-C--:B------:R-:W-:Y:S02]  /*3870*/  LEA.HI.X.SX32 R4, R5, R3.reuse, 0x1, P0 ;  /* 0x0000000305047211 */ /* 0x080fe400000f0eff */
[----:B----4-:R-:W-:Y:S01]  /*3880*/  LEA R10, P6, R20, R0, 0x1 ;  /* 0x00000000140a7211 */ /* 0x010fe200078c08ff */
[----:B------:R-:W-:Y:S01]  /*3890*/  STL [R1+0xbec], R12 ;  /* 0x000bec0c01007387 */ /* 0x000fe20000100800 */
[----:B------:R-:W-:-:S03]  /*38a0*/  LEA.HI.X.SX32 R5, R7, R3, 0x1, P1 ;  /* 0x0000000307057211 */ /* 0x000fc600008f0eff */
[----:B------:R0:W-:Y:S01]  /*38b0*/  STL [R1+0xbbc], R6 ;  /* 0x000bbc0601007387 */ /* 0x0001e20000100800 */
[----:B------:R-:W-:-:S03]  /*38c0*/  IMAD R26, R26, c[0x0][0x190], RZ ;  /* 0x000064001a1a7a24 */ /* 0x000fc600078e02ff */
[----:B------:R-:W-:Y:S04]  /*38d0*/  STL [R1+0xbf0], R10 ;  /* 0x000bf00a01007387 */ /* 0x000fe80000100800 */
[----:B------:R1:W-:Y:S01]  /*38e0*/  STL [R1+0xbc4], R4 ;  /* 0x000bc40401007387 */ /* 0x0003e20000100800 */
[----:B0-----:R-:W-:Y:S01]  /*38f0*/  LEA R6, P0, R28, R0, 0x1 ;  /* 0x000000001c067211 */ /* 0x001fe200078008ff */
[----:B------:R-:W-:-:S04]  /*3900*/  IMAD R27, R27, c[0x0][0x190], RZ ;  /* 0x000064001b1b7a24 */ /* 0x000fc800078e02ff */
[----:B------:R0:W-:Y:S01]  /*3910*/  STL [R1+0xbf4], R6 ;  /* 0x000bf40601007387 */ /* 0x0001e20000100800 */
[----:B-1----:R-:W-:-:S03]  /*3920*/  LEA R4, P1, R25, R0, 0x1 ;  /* 0x0000000019047211 */ /* 0x002fc600078208ff */
[----:B------:R1:W-:Y:S04]  /*3930*/  STL [R1+0xbcc], R5 ;  /* 0x000bcc0501007387 */ /* 0x0003e80000100800 */
[----:B------:R4:W-:Y:S01]  /*3940*/  STL [R1+0xbf8], R4 ;  /* 0x000bf80401007387 */ /* 0x0009e20000100800 */
[----:B0-----:R-:W-:Y:S02]  /*3950*/  LEA.HI.X.SX32 R6, R8, R3, 0x1, P2 ;  /* 0x0000000308067211 */ /* 0x001fe400010f0eff */
[----:B-1----:R-:W-:-:S03]  /*3960*/  LEA R5, P2, R26, R0, 0x1 ;  /* 0x000000001a057211 */ /* 0x002fc600078408ff */
[----:B------:R-:W-:Y:S01]  /*3970*/  STL [R1+0xbd4], R6 ;  /* 0x000bd40601007387 */ /* 0x000fe20000100800 */
[----:B----4-:R-:W-:-:S03]  /*3980*/  LEA.HI.X.SX32 R4, R11, R3, 0x1, P3 ;  /* 0x000000030b047211 */ /* 0x010fc600018f0eff */
[----:B------:R0:W-:Y:S04]  /*3990*/  STL [R1+0xbfc], R5 ;  /* 0x000bfc0501007387 */ /* 0x0001e80000100800 */
[----:B------:R1:W-:Y:S01]  /*39a0*/  STL [R1+0xbdc], R4 ;  /* 0x000bdc0401007387 */ /* 0x0003e20000100800 */
[-C--:B0-----:R-:W-:Y:S02]  /*39b0*/  LEA.HI.X.SX32 R5, R14, R3.reuse, 0x1, P4 ;  /* 0x000000030e057211 */ /* 0x081fe400020f0eff */
[----:B-1----:R-:W-:Y:S02]  /*39c0*/  LEA R4, P4, R27, R0, 0x1 ;  /* 0x000000001b047211 */ /* 0x002fe400078808ff */
[----:B------:R-:W-:Y:S01]  /*39d0*/  LEA.HI.X.SX32 R0, R17, R3, 0x1, P5 ;  /* 0x0000000311007211 */ /* 0x000fe200028f0eff */
[----:B------:R-:W-:Y:S01]  /*39e0*/  STL [R1+0xbe4], R5 ;  /* 0x000be40501007387 */ /* 0x000fe20000100800 */
[----:B--2---:R-:W-:-:S03]  /*39f0*/  LEA R12, P3, R9, c[0x0][0x160], 0x1 ;  /* 0x00005800090c7a11 */ /* 0x004fc600078608ff */
[----:B------:R0:W-:Y:S04]  /*3a00*/  STL [R1+0xb84], R4 ;  /* 0x000b840401007387 */ /* 0x0001e80000100800 */
[----:B------:R1:W-:Y:S01]  /*3a10*/  STL [R1+0xb70], R0 ;  /* 0x000b700001007387 */ /* 0x0003e20000100800 */
[----:B------:R-:W-:Y:S02]  /*3a20*/  LEA.HI.X.SX32 R13, R9, c[0x0][0x164], 0x1, P3 ;  /* 0x00005900090d7a11 */ /* 0x000fe400018f0eff */
[-C--:B0-----:R-:W-:Y:S02]  /*3a30*/  LEA.HI.X.SX32 R4, R20, R3.reuse, 0x1, P6 ;  /* 0x0000000314047211 */ /* 0x081fe400030f0eff */
[----:B-1----:R-:W-:-:S03]  /*3a40*/  LEA.HI.X.SX32 R0, R28, R3, 0x1, P0 ;  /* 0x000000031c007211 */ /* 0x002fc600000f0eff */
[----:B------:R-:W-:Y:S01]  /*3a50*/  STL [R1+0xb74], R4 ;  /* 0x000b740401007387 */ /* 0x000fe20000100800 */
[-C--:B------:R-:W-:Y:S01]  /*3a60*/  LEA.HI.X.SX32 R7, R25, R3.reuse, 0x1, P1 ;  /* 0x0000000319077211 */ /* 0x080fe200008f0eff */
[----:B------:R-:W-:Y:S02]  /*3a70*/  IMAD.MOV.U32 R6, RZ, RZ, c[0x0][0x188] ;  /* 0x00006200ff067624 */ /* 0x000fe400078e00ff */
[----:B------:R0:W-:Y:S02]  /*3a80*/  STL [R1+0xb78], R0 ;  /* 0x000b780001007387 */ /* 0x0001e40000100800 */
[----:B------:R-:W-:Y:S02]  /*3a90*/  IMAD R6, R6, 0x3f, RZ ;  /* 0x0000003f06067824 */ /* 0x000fe400078e02ff */
[----:B------:R-:W-:Y:S01]  /*3aa0*/  IMAD.MOV.U32 R9, RZ, RZ, c[0x0][0x188] ;  /* 0x00006200ff097624 */ /* 0x000fe200078e00ff */
[----:B0-----:R-:W-:Y:S01]  /*3ab0*/  LEA.HI.X.SX32 R0, R26, R3, 0x1, P2 ;  /* 0x000000031a007211 */ /* 0x001fe200010f0eff */
[----:B------:R-:W-:-:S04]  /*3ac0*/  IMAD.WIDE R4, R6, 0x2, R12 ;  /* 0x0000000206047825 */ /* 0x000fc800078e020c */
[----:B------:R-:W-:Y:S02]  /*3ad0*/  IMAD R9, R9, 0x3e, RZ ;  /* 0x0000003e09097824 */ /* 0x000fe400078e02ff */
[----:B------:R-:W-:Y:S01]  /*3ae0*/  IMAD.MOV.U32 R15, RZ, RZ, c[0x0][0x188] ;  /* 0x00006200ff0f7624 */ /* 0x000fe200078e00ff */
[----:B---3--:R-:W-:-:S04]  /*3af0*/  LEA R10, P5, R2, c[0x0][0x160], 0x1 ;  /* 0x00005800020a7a11 */ /* 0x008fc800078a08ff */
[----:B------:R-:W-:Y:S02]  /*3b00*/  LEA.HI.X.SX32 R11, R2, c[0x0][0x164], 0x1, P5 ;  /* 0x00005900020b7a11 */ /* 0x000fe400028f0eff */
[----:B------:R0:W5:Y:S04]  /*3b10*/  LDL.LU R2, [R1+0xc94] ;  /* 0x000c940001027983 */ /* 0x0001680000300800 */
[----:B------:R-:W-:Y:S04]  /*3b20*/  STL.64 [R1+0x750], R12 ;  /* 0x0007500c01007387 */ /* 0x000fe80000100a00 */
[----:B------:R1:W-:Y:S04]  /*3b30*/  STL [R1+0xb7c], R7 ;  /* 0x000b7c0701007387 */ /* 0x0003e80000100800 */
[----:B------:R-:W-:Y:S04]  /*3b40*/  STL.64 [R1+0x758], R10 ;  /* 0x0007580a01007387 */ /* 0x000fe80000100a00 */
[----:B------:R2:W-:Y:S01]  /*3b50*/  STL [R1+0xb80], R0 ;  /* 0x000b800001007387 */ /* 0x0005e20000100800 */
[----:B-1----:R-:W-:Y:S01]  /*3b60*/  IMAD.WIDE R6, R6, 0x2, R10 ;  /* 0x0000000206067825 */ /* 0x002fe200078e020a */
[----:B--2---:R-:W-:-:S05]  /*3b70*/  LEA.HI.X.SX32 R0, R27, R3, 0x1, P4 ;  /* 0x000000031b007211 */ /* 0x004fca00020f0eff */
[----:B------:R-:W-:Y:S04]  /*3b80*/  STL [R1+0x77c], R0 ;  /* 0x00077c0001007387 */ /* 0x000fe80000100800 */
[----:B------:R-:W-:Y:S04]  /*3b90*/  STL [R1+0x784], R4 ;  /* 0x0007840401007387 */ /* 0x000fe80000100800 */
[----:B------:R1:W-:Y:S04]  /*3ba0*/  STL [R1+0x780], R5 ;  /* 0x0007800501007387 */ /* 0x0003e80000100800 */
[----:B------:R2:W-:Y:S01]  /*3bb0*/  STL [R1+0x78c], R6 ;  /* 0x00078c0601007387 */ /* 0x0005e20000100800 */
[----:B-1----:R-:W-:-:S03]  /*3bc0*/  IMAD.WIDE R4, R9, 0x2, R12 ;  /* 0x0000000209047825 */ /* 0x002fc600078e020c */
[----:B------:R-:W-:Y:S01]  /*3bd0*/  STL [R1+0x788], R7 ;  /* 0x0007880701007387 */ /* 0x000fe20000100800 */
[----:B------:R-:W-:-:S03]  /*3be0*/  IMAD.WIDE R8, R9, 0x2, R10 ;  /* 0x0000000209087825 */ /* 0x000fc600078e020a */
[----:B------:R-:W-:Y:S01]  /*3bf0*/  STL [R1+0xb68], R4 ;  /* 0x000b680401007387 */ /* 0x000fe20000100800 */
[----:B--2---:R-:W-:-:S03]  /*3c00*/  IMAD R6, R15, 0x3d, RZ ;  /* 0x0000003d0f067824 */ /* 0x004fc600078e02ff */
[----:B------:R1:W-:Y:S01]  /*3c10*/  STL [R1+0xb64], R5 ;  /* 0x000b640501007387 */ /* 0x0003e20000100800 */
[----:B------:R-:W-:-:S03]  /*3c20*/  IMAD R0, R15, 0x3c, RZ ;  /* 0x0000003c0f007824 */ /* 0x000fc600078e02ff */
[----:B------:R-:W-:Y:S01]  /*3c30*/  STL [R1+0xb6c], R8 ;  /* 0x000b6c0801007387 */ /* 0x000fe20000100800 */
[----:B-1----:R-:W-:-:S03]  /*3c40*/  IMAD.WIDE R4, R6, 0x2, R12 ;  /* 0x0000000206047825 */ /* 0x002fc600078e020c */
[----:B------:R1:W-:Y:S01]  /*3c50*/  STL [R1+0xb44], R9 ;  /* 0x000b440901007387 */ /* 0x0003e20000100800 */
[----:B------:R-:W-:-:S03]  /*3c60*/  IMAD.WIDE R6, R6, 0x2, R10 ;  /* 0x0000000206067825 */ /* 0x000fc600078e020a */
[----:B------:R-:W-:Y:S04]  /*3c70*/  STL [R1+0xb60], R4 ;  /* 0x000b600401007387 */ /* 0x000fe80000100800 */
[----:B------:R2:W-:Y:S04]  /*3c80*/  STL [R1+0xb58], R5 ;  /* 0x000b580501007387 */ /* 0x0005e80000100800 */
[----:B------:R3:W-:Y:S01]  /*3c90*/  STL [R1+0xb5c], R6 ;  /* 0x000b5c0601007387 */ /* 0x0007e20000100800 */
[----:B-1----:R-:W-:-:S04]  /*3ca0*/  IMAD.WIDE R8, R0, 0x2, R10 ;  /* 0x0000000200087825 */ /* 0x002fc800078e020a */
[----:B--2---:R-:W-:Y:S01]  /*3cb0*/  IMAD.WIDE R4, R0, 0x2, R12 ;  /* 0x0000000200047825 */ /* 0x004fe200078e020c */
[----:B------:R-:W-:Y:S03]  /*3cc0*/  STL [R1+0xb50], R7 ;  /* 0x000b500701007387 */ /* 0x000fe60000100800 */
[C---:B---3--:R-:W-:Y:S01]  /*3cd0*/  IMAD R6, R15.reuse, 0x3b, RZ ;  /* 0x0000003b0f067824 */ /* 0x048fe200078e02ff */
[----:B------:R-:W-:Y:S04]  /*3ce0*/  STL [R1+0xb54], R4 ;  /* 0x000b540401007387 */ /* 0x000fe80000100800 */
        /* <DEDUP_REMOVED lines=58> */
[----:B------:R2:W-:Y:S01]  /*4090*/  STL [R1+0xacc], R8 ;  /* 0x000acc0801007387 */ /* 0x0005e20000100800 */
[----:B-1----:R-:W-:-:S03]  /*40a0*/  IMAD.WIDE R4, R6, 0x2, R12 ;  /* 0x0000000206047825 */ /* 0x002fc600078e020c */
[----:B------:R-:W-:Y:S01]  /*40b0*/  STL [R1+0x790], R9 ;  /* 0x0007900901007387 */ /* 0x000fe20000100800 */
[----:B------:R-:W-:-:S03]  /*40c0*/  IMAD.WIDE R6, R6, 0x2, R10 ;  /* 0x0000000206067825 */ /* 0x000fc600078e020a */
[----:B------:R-:W-:Y:S04]  /*40d0*/  STL [R1+0xac0], R4 ;  /* 0x000ac00401007387 */ /* 0x000fe80000100800 */
[----:B------:R1:W-:Y:S01]  /*40e0*/  STL [R1+0xab8], R5 ;  /* 0x000ab80501007387 */ /* 0x0003e20000100800 */
[----:B--2---:R-:W-:-:S03]  /*40f0*/  IMAD R8, R15, 0x31, RZ ;  /* 0x000000310f087824 */ /* 0x004fc600078e02ff */
[----:B------:R-:W-:Y:S01]  /*4100*/  STL [R1+0xabc], R6 ;  /* 0x000abc0601007387 */ /* 0x000fe20000100800 */
[----:B-1----:R-:W-:-:S03]  /*4110*/  IMAD.WIDE R4, R0, 0x2, R12 ;  /* 0x0000000200047825 */ /* 0x002fc600078e020c */
[----:B------:R1:W-:Y:S04]  /*4120*/  STL [R1+0xab0], R7 ;  /* 0x000ab00701007387 */ /* 0x0003e80000100800 */
[----:B------:R-:W-:Y:S04]  /*4130*/  STL [R1+0xab4], R4 ;  /* 0x000ab40401007387 */ /* 0x000fe80000100800 */
[----:B------:R2:W-:Y:S01]  /*4140*/  STL [R1+0xaa8], R5 ;  /* 0x000aa80501007387 */ /* 0x0005e20000100800 */
[----:B-1----:R-:W-:-:S04]  /*4150*/  IMAD.WIDE R6, R0, 0x2, R10 ;  /* 0x0000000200067825 */ /* 0x002fc800078e020a */
[----:B------:R-:W-:Y:S01]  /*4160*/  IMAD R0, R15, 0x30, RZ ;  /* 0x000000300f007824 */ /* 0x000fe200078e02ff */
[----:B------:R-:W-:Y:S01]  /*4170*/  STL [R1+0xaac], R6 ;  /* 0x000aac0601007387 */ /* 0x000fe20000100800 */
[----:B--2---:R-:W-:-:S03]  /*4180*/  IMAD.WIDE R4, R8, 0x2, R12 ;  /* 0x0000000208047825 */ /* 0x004fc600078e020c */
        /* <DEDUP_REMOVED lines=109> */
[----:B------:R-:W-:-:S03]  /*4860*/  IMAD.SHL.U32 R0, R15, 0x20, RZ ;  /* 0x000000200f007824 */ /* 0x000fc600078e00ff */
        /* <DEDUP_REMOVED lines=212> */
[----:B------:R-:W-:Y:S01]  /*55b0*/  STL [R1+0xa6c], R7 ;  /* 0x000a6c0701007387 */ /* 0x000fe20000100800 */
[----:B------:R-:W-:-:S03]  /*55c0*/  IMAD.WIDE R8, R8, 0x2, R10 ;  /* 0x0000000208087825 */ /* 0x000fc600078e020a */
[----:B------:R-:W-:Y:S04]  /*55d0*/  STL [R1+0xa78], R4 ;  /* 0x000a780401007387 */ /* 0x000fe80000100800 */
[----:B------:R1:W-:Y:S04]  /*55e0*/  STL [R1+0xa74], R5 ;  /* 0x000a740501007387 */ /* 0x0003e80000100800 */
[----:B------:R-:W-:Y:S01]  /*55f0*/  STL [R1+0xa80], R8 ;  /* 0x000a800801007387 */ /* 0x000fe20000100800 */
[----:B-1----:R-:W-:-:S03]  /*5600*/  IMAD.WIDE R4, R0, 0x2, R12 ;  /* 0x0000000200047825 */ /* 0x002fc600078e020c */
[----:B------:R-:W-:Y:S04]  /*5610*/  STL [R1+0xa7c], R9 ;  /* 0x000a7c0901007387 */ /* 0x000fe80000100800 */
[----:B------:R-:W-:Y:S01]  /*5620*/  STL [R1+0xa88], R4 ;  /* 0x000a880401007387 */ /* 0x000fe20000100800 */
[----:B------:R-:W-:-:S03]  /*5630*/  IMAD.WIDE R6, R0, 0x2, R10 ;  /* 0x0000000200067825 */ /* 0x000fc600078e020a */
[----:B------:R1:W-:Y:S02]  /*5640*/  STL [R1+0xa84], R5 ;  /* 0x000a840501007387 */ /* 0x0003e40000100800 */
[C---:B-1----:R-:W-:Y:S02]  /*5650*/  IMAD.WIDE R4, R15.reuse, 0x2, R10 ;  /* 0x000000020f047825 */ /* 0x042fe400078e020a */
[----:B------:R-:W1:Y:S02]  /*5660*/  S2R R10, SR_TID.X ;  /* 0x00000000000a7919 */ /* 0x000e640000002100 */
[----:B------:R-:W-:Y:S02]  /*5670*/  IMAD.WIDE R8, R15, 0x2, R12 ;  /* 0x000000020f087825 */ /* 0x000fe400078e020c */
[----:B------:R-:W-:Y:S04]  /*5680*/  STL [R1+0xa90], R6 ;  /* 0x000a900601007387 */ /* 0x000fe80000100800 */
[----:B------:R-:W-:Y:S04]  /*5690*/  STL [R1+0xa8c], R7 ;  /* 0x000a8c0701007387 */ /* 0x000fe80000100800 */
[----:B------:R-:W-:Y:S04]  /*56a0*/  STL [R1+0xa98], R8 ;  /* 0x000a980801007387 */ /* 0x000fe80000100800 */
[----:B------:R-:W-:Y:S04]  /*56b0*/  STL [R1+0xa94], R9 ;  /* 0x000a940901007387 */ /* 0x000fe80000100800 */
[----:B------:R1:W-:Y:S04]  /*56c0*/  STL [R1+0xaa0], R4 ;  /* 0x000aa00401007387 */ /* 0x0003e80000100800 */
[----:B------:R-:W-:Y:S04]  /*56d0*/  STL [R1+0xa9c], R5 ;  /* 0x000a9c0501007387 */ /* 0x000fe80000100800 */
[----:B------:R-:W-:Y:S01]  /*56e0*/  STL [R1+0x778], RZ ;  /* 0x000778ff01007387 */ /* 0x000fe20000100800 */
[----:B-1----:R-:W-:-:S03]  /*56f0*/  IMAD.SHL.U32 R4, R10, 0x20, RZ ;  /* 0x000000200a047824 */ /* 0x002fc600078e00ff */
[----:B------:R-:W-:Y:S04]  /*5700*/  STL [R1+0x330], RZ ;  /* 0x000330ff01007387 */ /* 0x000fe80000100800 */
[----:B------:R-:W-:Y:S04]  /*5710*/  STL [R1+0x334], RZ ;  /* 0x000334ff01007387 */ /* 0x000fe80000100800 */
[----:B------:R1:W-:Y:S04]  /*5720*/  STL [R1+0xc90], R4 ;  /* 0x000c900401007387 */ /* 0x0003e80000100800 */
[----:B------:R-:W-:Y:S04]  /*5730*/  STL [R1+0x338], RZ ;  /* 0x000338ff01007387 */ /* 0x000fe80000100800 */
        /* <DEDUP_REMOVED lines=201> */
[----:B------:R-:W2:Y:S01]  /*63d0*/  LDL.LU R13, [R1+0x64] ;  /* 0x00006400010d7983 */ /* 0x000ea20000300800 */
[----:B------:R-:W-:-:S05]  /*63e0*/  LOP3.LUT R12, R10, 0xff, RZ, 0xc0, !PT ;  /* 0x000000ff0a0c7812 */ /* 0x000fca00078ec0ff */
[----:B------:R-:W-:Y:S02]  /*63f0*/  IMAD.SHL.U32 R29, R12, 0x2, RZ ;  /* 0x000000020c1d7824 */ /* 0x000fe400078e00ff */
[----:B------:R-:W3:Y:S04]  /*6400*/  S2R R12, SR_TID.X ;  /* 0x00000000000c7919 */ /* 0x000ee80000002100 */
[----:B------:R-:W-:Y:S04]  /*6410*/  STL [R1+0x4e0], RZ ;  /* 0x0004e0ff01007387 */ /* 0x000fe80000100800 */
[----:B------:R-:W-:Y:S04]  /*6420*/  STL [R1+0x4e4], RZ ;  /* 0x0004e4ff01007387 */ /* 0x000fe80000100800 */
[----:B------:R-:W-:Y:S04]  /*6430*/  STL [R1+0x4e8], RZ ;  /* 0x0004e8ff01007387 */ /* 0x000fe80000100800 */
[----:B------:R-:W-:Y:S04]  /*6440*/  STL [R1+0x4ec], RZ ;  /* 0x0004ecff01007387 */ /* 0x000fe80000100800 */
[----:B------:R-:W-:Y:S04]  /*6450*/  STL [R1+0x180], RZ ;  /* 0x000180ff01007387 */ /* 0x000fe80000100800 */
[----:B------:R-:W-:Y:S01]  /*6460*/  STL [R1+0x184], RZ ;  /* 0x000184ff01007387 */ /* 0x000fe20000100800 */
[----:B---3--:R-:W-:-:S03]  /*6470*/  LOP3.LUT R12, R12, 0xc0, RZ, 0xc0, !PT ;  /* 0x000000c00c0c7812 */ /* 0x008fc600078ec0ff */
[----:B------:R-:W-:Y:S01]  /*6480*/  STL [R1+0x188], RZ ;  /* 0x000188ff01007387 */ /* 0x000fe20000100800 */
[----:B------:R-:W-:-:S03]  /*6490*/  SHF.R.U32.HI R28, RZ, 0x2, R12 ;  /* 0x00000002ff1c7819 */ /* 0x000fc6000001160c */
[----:B------:R-:W-:Y:S01]  /*64a0*/  STL [R1+0x18c], RZ ;  /* 0x00018cff01007387 */ /* 0x000fe20000100800 */
[----:B------:R-:W-:-:S03]  /*64b0*/  LOP3.LUT R12, R10, 0x7, RZ, 0xc0, !PT ;  /* 0x000000070a0c7812 */ /* 0x000fc600078ec0ff */
[----:B------:R-:W-:Y:S04]  /*64c0*/  STL [R1+0x170], RZ ;  /* 0x000170ff01007387 */ /* 0x000fe80000100800 */
[----:B------:R-:W-:Y:S04]  /*64d0*/  STL [R1+0x174], RZ ;  /* 0x000174ff01007387 */ /* 0x000fe80000100800 */
[----:B------:R-:W-:Y:S04]  /*64e0*/  STL [R1+0x178], RZ ;  /* 0x000178ff01007387 */ /* 0x000fe80000100800 */
[----:B------:R-:W-:Y:S01]  /*64f0*/  STL [R1+0x17c], RZ ;  /* 0x00017cff01007387 */ /* 0x000fe20000100800 */
[----:B------:R-:W-:-:S03]  /*6500*/  IMAD R12, R12, 0x90, RZ ;  /* 0x000000900c0c7824 */ /* 0x000fc600078e02ff */
[----:B------:R-:W-:Y:S01]  /*6510*/  STL [R1+0x160], RZ ;  /* 0x000160ff01007387 */ /* 0x000fe20000100800 */
[----:B------:R-:W-:-:S03]  /*6520*/  IMAD.SHL.U32 R10, R10, 0x2, RZ ;  /* 0x000000020a0a7824 */ /* 0x000fc600078e00ff */
[----:B------:R-:W-:Y:S04]  /*6530*/  STL [R1+0x164], RZ ;  /* 0x000164ff01007387 */ /* 0x000fe80000100800 */
[----:B------:R-:W-:Y:S04]  /*6540*/  STL [R1+0x168], RZ ;  /* 0x000168ff01007387 */ /* 0x000fe80000100800 */
[----:B------:R-:W-:Y:S04]  /*6550*/  STL [R1+0x16c], RZ ;  /* 0x00016cff01007387 */ /* 0x000fe80000100800 */
[----:B------:R-:W-:Y:S01]  /*6560*/  STL [R1+0x490], RZ ;  /* 0x000490ff01007387 */ /* 0x000fe20000100800 */
[----:B------:R-:W-:-:S03]  /*6570*/  LOP3.LUT R10, R12, 0x30, R10, 0x78, !PT ;  /* 0x000000300c0a7812 */ /* 0x000fc600078e780a */
[----:B------:R-:W-:Y:S04]  /*6580*/  STL [R1+0x494], RZ ;  /* 0x000494ff01007387 */ /* 0x000fe80000100800 */
[----:B------:R-:W-:Y:S04]  /*6590*/  STL [R1+0x498], RZ ;  /* 0x000498ff01007387 */ /* 0x000fe80000100800 */
[----:B------:R-:W-:Y:S04]  /*65a0*/  STL [R1+0x49c], RZ ;  /* 0x00049cff01007387 */ /* 0x000fe80000100800 */
[----:B------:R-:W-:Y:S01]  /*65b0*/  STL [R1+0x480], RZ ;  /* 0x000480ff01007387 */ /* 0x000fe20000100800 */
[----:B-1----:R-:W-:-:S03]  /*65c0*/  LOP3.LUT R4, R10, 0x400, R4, 0xf8, !PT ;  /* 0x000004000a047812 */ /* 0x002fc600078ef804 */
[----:B------:R-:W-:Y:S04]  /*65d0*/  STL [R1+0x484], RZ ;  /* 0x000484ff01007387 */ /* 0x000fe80000100800 */
[----:B------:R-:W-:Y:S04]  /*65e0*/  STL [R1+0x488], RZ ;  /* 0x000488ff01007387 */ /* 0x000fe80000100800 */
[----:B------:R-:W-:Y:S04]  /*65f0*/  STL [R1+0x48c], RZ ;  /* 0x00048cff01007387 */ /* 0x000fe80000100800 */
[----:B------:R-:W-:Y:S01]  /*6600*/  STL [R1+0x150], RZ ;  /* 0x000150ff01007387 */ /* 0x000fe20000100800 */
[----:B------:R-:W-:-:S05]  /*6610*/  IMAD.SHL.U32 R3, R15, 0x40, RZ ;  /* 0x000000400f037824 */ /* 0x000fca00078e00ff */
[----:B------:R-:W-:-:S04]  /*6620*/  SHF.R.S32.HI R0, RZ, 0x1f, R3 ;  /* 0x0000001fff007819 */ /* 0x000fc80000011403 */
[----:B------:R-:W-:Y:S02]  /*6630*/  SHF.L.U64.HI R0, R3, 0x1, R0 ;  /* 0x0000000103007819 */ /* 0x000fe40000010200 */
[C---:B------:R-:W-:Y:S02]  /*6640*/  LOP3.LUT R3, R29.reuse, 0x30, RZ, 0x3c, !PT ;  /* 0x000000301d037812 */ /* 0x040fe400078e3cff */
[C---:B------:R-:W-:Y:S02]  /*6650*/  LOP3.LUT R3, R29.reuse, 0x60, RZ, 0x3c, !PT ;  /* 0x000000601d037812 */ /* 0x040fe400078e3cff */
[----:B------:R-:W-:Y:S01]  /*6660*/  LOP3.LUT R3, R4, 0x40, RZ, 0x3c, !PT ;  /* 0x0000004004037812 */ /* 0x000fe200078e3cff */
[----:B------:R-:W-:Y:S01]  /*6670*/  ULDC UR4, c[0x0][0x18c] ;  /* 0x0000630000047ab9 */ /* 0x000fe20000000800 */
[C---:B------:R-:W-:Y:S01]  /*6680*/  LOP3.LUT R28, R29.reuse, R28, RZ, 0x3c, !PT ;  /* 0x0000001c1d1c7212 */ /* 0x040fe200078e3cff */
[----:B------:R-:W-:Y:S01]  /*6690*/  USHF.L.U32 UR4, UR4, 0x6, URZ ;  /* 0x0000000604047899 */ /* 0x000fe2000800063f */
[----:B------:R-:W-:-:S02]  /*66a0*/  LOP3.LUT R6, R29, 0x10, RZ, 0x3c, !PT ;  /* 0x000000101d067812 */ /* 0x000fc400078e3cff */
[C---:B------:R-:W-:Y:S01]  /*66b0*/  LOP3.LUT R6, R29.reuse, 0x40, RZ, 0x3c, !PT ;  /* 0x000000401d067812 */ /* 0x040fe200078e3cff */
[----:B------:R-:W-:Y:S01]  /*66c0*/  USHF.R.S32.HI UR5, URZ, 0x1f, UR4 ;  /* 0x0000001f3f057899 */ /* 0x000fe20008011404 */
[----:B------:R-:W-:Y:S01]  /*66d0*/  LOP3.LUT R6, R29, 0x70, RZ, 0x3c, !PT ;  /* 0x000000701d067812 */ /* 0x000fe200078e3cff */
[----:B------:R-:W-:Y:S02]  /*66e0*/  USHF.L.U32 UR8, UR4, 0x1, URZ ;  /* 0x0000000104087899 */ /* 0x000fe4000800063f */
[----:B------:R-:W-:Y:S01]  /*66f0*/  USHF.L.U64.HI UR5, UR4, 0x1, UR5 ;  /* 0x0000000104057899 */ /* 0x000fe20008010205 */
[----:B--2---:R-:W-:-:S05]  /*6700*/  SHF.R.S32.HI R5, RZ, 0x6, R13 ;  /* 0x00000006ff057819 */ /* 0x004fca000001140d */
[----:B------:R1:W-:Y:S04]  /*6710*/  STL [R1+0xc6c], R5 ;  /* 0x000c6c0501007387 */ /* 0x0003e80000100800 */
[----:B------:R0:W-:Y:S04]  /*6720*/  STL [R1+0x154], RZ ;  /* 0x000154ff01007387 */ /* 0x0001e80000100800 */
[----:B------:R0:W-:Y:S04]  /*6730*/  STL [R1+0x158], RZ ;  /* 0x000158ff01007387 */ /* 0x0001e80000100800 */
[----:B------:R0:W-:Y:S04]  /*6740*/  STL [R1+0x15c], RZ ;  /* 0x00015cff01007387 */ /* 0x0001e80000100800 */
[----:B------:R0:W-:Y:S04]  /*6750*/  STL [R1+0x764], R4 ;  /* 0x0007640401007387 */ /* 0x0001e80000100800 */
        /* <DEDUP_REMOVED lines=24> */
[----:B------:R0:W-:Y:S01]  /*68e0*/  STL [R1+0x768], R3 ;  /* 0x0007680301007387 */ /* 0x0001e20000100800 */
[----:B-1----:R-:W-:-:S02]  /*68f0*/  LOP3.LUT R5, R29, 0x20, RZ, 0x3c, !PT ;  /* 0x000000201d057812 */ /* 0x002fc400078e3cff */
[----:B------:R-:W-:Y:S02]  /*6900*/  LOP3.LUT R5, R29, 0x50, RZ, 0x3c, !PT ;  /* 0x000000501d057812 */ /* 0x000fe400078e3cff */
[----:B------:R-:W-:Y:S02]  /*6910*/  LOP3.LUT R5, R28, 0x40, RZ, 0x3c, !PT ;  /* 0x000000401c057812 */ /* 0x000fe400078e3cff */
.L_x_3:
[----:B-----5:R1:W-:Y:S04]  /*6920*/  STL [R1+0x1eb0], R21 ;  /* 0x001eb01501007387 */ /* 0x0203e80000100800 */
[----:B0-----:R-:W2:Y:S04]  /*6930*/  LDL.64 R4, [R1+0x758] ;  /* 0x0007580001047983 */ /* 0x001ea80000100a00 */
[----:B-1----:R-:W3:Y:S04]  /*6940*/  LDL R21, [R1+0x778] ;  /* 0x0007780001157983 */ /* 0x002ee80000100800 */
[----:B------:R-:W-:Y:S04]  /*6950*/  STL [R1+0x1e7c], R18 ;  /* 0x001e7c1201007387 */ /* 0x000fe80000100800 */
[----:B------:R-:W-:Y:S04]  /*6960*/  STL [R1+0x1e84], R18 ;  /* 0x001e841201007387 */ /* 0x000fe80000100800 */
[----:B------:R-:W-:Y:S04]  /*6970*/  STL [R1+0x1e8c], R18 ;  /* 0x001e8c1201007387 */ /* 0x000fe80000100800 */
[----:B------:R-:W-:Y:S04]  /*6980*/  STL [R1+0x1e94], R18 ;  /* 0x001e941201007387 */ /* 0x000fe80000100800 */
[----:B------:R-:W-:Y:S04]  /*6990*/  STL [R1+0x1e9c], R18 ;  /* 0x001e9c1201007387 */ /* 0x000fe80000100800 */
[----:B------:R-:W-:Y:S04]  /*69a0*/  STL [R1+0x1ea4], R18 ;  /* 0x001ea41201007387 */ /* 0x000fe80000100800 */
[----:B------:R0:W-:Y:S04]  /*69b0*/  STL [R1+0x1eac], R18 ;  /* 0x001eac1201007387 */ /* 0x0001e80000100800 */
[----:B------:R-:W-:Y:S04]  /*69c0*/  STL [R1+0x1e78], R19 ;  /* 0x001e781301007387 */ /* 0x000fe80000100800 */
        /* <DEDUP_REMOVED lines=90> */
[----:B------:R-:W-:Y:S01]  /*6f70*/  STL [R1+0x1d14], R29 ;  /* 0x001d141d01007387 */ /* 0x000fe20000100800 */
[----:B------:R-:W-:-:S03]  /*6f80*/  IMAD.MOV.U32 R3, RZ, RZ, -0x40 ;  /* 0xffffffc0ff037424 */ /* 0x000fc600078e00ff */
[----:B------:R-:W-:Y:S04]  /*6f90*/  STL [R1+0x1d18], R29 ;  /* 0x001d181d01007387 */ /* 0x000fe80000100800 */
[----:B------:R-:W-:Y:S04]  /*6fa0*/  STL [R1+0x1d1c], R29 ;  /* 0x001d1c1d01007387 */ /* 0x000fe80000100800 */
[----:B------:R-:W-:Y:S04]  /*6fb0*/  STL [R1+0x1d20], R29 ;  /* 0x001d201d01007387 */ /* 0x000fe80000100800 */
[----:B------:R-:W-:Y:S01]  /*6fc0*/  STL [R1+0x1d24], R29 ;  /* 0x001d241d01007387 */ /* 0x000fe20000100800 */
[----:B---3--:R-:W-:-:S03]  /*6fd0*/  IMAD R3, R21, R3, c[0x0][0x180] ;  /* 0x0000600015037624 */ /* 0x008fc600078e0203 */
[----:B------:R-:W-:Y:S04]  /*6fe0*/  STL [R1+0x1d28], R29 ;  /* 0x001d281d01007387 */ /* 0x000fe80000100800 */
[----:B------:R-:W-:Y:S04]  /*6ff0*/  STL [R1+0x1d2c], R29 ;  /* 0x001d2c1d01007387 */ /* 0x000fe80000100800 */
[----:B------:R-:W-:Y:S04]  /*7000*/  STL [R1+0x1d30], R29 ;  /* 0x001d301d01007387 */ /* 0x000fe80000100800 */
[----:B------:R-:W-:Y:S04]  /*7010*/  STL [R1+0x1d34], R29 ;  /* 0x001d341d01007387 */ /* 0x000fe80000100800 */
[----:B------:R-:W-:Y:S01]  /*7020*/  STL [R1+0x1d38], R29 ;  /* 0x001d381d01007387 */ /* 0x000fe20000100800 */
[----:B------:R-:W-:-:S03]  /*7030*/  ISETP.GT.AND P0, PT, R3, RZ, PT ;  /* 0x000000ff0300720c */ /* 0x000fc60003f04270 */
[----:B------:R-:W-:Y:S04]  /*7040*/  STL [R1+0x1d3c], R29 ;  /* 0x001d3c1d01007387 */ /* 0x000fe80000100800 */
[----:B------:R-:W-:Y:S04]  /*7050*/  STL [R1+0x1cf4], R27 ;  /* 0x001cf41b01007387 */ /* 0x000fe80000100800 */
[----:B------:R-:W-:Y:S04]  /*7060*/  STL [R1+0x1cfc], R27 ;  /* 0x001cfc1b01007387 */ /* 0x000fe80000100800 */
[----:B------:R-:W-:Y:S04]  /*7070*/  STL [R1+0x1cf0], R26 ;  /* 0x001cf01a01007387 */ /* 0x000fe80000100800 */
[----:B------:R-:W-:Y:S04]  /*7080*/  STL [R1+0x1cec], R25 ;  /* 0x001cec1901007387 */ /* 0x000fe80000100800 */
[----:B------:R-:W-:Y:S04]  /*7090*/  STL [R1+0x1ce8], R24 ;  /* 0x001ce81801007387 */ /* 0x000fe80000100800 */
[----:B------:R-:W-:Y:S01]  /*70a0*/  STL [R1+0x1ce4], R23 ;  /* 0x001ce41701007387 */ /* 0x000fe20000100800 */
[----:B------:R-:W-:-:S03]  /*70b0*/  PRMT R20, RZ, 0x7610, R20 ;  /* 0x00007610ff147816 */ /* 0x000fc60000000014 */
[----:B------:R-:W-:Y:S04]  /*70c0*/  STL [R1+0x1ce0], R22 ;  /* 0x001ce01601007387 */ /* 0x000fe80000100800 */
[----:B------:R-:W-:Y:S04]  /*70d0*/  STL [R1+0x1c7c], R28 ;  /* 0x001c7c1c01007387 */ /* 0x000fe80000100800 */
[----:B-----5:R-:W-:Y:S04]  /*70e0*/  STL [R1+0x1c68], R2 ;  /* 0x001c680201007387 */ /* 0x020fe80000100800 */
[----:B------:R-:W-:Y:S04]  /*70f0*/  STL [R1+0xdf8], R0 ;  /* 0x000df80001007387 */ /* 0x000fe80000100800 */
[----:B------:R-:W3:Y:S04]  /*7100*/  LDL.LU R21, [R1+0x1eb0] ;  /* 0x001eb00001157983 */ /* 0x000ee80000300800 */
[----:B--2---:R1:W2:Y:S04]  /*7110*/  @P0 LDG.E.U16 R20, [R4.64] ;  /* 0x0000000604140981 */ /* 0x0042a8000c1e1500 */
[----:B-1----:R-:W4:Y:S01]  /*7120*/  LDL.64 R4, [R1+0x750] ;  /* 0x0007500001047983 */ /* 0x002f220000100a00 */
[----:B---3--:R-:W-:-:S06]  /*7130*/  PRMT R21, RZ, 0x7610, R21 ;  /* 0x00007610ff157816 */ /* 0x008fcc0000000015 */
[----:B----4-:R1:W3:Y:S04]  /*7140*/  @P0 LDG.E.U16 R21, [R4.64] ;  /* 0x0000000604150981 */ /* 0x0102e8000c1e1500 */
[----:B-1----:R-:W4:Y:S04]  /*7150*/  LDL R4, [R1+0xa9c] ;  /* 0x000a9c0001047983 */ /* 0x002f280000100800 */
[----:B------:R-:W4:Y:S01]  /*7160*/  LDL R5, [R1+0xaa0] ;  /* 0x000aa00001057983 */ /* 0x000f220000100800 */
[----:B------:R-:W-:Y:S02]  /*7170*/  ISETP.GT.AND P1, PT, R3, 0x1, PT ;  /* 0x000000010300780c */ /* 0x000fe40003f24270 */
[----:B0-----:R-:W-:-:S11]  /*7180*/  PRMT R18, RZ, 0x7610, R18 ;  /* 0x00007610ff127816 */ /* 0x001fd60000000012 */
[----:B----4-:R-:W-:-:S04]  /*7190*/  @P1 LOP3.LUT R5, R5, R4, RZ, 0x3c, !PT ;  /* 0x0000000405051212 */ /* 0x010fc800078e3cff */
[----:B------:R-:W-:-:S04]  /*71a0*/  @P1 LOP3.LUT R4, R5, R4, RZ, 0x3c, !PT ;  /* 0x0000000405041212 */ /* 0x000fc800078e3cff */
[----:B------:R-:W-:-:S05]  /*71b0*/  @P1 LOP3.LUT R5, R5, R4, RZ, 0x3c, !PT ;  /* 0x0000000405051212 */ /* 0x000fca00078e3cff */
[----:B------:R-:W4:Y:S04]  /*71c0*/  @P1 LDG.E.U16 R18, [R4.64] ;  /* 0x0000000604121981 */ /* 0x000f28000c1e1500 */
[----:B----4-:R0:W-:Y:S04]  /*71d0*/  STL [R1+0x414], R18 ;  /* 0x0004141201007387 */ /* 0x0101e80000100800 */
[----:B0-----:R-:W4:Y:S04]  /*71e0*/  LDL.LU R18, [R1+0x1eac] ;  /* 0x001eac0001127983 */ /* 0x001f280000300800 */
[----:B------:R-:W2:Y:S04]  /*71f0*/  LDL R4, [R1+0xa94] ;  /* 0x000a940001047983 */ /* 0x000ea80000100800 */
[----:B------:R-:W2:Y:S01]  /*7200*/  LDL R5, [R1+0xa98] ;  /* 0x000a980001057983 */ /* 0x000ea20000100800 */
[----:B------:R-:W-:-:S02]  /*7210*/  PRMT R19, RZ, 0x7610, R19 ;  /* 0x00007610ff137816 */ /* 0x000fc40000000013 */
[----:B--2---:R-:W-:-:S04]  /*7220*/  @P1 LOP3.LUT R5, R5, R4, RZ, 0x3c, !PT ;  /* 0x0000000405051212 */ /* 0x004fc800078e3cff */
[----:B------:R-:W-:-:S04]  /*7230*/  @P1 LOP3.LUT R4, R5, R4, RZ, 0x3c, !PT ;  /* 0x0000000405041212 */ /* 0x000fc800078e3cff */
[----:B------:R-:W-:-:S05]  /*7240*/  @P1 LOP3.LUT R5, R5, R4, RZ, 0x3c, !PT ;  /* 0x0000000405051212 */ /* 0x000fca00078e3cff */
[----:B------:R-:W2:Y:S01]  /*7250*/  @P1 LDG.E.U16 R19, [R4.64] ;  /* 0x0000000604131981 */ /* 0x000ea2000c1e1500 */
[----:B------:R-:W-:-:S03]  /*7260*/  ISETP.GT.AND P2, PT, R3, 0x2, PT ;  /* 0x000000020300780c */ /* 0x000fc60003f44270 */
[----:B--2---:R0:W-:Y:S04]  /*7270*/  STL [R1+0x418], R19 ;  /* 0x0004181301007387 */ /* 0x0041e80000100800 */
[----:B0-----:R-:W2:Y:S04]  /*7280*/  LDL.LU R19, [R1+0x1ea8] ;  /* 0x001ea80001137983 */ /* 0x001ea80000300800 */
[----:B------:R-:W2:Y:S04]  /*7290*/  LDL R4, [R1+0xa8c] ;  /* 0x000a8c0001047983 */ /* 0x000ea80000100800 */
[----:B------:R-:W2:Y:S01]  /*72a0*/  LDL R5, [R1+0xa90] ;  /* 0x000a900001057983 */ /* 0x000ea20000100800 */
[----:B----4-:R-:W-:-:S02]  /*72b0*/  PRMT R18, RZ, 0x7610, R18 ;  /* 0x00007610ff127816 */ /* 0x010fc40000000012 */
[----:B--2---:R-:W-:-:S04]  /*72c0*/  @P2 LOP3.LUT R5, R5, R4, RZ, 0x3c, !PT ;  /* 0x0000000405052212 */ /* 0x004fc800078e3cff */
[----:B------:R-:W-:-:S04]  /*72d0*/  @P2 LOP3.LUT R4, R5, R4, RZ, 0x3c, !PT ;  /* 0x0000000405042212 */ /* 0x000fc800078e3cff */
[----:B------:R-:W-:-:S05]  /*72e0*/  @P2 LOP3.LUT R5, R5, R4, RZ, 0x3c, !PT ;  /* 0x0000000405052212 */ /* 0x000fca00078e3cff */
[----:B------:R-:W2:Y:S04]  /*72f0*/  @P2 LDG.E.U16 R18, [R4.64] ;  /* 0x0000000604122981 */ /* 0x000ea8000c1e1500 */
[----:B--2---:R0:W-:Y:S04]  /*7300*/  STL [R1+0x5e0], R18 ;  /* 0x0005e01201007387 */ /* 0x0041e80000100800 */
[----:B0-----:R-:W2:Y:S04]  /*7310*/  LDL.LU R18, [R1+0x1ea4] ;  /* 0x001ea40001127983 */ /* 0x001ea80000300800 */
[----:B------:R-:W4:Y:S04]  /*7320*/  LDL R4, [R1+0xa84] ;  /* 0x000a840001047983 */ /* 0x000f280000100800 */
[----:B------:R-:W4:Y:S01]  /*7330*/  LDL R5, [R1+0xa88] ;  /* 0x000a880001057983 */ /* 0x000f220000100800 */
[----:B------:R-:W-:-:S02]  /*7340*/  PRMT R19, RZ, 0x7610, R19 ;  /* 0x00007610ff137816 */ /* 0x000fc40000000013 */
[----:B----4-:R-:W-:-:S04]  /*7350*/  @P2 LOP3.LUT R5, R5, R4, RZ, 0x3c, !PT ;  /* 0x0000000405052212 */ /* 0x010fc800078e3cff */
[----:B------:R-:W-:-:S04]  /*7360*/  @P2 LOP3.LUT R4, R5, R4, RZ, 0x3c, !PT ;  /* 0x0000000405042212 */ /* 0x000fc800078e3cff */
[----:B------:R-:W-:-:S05]  /*7370*/  @P2 LOP3.LUT R5, R5, R4, RZ, 0x3c, !PT ;  /* 0x0000000405052212 */ /* 0x000fca00078e3cff */
[----:B------:R-:W4:Y:S01]  /*7380*/  @P2 LDG.E.U16 R19, [R4.64] ;  /* 0x0000000604132981 */ /* 0x000f22000c1e1500 */
[----:B------:R-:W-:-:S03]  /*7390*/  ISETP.GT.AND P0, PT, R3, 0x3, PT ;  /* 0x000000030300780c */ /* 0x000fc60003f04270 */
[----:B----4-:R0:W-:Y:S04]  /*73a0*/  STL [R1+0x5dc], R19 ;  /* 0x0005dc1301007387 */ /* 0x0101e80000100800 */
[----:B0-----:R-:W4:Y:S04]  /*73b0*/  LDL.LU R19, [R1+0x1ea0] ;  /* 0x001ea00001137983 */ /* 0x001f280000300800 */
[----:B------:R-:W3:Y:S04]  /*73c0*/  LDL R4, [R1+0xa7c] ;  /* 0x000a7c0001047983 */ /* 0x000ee80000100800 */
[----:B------:R-:W3:Y:S01]  /*73d0*/  LDL R5, [R1+0xa80] ;  /* 0x000a800001057983 */ /* 0x000ee20000100800 */
[----:B--2---:R-:W-:-:S02]  /*73e0*/  PRMT R18, RZ, 0x7610, R18 ;  /* 0x00007610ff127816 */ /* 0x004fc40000000012 */
[----:B---3--:R-:W-:-:S04]  /*73f0*/  @P0 LOP3.LUT R5, R5, R4, RZ, 0x3c, !PT ;  /* 0x0000000405050212 */ /* 0x008fc800078e3cff */
[----:B------:R-:W-:-:S04]  /*7400*/  @P0 LOP3.LUT R4, R5, R4, RZ, 0x3c, !PT ;  /* 0x0000000405040212 */ /* 0x000fc800078e3cff */
[----:B------:R-:W-:-:S05]  /*7410*/  @P0 LOP3.LUT R5, R5, R4, RZ, 0x3c, !PT ;  /* 0x0000000405050212 */ /* 0x000fca00078e3cff */
[----:B------:R-:W2:Y:S04]  /*7420*/  @P0 LDG.E.U16 R18, [R4.64] ;  /* 0x0000000604120981 */ /* 0x000ea8000c1e1500 */
[----:B--2---:R0:W-:Y:S04]  /*7430*/  STL [R1+0x5d8], R18 ;  /* 0x0005d81201007387 */ /* 0x0041e80000100800 */
[----:B0-----:R-:W2:Y:S04]  /*7440*/  LDL.LU R18, [R1+0x1e9c] ;  /* 0x001e9c0001127983 */ /* 0x001ea80000300800 */
[----:B------:R-:W3:Y:S04]  /*7450*/  LDL R4, [R1+0xa74] ;  /* 0x000a740001047983 */ /* 0x000ee80000100800 */
[----:B------:R-:W3:Y:S01]  /*7460*/  LDL R5, [R1+0xa78] ;  /* 0x000a780001057983 */ /* 0x000ee20000100800 */
[----:B----4-:R-:W-:-:S02]  /*7470*/  PRMT R19, RZ, 0x7610, R19 ;  /* 0x00007610ff137816 */ /* 0x010fc40000000013 */
[----:B---3--:R-:W-:-:S04]  /*7480*/  @P0 LOP3.LUT R5, R5, R4, RZ, 0x3c, !PT ;  /* 0x0000000405050212 */ /* 0x008fc800078e3cff */
[----:B------:R-:W-:-:S04]  /*7490*/  @P0 LOP3.LUT R4, R5, R4, RZ, 0x3c, !PT ;  /* 0x0000000405040212 */ /* 0x000fc800078e3cff */
[----:B------:R-:W-:-:S05]  /*74a0*/  @P0 LOP3.LUT R5, R5, R4, RZ, 0x3c, !PT ;  /* 0x0000000405050212 */ /* 0x000fca00078e3cff */
[----:B------:R-:W3:Y:S01]  /*74b0*/  @P0 LDG.E.U16 R19, [R4.64] ;  /* 0x0000000604130981 */ /* 0x000ee2000c1e1500 */
[----:B------:R-:W-:-:S03]  /*74c0*/  ISETP.GT.AND P1, PT, R3, 0x4, PT ;  /* 0x000000040300780c */ /* 0x000fc60003f24270 */
[----:B---3--:R0:W-:Y:S04]  /*74d0*/  STL [R1+0x5d4], R19 ;  /* 0x0005d41301007387 */ /* 0x0081e80000100800 */
[----:B0-----:R-:W3:Y:S04]  /*74e0*/  LDL.LU R19, [R1+0x1e98] ;  /* 0x001e980001137983 */ /* 0x001ee80000300800 */
[----:B------:R-:W4:Y:S04]  /*74f0*/  LDL R4, [R1+0xa6c] ;  /* 0x000a6c0001047983 */ /* 0x000f280000100800 */
[----:B------:R-:W4:Y:S01]  /*7500*/  LDL R5, [R1+0xa70] ;  /* 0x000a700001057983 */ /* 0x000f220000100800 */
[----:B--2---:R-:W-:-:S02]  /*7510*/  PRMT R18, RZ, 0x7610, R18 ;  /* 0x00007610ff127816 */ /* 0x004fc40000000012 */
[----:B----4-:R-:W-:-:S04]  /*7520*/  @P1 LOP3.LUT R5, R5, R4, RZ, 0x3c, !PT ;  /* 0x0000000405051212 */ /* 0x010fc800078e3cff */
[----:B------:R-:W-:-:S04]  /*7530*/  @P1 LOP3.LUT R4, R5, R4, RZ, 0x3c, !PT ;  /* 0x0000000405041212 */ /* 0x000fc800078e3cff */
[----:B------:R-:W-:-:S05]  /*7540*/  @P1 LOP3.LUT R5, R5, R4, RZ, 0x3c, !PT ;  /* 0x0000000405051212 */ /* 0x000fca00078e3cff */
[----:B------:R-:W2:Y:S04]  /*7550*/  @P1 LDG.E.U16 R18, [R4.64] ;  /* 0x0000000604121981 */ /* 0x000ea8000c1e1500 */
[----:B--2---:R0:W-:Y:S04]  /*7560*/  STL [R1+0x5d0], R18 ;  /* 0x0005d01201007387 */ /* 0x0041e80000100800 */
[----:B0-----:R-:W2:Y:S04]  /*7570*/  LDL.LU R18, [R1+0x1e94] ;  /* 0x001e940001127983 */ /* 0x001ea80000300800 */
[----:B------:R-:W4:Y:S04]  /*7580*/  LDL R4, [R1+0xa64] ;  /* 0x000a640001047983 */ /* 0x000f280000100800 */
[----:B------:R-:W4:Y:S01]  /*7590*/  LDL R5, [R1+0xa68] ;  /* 0x000a680001057983 */ /* 0x000f220000100800 */
[----:B---3--:R-:W-:-:S02]  /*75a0*/  PRMT R19, RZ, 0x7610, R19 ;  /* 0x00007610ff137816 */ /* 0x008fc40000000013 */
[----:B----4-:R-:W-:-:S04]  /*75b0*/  @P1 LOP3.LUT R5, R5, R4, RZ, 0x3c, !PT ;  /* 0x0000000405051212 */ /* 0x010fc800078e3cff */
        /* <DEDUP_REMOVED lines=69> */
[----:B------:R0:W2:Y:S04]  /*7a10*/  @P2 LDG.E.U16 R18, [R4.64] ;  /* 0x0000000604122981 */ /* 0x0000a8000c1e1500 */
[----:B0-----:R-:W4:Y:S04]  /*7a20*/  LDL R4, [R1+0xa24] ;  /* 0x000a240001047983 */ /* 0x001f280000100800 */
[----:B------:R-:W4:Y:S01]  /*7a30*/  LDL R5, [R1+0xa28] ;  /* 0x000a280001057983 */ /* 0x000f220000100800 */
[----:B---3--:R-:W-:Y:S02]  /*7a40*/  PRMT R19, RZ, 0x7610, R19 ;  /* 0x00007610ff137816 */ /* 0x008fe40000000013 */
[----:B----4-:R-:W-:-:S04]  /*7a50*/  @P2 LOP3.LUT R5, R5, R4, RZ, 0x3c, !PT ;  /* 0x0000000405052212 */ /* 0x010fc800078e3cff */
[----:B------:R-:W-:-:S04]  /*7a60*/  @P2 LOP3.LUT R4, R5, R4, RZ, 0x3c, !PT ;  /* 0x0000000405042212 */ /* 0x000fc800078e3cff */
[----:B------:R-:W-:-:S05]  /*7a70*/  @P2 LOP3.LUT R5, R5, R4, RZ, 0x3c, !PT ;  /* 0x0000000405052212 */ /* 0x000fca00078e3cff */
[----:B------:R0:W3:Y:S04]  /*7a80*/  @P2 LDG.E.U16 R19, [R4.64] ;  /* 0x0000000604132981 */ /* 0x0000e8000c1e1500 */
[----:B0-----:R-:W4:Y:S04]  /*7a90*/  LDL R4, [R1+0xa1c] ;  /* 0x000a1c0001047983 */ /* 0x001f280000100800 */
[----:B------:R-:W4:Y:S01]  /*7aa0*/  LDL R5, [R1+0xa20] ;  /* 0x000a200001057983 */ /* 0x000f220000100800 */
[----:B------:R-:W-:Y:S02]  /*7ab0*/  ISETP.GT.AND P0, PT, R3, 0x9, PT ;  /* 0x000000090300780c */ /* 0x000fe40003f04270 */
[----:B------:R-:W-:-:S11]  /*7ac0*/  PRMT R16, RZ, 0x7610, R16 ;  /* 0x00007610ff107816 */ /* 0x000fd60000000010 */
        /* <DEDUP_REMOVED lines=667> */
[----:B---3--:R-:W-:-:S02]  /*a480*/  PRMT R8, RZ, 0x7610, R8 ;  /* 0x00007610ff087816 */ /* 0x008fc40000000008 */
[----:B----4-:R-:W-:-:S04]  /*a490*/  @P0 LOP3.LUT R5, R5, R4, RZ, 0x3c, !PT ;  /* 0x0000000405050212 */ /* 0x010fc800078e3cff */
[----:B------:R-:W-:-:S04]  /*a4a0*/  @P0 LOP3.LUT R4, R5, R4, RZ, 0x3c, !PT ;  /* 0x0000000405040212 */ /* 0x000fc800078e3cff */
[----:B------:R-:W-:-:S05]  /*a4b0*/  @P0 LOP3.LUT R5, R5, R4, RZ, 0x3c, !PT ;  /* 0x0000000405050212 */ /* 0x000fca00078e3cff */
[----:B------:R-:W3:Y:S04]  /*a4c0*/  @P0 LDG.E.U16 R8, [R4.64] ;  /* 0x0000000604080981 */ /* 0x000ee8000c1e1500 */
        /* <DEDUP_REMOVED lines=46> */
[----:B------:R-:W2:Y:S01]  /*a7b0*/  @P0 LDG.E.U16 R9, [R4.64] ;  /* 0x0000000604090981 */ /* 0x000ea2000c1e1500 */
[----:B------:R-:W-:-:S03]  /*a7c0*/  ISETP.GT.AND P1, PT, R3, 0x30, PT ;  /* 0x000000300300780c */ /* 0x000fc60003f24270 */
        /* <DEDUP_REMOVED lines=8> */
[----:B------:R0:W3:Y:S04]  /*a850*/  @P1 LDG.E.U16 R8, [R4.64] ;  /* 0x0000000604081981 */ /* 0x0000e8000c1e1500 */
[----:B0-----:R-:W4:Y:S04]  /*a860*/  LDL R4, [R1+0x7a4] ;  /* 0x0007a40001047983 */ /* 0x001f280000100800 */
[----:B------:R-:W4:Y:S01]  /*a870*/  LDL R5, [R1+0x7a8] ;  /* 0x0007a80001057983 */ /* 0x000f220000100800 */
[----:B--2---:R-:W-:Y:S02]  /*a880*/  PRMT R9, RZ, 0x7610, R9 ;  /* 0x00007610ff097816 */ /* 0x004fe40000000009 */
[----:B----4-:R-:W-:-:S04]  /*a890*/  @P1 LOP3.LUT R5, R5, R4, RZ, 0x3c, !PT ;  /* 0x0000000405051212 */ /* 0x010fc800078e3cff */
[----:B------:R-:W-:-:S04]  /*a8a0*/  @P1 LOP3.LUT R4, R5, R4, RZ, 0x3c, !PT ;  /* 0x0000000405041212 */ /* 0x000fc800078e3cff */
[----:B------:R-:W-:-:S05]  /*a8b0*/  @P1 LOP3.LUT R5, R5, R4, RZ, 0x3c, !PT ;  /* 0x0000000405051212 */ /* 0x000fca00078e3cff */
[----:B------:R0:W2:Y:S04]  /*a8c0*/  @P1 LDG.E.U16 R9, [R4.64] ;  /* 0x0000000604091981 */ /* 0x0000a8000c1e1500 */
        /* <DEDUP_REMOVED lines=12> */
[----:B----4-:R-:W-:-:S02]  /*a990*/  PRMT R6, RZ, 0x7610, R6 ;  /* 0x00007610ff067816 */ /* 0x010fc40000000006 */
[----:B--2---:R-:W-:-:S04]  /*a9a0*/  @P0 LOP3.LUT R5, R5, R4, RZ, 0x3c, !PT ;  /* 0x0000000405050212 */ /* 0x004fc800078e3cff */
        /* <DEDUP_REMOVED lines=69> */
[----:B------:R0:W2:Y:S04]  /*ae00*/  @P2 LDG.E.U16 R6, [R4.64] ;  /* 0x0000000604062981 */ /* 0x0000a8000c1e1500 */
[----:B0-----:R-:W3:Y:S04]  /*ae10*/  LDL R4, [R1+0xb08] ;  /* 0x000b080001047983 */ /* 0x001ee80000100800 */
[----:B------:R-:W3:Y:S01]  /*ae20*/  LDL R5, [R1+0xb14] ;  /* 0x000b140001057983 */ /* 0x000ee20000100800 */
[----:B----4-:R-:W-:Y:S02]  /*ae30*/  PRMT R7, RZ, 0x7610, R7 ;  /* 0x00007610ff077816 */ /* 0x010fe40000000007 */
[----:B---3--:R-:W-:-:S04]  /*ae40*/  @P2 LOP3.LUT R5, R5, R4, RZ, 0x3c, !PT ;  /* 0x0000000405052212 */ /* 0x008fc800078e3cff */
        /* <DEDUP_REMOVED lines=165> */
[----:B------:R-:W-:Y:S02]  /*b8a0*/  PRMT R27, RZ, 0x7610, R27 ;  /* 0x00007610ff1b7816 */ /* 0x000fe4000000001b */
[----:B----4-:R-:W-:-:S04]  /*b8b0*/  @P0 LOP3.LUT R5, R5, R4, RZ, 0x3c, !PT ;  /* 0x0000000405050212 */ /* 0x010fc800078e3cff */
[----:B------:R-:W-:-:S04]  /*b8c0*/  @P0 LOP3.LUT R4, R5, R4, RZ, 0x3c, !PT ;  /* 0x0000000405040212 */ /* 0x000fc800078e3cff */
[----:B------:R-:W-:-:S05]  /*b8d0*/  @P0 LOP3.LUT R5, R5, R4, RZ, 0x3c, !PT ;  /* 0x0000000405050212 */ /* 0x000fca00078e3cff */
[----:B------:R-:W4:Y:S04]  /*b8e0*/  @P0 LDG.E.U16 R27, [R4.64] ;  /* 0x00000006041b0981 */ /* 0x000f28000c1e1500 */
[----:B--2---:R-:W-:Y:S01]  /*b8f0*/  STL [R1+0x30], R29 ;  /* 0x0000301d01007387 */ /* 0x004fe20000100800 */
[----:B------:R-:W-:-:S03]  /*b900*/  ISETP.GT.AND P1, PT, R3, 0x3f, PT ;  /* 0x0000003f0300780c */ /* 0x000fc60003f24270 */
[----:B----4-:R0:W-:Y:S04]  /*b910*/  STL [R1+0x2c], R27 ;  /* 0x00002c1b01007387 */ /* 0x0101e80000100800 */
[----:B0-----:R-:W2:Y:S04]  /*b920*/  LDL.LU R27, [R1+0x1cfc] ;  /* 0x001cfc00011b7983 */ /* 0x001ea80000300800 */
[----:B------:R-:W4:Y:S04]  /*b930*/  LDL R4, [R1+0x788] ;  /* 0x0007880001047983 */ /* 0x000f280000100800 */
[----:B------:R-:W4:Y:S04]  /*b940*/  LDL R5, [R1+0x78c] ;  /* 0x00078c0001057983 */ /* 0x000f280000100800 */
[----:B------:R-:W0:Y:S01]  /*b950*/  S2R R29, SR_TID.X ;  /* 0x00000000001d7919 */ /* 0x000e220000002100 */
[----:B--2---:R-:W-:-:S02]  /*b960*/  PRMT R27, RZ, 0x7610, R27 ;  /* 0x00007610ff1b7816 */ /* 0x004fc4000000001b */
[----:B----4-:R-:W-:-:S04]  /*b970*/  @P1 LOP3.LUT R5, R5, R4, RZ, 0x3c, !PT ;  /* 0x0000000405051212 */ /* 0x010fc800078e3cff */
[----:B------:R-:W-:-:S04]  /*b980*/  @P1 LOP3.LUT R4, R5, R4, RZ, 0x3c, !PT ;  /* 0x0000000405041212 */ /* 0x000fc800078e3cff */
[----:B------:R-:W-:-:S05]  /*b990*/  @P1 LOP3.LUT R5, R5, R4, RZ, 0x3c, !PT ;  /* 0x0000000405051212 */ /* 0x000fca00078e3cff */
[----:B------:R-:W2:Y:S01]  /*b9a0*/  @P1 LDG.E.U16 R27, [R4.64] ;  /* 0x00000006041b1981 */ /* 0x000ea2000c1e1500 */
[----:B0-----:R-:W-:-:S04]  /*b9b0*/  LOP3.LUT R29, R29, 0x3f, RZ, 0xc0, !PT ;  /* 0x0000003f1d1d7812 */ /* 0x001fc800078ec0ff */
[----:B------:R-:W-:Y:S02]  /*b9c0*/  ISETP.GE.AND P0, PT, R29, R3, PT ;  /* 0x000000031d00720c */ /* 0x000fe40003f06270 */
[----:B------:R-:W4:Y:S04]  /*b9d0*/  LDL.LU R29, [R1+0x1cf8] ;  /* 0x001cf800011d7983 */ /* 0x000f280000300800 */
[----:B--2---:R0:W-:Y:S04]  /*b9e0*/  STL [R1+0x28], R27 ;  /* 0x0000281b01007387 */ /* 0x0041e80000100800 */
[----:B0-----:R-:W2:Y:S04]  /*b9f0*/  LDL.LU R27, [R1+0x1cf4] ;  /* 0x001cf400011b7983 */ /* 0x001ea80000300800 */
[----:B------:R-:W2:Y:S04]  /*ba00*/  LDL R4, [R1+0x780] ;  /* 0x0007800001047983 */ /* 0x000ea80000100800 */
[----:B------:R-:W2:Y:S01]  /*ba10*/  LDL R5, [R1+0x784] ;  /* 0x0007840001057983 */ /* 0x000ea20000100800 */
[----:B------:R-:W-:-:S02]  /*ba20*/  PRMT R28, RZ, 0x7610, R28 ;  /* 0x00007610ff1c7816 */ /* 0x000fc4000000001c */
[----:B--2---:R-:W-:-:S04]  /*ba30*/  @P1 LOP3.LUT R5, R5, R4, RZ, 0x3c, !PT ;  /* 0x0000000405051212 */ /* 0x004fc800078e3cff */
[----:B------:R-:W-:-:S04]  /*ba40*/  @P1 LOP3.LUT R4, R5, R4, RZ, 0x3c, !PT ;  /* 0x0000000405041212 */ /* 0x000fc800078e3cff */
[----:B------:R-:W-:-:S05]  /*ba50*/  @P1 LOP3.LUT R5, R5, R4, RZ, 0x3c, !PT ;  /* 0x0000000405051212 */ /* 0x000fca00078e3cff */
[----:B------:R0:W2:Y:S04]  /*ba60*/  @P1 LDG.E.U16 R28, [R4.64] ;  /* 0x00000006041c1981 */ /* 0x0000a8000c1e1500 */
[----:B0-----:R-:W2:Y:S04]  /*ba70*/  LDL R4, [R1+0x77c] ;  /* 0x00077c0001047983 */ /* 0x001ea80000100800 */
[----:B------:R-:W2:Y:S01]  /*ba80*/  LDL R5, [R1+0xb84] ;  /* 0x000b840001057983 */ /* 0x000ea20000100800 */
[----:B------:R-:W-:-:S03]  /*ba90*/  PRMT R26, RZ, 0x7610, R26 ;  /* 0x00007610ff1a7816 */ /* 0x000fc6000000001a */
[----:B------:R-:W-:Y:S01]  /*baa0*/  BAR.SYNC.DEFER_BLOCKING 0x0 ;  /* 0x0000000000007b1d */ /* 0x000fe20000010000 */
[----:B--2---:R-:W-:-:S04]  /*bab0*/  @!P0 LOP3.LUT R5, R5, R4, RZ, 0x3c, !PT ;  /* 0x0000000405058212 */ /* 0x004fc800078e3cff */
[----:B------:R-:W-:-:S04]  /*bac0*/  @!P0 LOP3.LUT R4, R5, R4, RZ, 0x3c, !PT ;  /* 0x0000000405048212 */ /* 0x000fc800078e3cff */
[----:B------:R-:W-:-:S05]  /*bad0*/  @!P0 LOP3.LUT R5, R5, R4, RZ, 0x3c, !PT ;  /* 0x0000000405058212 */ /* 0x000fca00078e3cff */
[----:B------:R-:W2:Y:S04]  /*bae0*/  @!P0 LDG.E.U16 R26, [R4.64] ;  /* 0x00000006041a8981 */ /* 0x000ea8000c1e1500 */
[----:B------:R0:W-:Y:S04]  /*baf0*/  STL [R1+0x1c84], R28 ;  /* 0x001c841c01007387 */ /* 0x0001e80000100800 */
[----:B0-----:R-:W3:Y:S04]  /*bb00*/  LDL R28, [R1+0xbec] ;  /* 0x000bec00011c7983 */ /* 0x001ee80000100800 */
[----:B--2---:R0:W-:Y:S04]  /*bb10*/  STL [R1+0x20], R26 ;  /* 0x0000201a01007387 */ /* 0x0041e80000100800 */
[----:B0-----:R-:W2:Y:S04]  /*bb20*/  LDL.LU R26, [R1+0x1cf0] ;  /* 0x001cf000011a7983 */ /* 0x001ea80000300800 */
[----:B------:R-:W2:Y:S04]  /*bb30*/  LDL R4, [R1+0xb80] ;  /* 0x000b800001047983 */ /* 0x000ea80000100800 */
[----:B------:R-:W2:Y:S01]  /*bb40*/  LDL R5, [R1+0xbfc] ;  /* 0x000bfc0001057983 */ /* 0x000ea20000100800 */
[----:B------:R-:W-:-:S02]  /*bb50*/  PRMT R25, RZ, 0x7610, R25 ;  /* 0x00007610ff197816 */ /* 0x000fc40000000019 */
[----:B--2---:R-:W-:-:S04]  /*bb60*/  @!P0 LOP3.LUT R5, R5, R4, RZ, 0x3c, !PT ;  /* 0x0000000405058212 */ /* 0x004fc800078e3cff */
[----:B------:R-:W-:-:S04]  /*bb70*/  @!P0 LOP3.LUT R4, R5, R4, RZ, 0x3c, !PT ;  /* 0x0000000405048212 */ /* 0x000fc800078e3cff */
[----:B------:R-:W-:-:S05]  /*bb80*/  @!P0 LOP3.LUT R5, R5, R4, RZ, 0x3c, !PT ;  /* 0x0000000405058212 */ /* 0x000fca00078e3cff */
[----:B------:R-:W2:Y:S04]  /*bb90*/  @!P0 LDG.E.U16 R25, [R4.64] ;  /* 0x0000000604198981 */ /* 0x000ea8000c1e1500 */
        /* <DEDUP_REMOVED lines=26> */
[----:B------:R-:W2:Y:S01]  /*bd40*/  @!P0 LDG.E.U16 R22, [R4.64] ;  /* 0x0000000604168981 */ /* 0x000ea2000c1e1500 */
[----:B------:R-:W-:-:S03]  /*bd50*/  PRMT R0, RZ, 0x7610, R0 ;  /* 0x00007610ff007816 */ /* 0x000fc60000000000 */
[----:B--2---:R0:W-:Y:S04]  /*bd60*/  STL [R1+0x10], R22 ;  /* 0x0000101601007387 */ /* 0x0041e80000100800 */
[----:B0-----:R-:W2:Y:S04]  /*bd70*/  LDL.LU R22, [R1+0x1ce0] ;  /* 0x001ce00001167983 */ /* 0x001ea80000300800 */
[----:B------:R-:W2:Y:S01]  /*bd80*/  LDL R5, [R1+0xb70] ;  /* 0x000b700001057983 */ /* 0x000ea20000100800 */
[----:B---3--:R-:W-:Y:S01]  /*bd90*/  @!P0 IMAD.MOV.U32 R4, RZ, RZ, R28 ;  /* 0x000000ffff048224 */ /* 0x008fe200078e001c */
[----:B----4-:R-:W-:-:S02]  /*bda0*/  PRMT R29, RZ, 0x7610, R29 ;  /* 0x00007610ff1d7816 */ /* 0x010fc4000000001d */
[----:B------:R-:W3:Y:S04]  /*bdb0*/  LDL R28, [R1+0xbd0] ;  /* 0x000bd000011c7983 */ /* 0x000ee80000100800 */
[----:B--2---:R0:W2:Y:S04]  /*bdc0*/  @!P0 LDG.E.U16 R0, [R4.64] ;  /* 0x0000000604008981 */ /* 0x0040a8000c1e1500 */
[----:B0-----:R-:W4:Y:S04]  /*bdd0*/  LDL R4, [R1+0xbe4] ;  /* 0x000be40001047983 */ /* 0x001f280000100800 */
[----:B------:R-:W4:Y:S02]  /*bde0*/  LDL R5, [R1+0xbe8] ;  /* 0x000be80001057983 */ /* 0x000f240000100800 */
[----:B----4-:R-:W-:-:S04]  /*bdf0*/  @!P0 LOP3.LUT R5, R5, R4, RZ, 0x3c, !PT ;  /* 0x0000000405058212 */ /* 0x010fc800078e3cff */
[----:B------:R-:W-:-:S04]  /*be00*/  @!P0 LOP3.LUT R4, R5, R4, RZ, 0x3c, !PT ;  /* 0x0000000405048212 */ /* 0x000fc800078e3cff */
[----:B------:R-:W-:-:S05]  /*be10*/  @!P0 LOP3.LUT R5, R5, R4, RZ, 0x3c, !PT ;  /* 0x0000000405058212 */ /* 0x000fca00078e3cff */
[----:B------:R-:W4:Y:S04]  /*be20*/  @!P0 LDG.E.U16 R29, [R4.64] ;  /* 0x00000006041d8981 */ /* 0x000f28000c1e1500 */
[----:B--2---:R0:W-:Y:S04]  /*be30*/  STL [R1+0x1c6c], R0 ;  /* 0x001c6c0001007387 */ /* 0x0041e80000100800 */
[----:B----4-:R-:W-:Y:S04]  /*be40*/  STL [R1+0x8], R29 ;  /* 0x0000081d01007387 */ /* 0x010fe80000100800 */
[----:B------:R-:W2:Y:S04]  /*be50*/  LDL R4, [R1+0xbdc] ;  /* 0x000bdc0001047983 */ /* 0x000ea80000100800 */
[----:B------:R-:W2:Y:S01]  /*be60*/  LDL R5, [R1+0xbe0] ;  /* 0x000be00001057983 */ /* 0x000ea20000100800 */
[----:B------:R-:W-:-:S02]  /*be70*/  PRMT R2, RZ, 0x7610, R2 ;  /* 0x00007610ff027816 */ /* 0x000fc40000000002 */
[----:B--2---:R-:W-:-:S04]  /*be80*/  @!P0 LOP3.LUT R5, R5, R4, RZ, 0x3c, !PT ;  /* 0x0000000405058212 */ /* 0x004fc800078e3cff */
[----:B------:R-:W-:-:S04]  /*be90*/  @!P0 LOP3.LUT R4, R5, R4, RZ, 0x3c, !PT ;  /* 0x0000000405048212 */ /* 0x000fc800078e3cff */
[----:B------:R-:W-:-:S05]  /*bea0*/  @!P0 LOP3.LUT R5, R5, R4, RZ, 0x3c, !PT ;  /* 0x0000000405058212 */ /* 0x000fca00078e3cff */
[----:B------:R1:W2:Y:S04]  /*beb0*/  @!P0 LDG.E.U16 R2, [R4.64] ;  /* 0x0000000604028981 */ /* 0x0002a8000c1e1500 */
[----:B-1----:R-:W4:Y:S04]  /*bec0*/  LDL R4, [R1+0xbd4] ;  /* 0x000bd40001047983 */ /* 0x002f280000100800 */
[----:B------:R-:W4:Y:S01]  /*bed0*/  LDL R5, [R1+0xbd8] ;  /* 0x000bd80001057983 */ /* 0x000f220000100800 */
[----:B0-----:R-:W-:Y:S02]  /*bee0*/  PRMT R0, RZ, 0x7610, R0 ;  /* 0x00007610ff007816 */ /* 0x001fe40000000000 */
[----:B----4-:R-:W-:-:S04]  /*bef0*/  @!P0 LOP3.LUT R5, R5, R4, RZ, 0x3c, !PT ;  /* 0x0000000405058212 */ /* 0x010fc800078e3cff */
[----:B------:R-:W-:-:S04]  /*bf00*/  @!P0 LOP3.LUT R4, R5, R4, RZ, 0x3c, !PT ;  /* 0x0000000405048212 */ /* 0x000fc800078e3cff */
[----:B------:R-:W-:Y:S01]  /*bf10*/  @!P0 LOP3.LUT R5, R5, R4, RZ, 0x3c, !PT ;  /* 0x0000000405058212 */ /* 0x000fe200078e3cff */
[----:B--2---:R0:W-:Y:S04]  /*bf20*/  STL [R1+0x1c70], R2 ;  /* 0x001c700201007387 */ /* 0x0041e80000100800 */
[----:B------:R1:W2:Y:S01]  /*bf30*/  @!P0 LDG.E.U16 R0, [R4.64] ;  /* 0x0000000604008981 */ /* 0x0002a2000c1e1500 */
[----:B------:R-:W-:-:S03]  /*bf40*/  PRMT R27, RZ, 0x7610, R27 ;  /* 0x00007610ff1b7816 */ /* 0x000fc6000000001b */
[----:B0-----:R-:W4:Y:S04]  /*bf50*/  LDL R2, [R1+0xbc0] ;  /* 0x000bc00001027983 */ /* 0x001f280000100800 */
[----:B-1----:R-:W4:Y:S01]  /*bf60*/  LDL R5, [R1+0xbcc] ;  /* 0x000bcc0001057983 */ /* 0x002f220000100800 */
[----:B---3--:R-:W-:-:S03]  /*bf70*/  @!P0 IMAD.MOV.U32 R4, RZ, RZ, R28 ;  /* 0x000000ffff048224 */ /* 0x008fc600078e001c */
[----:B--2---:R0:W-:Y:S01]  /*bf80*/  STL [R1+0x1c74], R0 ;  /* 0x001c740001007387 */ /* 0x0041e20000100800 */
[----:B------:R-:W-:-:S03]  /*bf90*/  PRMT R26, RZ, 0x7610, R26 ;  /* 0x00007610ff1a7816 */ /* 0x000fc6000000001a */
[----:B------:R-:W2:Y:S04]  /*bfa0*/  LDL R28, [R1+0xbb8] ;  /* 0x000bb800011c7983 */ /* 0x000ea80000100800 */
[----:B0-----:R-:W3:Y:S04]  /*bfb0*/  LDL R0, [R1+0xbc8] ;  /* 0x000bc80001007983 */ /* 0x001ee80000100800 */
[----:B----4-:R0:W4:Y:S04]  /*bfc0*/  @!P0 LDG.E.U16 R27, [R4.64] ;  /* 0x00000006041b8981 */ /* 0x010128000c1e1500 */
[----:B0-----:R-:W2:Y:S01]  /*bfd0*/  LDL R5, [R1+0xbc4] ;  /* 0x000bc40001057983 */ /* 0x001ea20000100800 */
[----:B---3--:R-:W-:-:S03]  /*bfe0*/  @!P0 IMAD.MOV.U32 R4, RZ, RZ, R0 ;  /* 0x000000ffff048224 */ /* 0x008fc600078e0000 */
[----:B----4-:R0:W-:Y:S01]  /*bff0*/  STL [R1+0x1c78], R27 ;  /* 0x001c781b01007387 */ /* 0x0101e20000100800 */
[----:B------:R-:W-:-:S03]  /*c000*/  PRMT R25, RZ, 0x7610, R25 ;  /* 0x00007610ff197816 */ /* 0x000fc60000000019 */
[----:B------:R-:W3:Y:S04]  /*c010*/  LDL R0, [R1+0xbb0] ;  /* 0x000bb00001007983 */ /* 0x000ee80000100800 */
[----:B--2---:R1:W2:Y:S04]  /*c020*/  @!P0 LDG.E.U16 R26, [R4.64] ;  /* 0x00000006041a8981 */ /* 0x0042a8000c1e1500 */
[----:B0-----:R-:W4:Y:S04]  /*c030*/  LDL R27, [R1+0xbb4] ;  /* 0x000bb400011b7983 */ /* 0x001f280000100800 */
[----:B-1----:R-:W2:Y:S01]  /*c040*/  LDL R5, [R1+0xbbc] ;  /* 0x000bbc0001057983 */ /* 0x002ea20000100800 */
[----:B------:R-:W-:-:S05]  /*c050*/  @!P0 IMAD.MOV.U32 R4, RZ, RZ, R2 ;  /* 0x000000ffff048224 */ /* 0x000fca00078e0002 */
[----:B--2---:R-:W2:Y:S04]  /*c060*/  @!P0 LDG.E.U16 R25, [R4.64] ;  /* 0x0000000604198981 */ /* 0x004ea8000c1e1500 */
[----:B------:R0:W-:Y:S04]  /*c070*/  STL [R1+0x1c80], R26 ;  /* 0x001c801a01007387 */ /* 0x0001e80000100800 */
[----:B------:R-:W3:Y:S04]  /*c080*/  LDL R2, [R1+0xba8] ;  /* 0x000ba80001027983 */ /* 0x000ee80000100800 */
[----:B0-----:R-:W3:Y:S04]  /*c090*/  LDL R26, [R1+0xbac] ;  /* 0x000bac00011a7983 */ /* 0x001ee80000100800 */
[----:B--2---:R0:W-:Y:S04]  /*c0a0*/  STL [R1+0x1c88], R25 ;  /* 0x001c881901007387 */ /* 0x0041e80000100800 */
[----:B0-----:R-:W2:Y:S01]  /*c0b0*/  LDL R25, [R1+0xba4] ;  /* 0x000ba40001197983 */ /* 0x001ea20000100800 */
[----:B------:R-:W-:Y:S01]  /*c0c0*/  PRMT R24, RZ, 0x7610, R24 ;  /* 0x00007610ff187816 */ /* 0x000fe20000000018 */
[----:B------:R-:W-:-:S02]  /*c0d0*/  @!P0 IMAD.MOV.U32 R4, RZ, RZ, R28 ;  /* 0x000000ffff048224 */ /* 0x000fc400078e001c */
[----:B----4-:R-:W-:Y:S01]  /*c0e0*/  @!P0 IMAD.MOV.U32 R5, RZ, RZ, R27 ;  /* 0x000000ffff058224 */ /* 0x010fe200078e001b */
[----:B------:R-:W-:Y:S01]  /*c0f0*/  PRMT R23, RZ, 0x7610, R23 ;  /* 0x00007610ff177816 */ /* 0x000fe20000000017 */
[----:B------:R-:W4:Y:S04]  /*c100*/  LDL R28, [R1+0xba0] ;  /* 0x000ba000011c7983 */ /* 0x000f280000100800 */
[----:B------:R3:W4:Y:S01]  /*c110*/  @!P0 LDG.E.U16 R24, [R4.64] ;  /* 0x0000000604188981 */ /* 0x000722000c1e1500 */
[----:B------:R-:W-:-:S03]  /*c120*/  PRMT R22, RZ, 0x7610, R22 ;  /* 0x00007610ff167816 */ /* 0x000fc60000000016 */
[----:B------:R-:W4:Y:S01]  /*c130*/  LDL R27, [R1+0xc04] ;  /* 0x000c0400011b7983 */ /* 0x000f220000100800 */
[----:B---3--:R-:W-:Y:S02]  /*c140*/  @!P0 IMAD.MOV.U32 R4, RZ, RZ, R0 ;  /* 0x000000ffff048224 */ /* 0x008fe400078e0000 */
[----:B------:R-:W-:-:S05]  /*c150*/  @!P0 IMAD.MOV.U32 R5, RZ, RZ, R26 ;  /* 0x000000ffff058224 */ /* 0x000fca00078e001a */
[----:B------:R0:W3:Y:S02]  /*c160*/  @!P0 LDG.E.U16 R23, [R4.64] ;  /* 0x0000000604178981 */ /* 0x0000e4000c1e1500 */
[----:B0-----:R-:W-:Y:S02]  /*c170*/  @!P0 IMAD.MOV.U32 R4, RZ, RZ, R2 ;  /* 0x000000ffff048224 */ /* 0x001fe400078e0002 */
[----:B--2---:R-:W-:-:S05]  /*c180*/  @!P0 IMAD.MOV.U32 R5, RZ, RZ, R25 ;  /* 0x000000ffff058224 */ /* 0x004fca00078e0019 */
[----:B------:R0:W2:Y:S04]  /*c190*/  @!P0 LDG.E.U16 R22, [R4.64] ;  /* 0x0000000604168981 */ /* 0x0000a8000c1e1500 */
[----:B------:R-:W1:Y:S04]  /*c1a0*/  S2R R29, SR_TID.X ;  /* 0x00000000001d7919 */ /* 0x000e680000002100 */
[----:B----4-:R-:W-:Y:S04]  /*c1b0*/  STL [R1+0x1c8c], R24 ;  /* 0x001c8c1801007387 */ /* 0x010fe80000100800 */
[----:B------:R-:W4:Y:S04]  /*c1c0*/  LDL R26, [R1+0xb9c] ;  /* 0x000b9c00011a7983 */ /* 0x000f280000100800 */
[----:B------:R-:W4:Y:S04]  /*c1d0*/  LDL R0, [R1+0xc0c] ;  /* 0x000c0c0001007983 */ /* 0x000f280000100800 */
[----:B---3--:R-:W-:Y:S04]  /*c1e0*/  STL [R1+0x1c90], R23 ;  /* 0x001c901701007387 */ /* 0x008fe80000100800 */
[----:B------:R-:W3:Y:S01]  /*c1f0*/  LDL R25, [R1+0xb98] ;  /* 0x000b980001197983 */ /* 0x000ee20000100800 */
[----:B-1----:R-:W-:-:S03]  /*c200*/  LOP3.LUT R29, R29, 0xff, RZ, 0xc0, !PT ;  /* 0x000000ff1d1d7812 */ /* 0x002fc600078ec0ff */
[----:B------:R-:W3:Y:S02]  /*c210*/  LDL R2, [R1+0xc14] ;  /* 0x000c140001027983 */ /* 0x000ee40000100800 */
[----:B------:R-:W-:Y:S02]  /*c220*/  IMAD.SHL.U32 R29, R29, 0x2, RZ ;  /* 0x000000021d1d7824 */ /* 0x000fe400078e00ff */
[----:B0-----:R-:W-:-:S03]  /*c230*/  @!P0 IMAD.MOV.U32 R4, RZ, RZ, R27 ;  /* 0x000000ffff048224 */ /* 0x001fc600078e001b */
[----:B------:R0:W-:Y:S01]  /*c240*/  STS.U16 [R29+0x200], R21 ;  /* 0x000200151d007388 */ /* 0x0001e20000000400 */
[----:B------:R-:W-:Y:S01]  /*c250*/  @!P0 IMAD.MOV.U32 R5, RZ, RZ, R28 ;  /* 0x000000ffff058224 */ /* 0x000fe200078e001c */
[----:B0-----:R-:W-:-:S06]  /*c260*/  PRMT R21, RZ, 0x7610, R21 ;  /* 0x00007610ff157816 */ /* 0x001fcc0000000015 */
[----:B------:R4:W3:Y:S04]  /*c270*/  @!P0 LDG.E.U16 R21, [R4.64] ;  /* 0x0000000604158981 */ /* 0x0008e8000c1e1500 */
[----:B--2---:R-:W-:Y:S04]  /*c280*/  STL [R1+0x1c94], R22 ;  /* 0x001c941601007387 */ /* 0x004fe80000100800 */
[----:B------:R-:W2:Y:S04]  /*c290*/  LDL R24, [R1+0xb94] ;  /* 0x000b940001187983 */ /* 0x000ea80000100800 */
[----:B------:R-:W2:Y:S04]  /*c2a0*/  LDL R23, [R1+0xc1c] ;  /* 0x000c1c0001177983 */ /* 0x000ea80000100800 */
[----:B------:R0:W-:Y:S01]  /*c2b0*/  STS.U16 [R29], R20 ;  /* 0x000000141d007388 */ /* 0x0001e20000000400 */
[----:B----4-:R-:W-:-:S02]  /*c2c0*/  @!P0 IMAD.MOV.U32 R5, RZ, RZ, R26 ;  /* 0x000000ffff058224 */ /* 0x010fc400078e001a */
[----:B------:R-:W-:Y:S01]  /*c2d0*/  @!P0 IMAD.MOV.U32 R4, RZ, RZ, R0 ;  /* 0x000000ffff048224 */ /* 0x000fe200078e0000 */
[----:B------:R1:W-:Y:S01]  /*c2e0*/  STS.U16 [R29+0x2200], R19 ;  /* 0x002200131d007388 */ /* 0x0003e20000000400 */
[----:B0-----:R-:W-:Y:S02]  /*c2f0*/  PRMT R20, RZ, 0x7610, R20 ;  /* 0x00007610ff147816 */ /* 0x001fe40000000014 */
[----:B-1----:R-:W-:-:S04]  /*c300*/  PRMT R19, RZ, 0x7610, R19 ;  /* 0x00007610ff137816 */ /* 0x002fc80000000013 */
[----:B------:R3:W4:Y:S04]  /*c310*/  @!P0 LDG.E.U16 R20, [R4.64] ;  /* 0x0000000604148981 */ /* 0x000728000c1e1500 */
[----:B------:R0:W-:Y:S01]  /*c320*/  STS.U16 [R29+0x2000], R18 ;  /* 0x002000121d007388 */ /* 0x0001e20000000400 */
[----:B---3--:R-:W-:Y:S02]  /*c330*/  @!P0 IMAD.MOV.U32 R4, RZ, RZ, R2 ;  /* 0x000000ffff048224 */ /* 0x008fe400078e0002 */
[----:B------:R-:W-:Y:S01]  /*c340*/  @!P0 IMAD.MOV.U32 R5, RZ, RZ, R25 ;  /* 0x000000ffff058224 */ /* 0x000fe200078e0019 */
[----:B0-----:R-:W-:-:S04]  /*c350*/  PRMT R18, RZ, 0x7610, R18 ;  /* 0x00007610ff127816 */ /* 0x001fc80000000012 */
[----:B------:R2:W3:Y:S04]  /*c360*/  @!P0 LDG.E.U16 R19, [R4.64] ;  /* 0x0000000604138981 */ /* 0x0004e8000c1e1500 */
[----:B------:R0:W-:Y:S04]  /*c370*/  STL [R1+0x1c98], R21 ;  /* 0x001c981501007387 */ /* 0x0001e80000100800 */
[----:B------:R-:W3:Y:S04]  /*c380*/  LDL R0, [R1+0xc24] ;  /* 0x000c240001007983 */ /* 0x000ee80000100800 */
[----:B------:R-:W3:Y:S01]  /*c390*/  LDL R22, [R1+0xb90] ;  /* 0x000b900001167983 */ /* 0x000ee20000100800 */
[----:B--2---:R-:W-:-:S02]  /*c3a0*/  @!P0 IMAD.MOV.U32 R5, RZ, RZ, R24 ;  /* 0x000000ffff058224 */ /* 0x004fc400078e0018 */
[----:B------:R-:W-:-:S05]  /*c3b0*/  @!P0 IMAD.MOV.U32 R4, RZ, RZ, R23 ;  /* 0x000000ffff048224 */ /* 0x000fca00078e0017 */
[----:B------:R1:W2:Y:S04]  /*c3c0*/  @!P0 LDG.E.U16 R18, [R4.64] ;  /* 0x0000000604128981 */ /* 0x0002a8000c1e1500 */
[----:B------:R0:W-:Y:S04]  /*c3d0*/  STS.U16 [R29+0x4200], R17 ;  /* 0x004200111d007388 */ /* 0x0001e80000000400 */
[----:B----4-:R4:W-:Y:S04]  /*c3e0*/  STL [R1+0x1c9c], R20 ;  /* 0x001c9c1401007387 */ /* 0x0109e80000100800 */
[----:B0-----:R-:W2:Y:S04]  /*c3f0*/  LDL R21, [R1+0xb8c] ;  /* 0x000b8c0001157983 */ /* 0x001ea80000100800 */
[----:B------:R-:W2:Y:S01]  /*c400*/  LDL R2, [R1+0xc2c] ;  /* 0x000c2c0001027983 */ /* 0x000ea20000100800 */
[----:B------:R-:W-:-:S03]  /*c410*/  PRMT R17, RZ, 0x7610, R17 ;  /* 0x00007610ff117816 */ /* 0x000fc60000000011 */
[----:B---3--:R0:W-:Y:S04]  /*c420*/  STL [R1+0x1ca0], R19 ;  /* 0x001ca01301007387 */ /* 0x0081e80000100800 */
[----:B----4-:R-:W3:Y:S04]  /*c430*/  LDL R20, [R1+0xb88] ;  /* 0x000b880001147983 */ /* 0x010ee80000100800 */
[----:B0-----:R-:W4:Y:S01]  /*c440*/  LDL R19, [R1+0xc34] ;  /* 0x000c340001137983 */ /* 0x001f220000100800 */
[----:B-1----:R-:W-:Y:S02]  /*c450*/  @!P0 IMAD.MOV.U32 R4, RZ, RZ, R0 ;  /* 0x000000ffff048224 */ /* 0x002fe400078e0000 */
[----:B------:R-:W-:-:S05]  /*c460*/  @!P0 IMAD.MOV.U32 R5, RZ, RZ, R22 ;  /* 0x000000ffff058224 */ /* 0x000fca00078e0016 */
[----:B------:R0:W4:Y:S04]  /*c470*/  @!P0 LDG.E.U16 R17, [R4.64] ;  /* 0x0000000604118981 */ /* 0x000128000c1e1500 */
[----:B--2---:R1:W-:Y:S04]  /*c480*/  STL [R1+0x1ca4], R18 ;  /* 0x001ca41201007387 */ /* 0x0043e80000100800 */
[----:B------:R-:W2:Y:S04]  /*c490*/  LDL R0, [R1+0xc3c] ;  /* 0x000c3c0001007983 */ /* 0x000ea80000100800 */
[----:B-1----:R-:W2:Y:S04]  /*c4a0*/  LDL R18, [R1+0xc00] ;  /* 0x000c000001127983 */ /* 0x002ea80000100800 */
[----:B------:R1:W-:Y:S01]  /*c4b0*/  STS.U16 [R29+0x4000], R16 ;  /* 0x004000101d007388 */ /* 0x0003e20000000400 */
[----:B0-----:R-:W-:-:S02]  /*c4c0*/  @!P0 IMAD.MOV.U32 R5, RZ, RZ, R21 ;  /* 0x000000ffff058224 */ /* 0x001fc400078e0015 */
[----:B------:R-:W-:Y:S01]  /*c4d0*/  @!P0 IMAD.MOV.U32 R4, RZ, RZ, R2 ;  /* 0x000000ffff048224 */ /* 0x000fe200078e0002 */
[----:B-1----:R-:W-:Y:S01]  /*c4e0*/  PRMT R16, RZ, 0x7610, R16 ;  /* 0x00007610ff107816 */ /* 0x002fe20000000010 */
[----:B------:R0:W-:Y:S05]  /*c4f0*/  STS.U16 [R29+0x6200], R15 ;  /* 0x0062000f1d007388 */ /* 0x0001ea0000000400 */
[----:B------:R3:W2:Y:S01]  /*c500*/  @!P0 LDG.E.U16 R16, [R4.64] ;  /* 0x0000000604108981 */ /* 0x0006a2000c1e1500 */
[----:B0-----:R-:W-:-:S03]  /*c510*/  PRMT R15, RZ, 0x7610, R15 ;  /* 0x00007610ff0f7816 */ /* 0x001fc6000000000f */
[----:B------:R0:W-:Y:S01]  /*c520*/  STS.U16 [R29+0x6000], R14 ;  /* 0x0060000e1d007388 */ /* 0x0001e20000000400 */
[----:B---3--:R-:W-:Y:S02]  /*c530*/  @!P0 IMAD.MOV.U32 R5, RZ, RZ, R20 ;  /* 0x000000ffff058224 */ /* 0x008fe400078e0014 */
[----:B----4-:R-:W-:Y:S01]  /*c540*/  @!P0 IMAD.MOV.U32 R4, RZ, RZ, R19 ;  /* 0x000000ffff048224 */ /* 0x010fe200078e0013 */
[----:B0-----:R-:W-:-:S04]  /*c550*/  PRMT R14, RZ, 0x7610, R14 ;  /* 0x00007610ff0e7816 */ /* 0x001fc8000000000e */
[----:B------:R2:W3:Y:S04]  /*c560*/  @!P0 LDG.E.U16 R15, [R4.64] ;  /* 0x00000006040f8981 */ /* 0x0004e8000c1e1500 */
[----:B------:R0:W-:Y:S04]  /*c570*/  STL [R1+0x1ca8], R17 ;  /* 0x001ca81101007387 */ /* 0x0001e80000100800 */
[----:B------:R-:W4:Y:S04]  /*c580*/  LDL R2, [R1+0xc44] ;  /* 0x000c440001027983 */ /* 0x000f280000100800 */
[----:B0-----:R-:W4:Y:S04]  /*c590*/  LDL R17, [R1+0xc08] ;  /* 0x000c080001117983 */ /* 0x001f280000100800 */
[----:B------:R-:W4:Y:S01]  /*c5a0*/  LDL.LU R28, [R1+0x414] ;  /* 0x00041400011c7983 */ /* 0x000f220000300800 */
[----:B--2---:R-:W-:-:S02]  /*c5b0*/  @!P0 IMAD.MOV.U32 R4, RZ, RZ, R0 ;  /* 0x000000ffff048224 */ /* 0x004fc400078e0000 */
[----:B------:R-:W-:-:S05]  /*c5c0*/  @!P0 IMAD.MOV.U32 R5, RZ, RZ, R18 ;  /* 0x000000ffff058224 */ /* 0x000fca00078e0012 */
[----:B------:R4:W2:Y:S04]  /*c5d0*/  @!P0 LDG.E.U16 R14, [R4.64] ;  /* 0x00000006040e8981 */ /* 0x0008a8000c1e1500 */
[----:B------:R-:W-:Y:S04]  /*c5e0*/  STL [R1+0x1cac], R16 ;  /* 0x001cac1001007387 */ /* 0x000fe80000100800 */
[----:B------:R-:W2:Y:S04]  /*c5f0*/  LDL.LU R27, [R1+0x418] ;  /* 0x00041800011b7983 */ /* 0x000ea80000300800 */
[----:B---3--:R0:W-:Y:S04]  /*c600*/  STL [R1+0x1cb0], R15 ;  /* 0x001cb00f01007387 */ /* 0x0081e80000100800 */
[----:B------:R-:W3:Y:S04]  /*c610*/  LDL R19, [R1+0xc10] ;  /* 0x000c100001137983 */ /* 0x000ee80000100800 */
[----:B0-----:R-:W3:Y:S04]  /*c620*/  LDL R15, [R1+0xc4c] ;  /* 0x000c4c00010f7983 */ /* 0x001ee80000100800 */
[----:B------:R-:W3:Y:S01]  /*c630*/  LDL.LU R24, [R1+0x388] ;  /* 0x0003880001187983 */ /* 0x000ee20000300800 */
[----:B----4-:R-:W-:-:S03]  /*c640*/  @!P0 IMAD.MOV.U32 R5, RZ, RZ, R17 ;  /* 0x000000ffff058224 */ /* 0x010fc600078e0011 */
[----:B--2---:R-:W-:Y:S04]  /*c650*/  STL [R1+0x1cb4], R14 ;  /* 0x001cb40e01007387 */ /* 0x004fe80000100800 */
[----:B------:R-:W2:Y:S04]  /*c660*/  LDL.LU R25, [R1+0x38c] ;  /* 0x00038c0001197983 */ /* 0x000ea80000300800 */
[----:B------:R-:W4:Y:S04]  /*c670*/  LDL R17, [R1+0xc18] ;  /* 0x000c180001117983 */ /* 0x000f280000100800 */
[----:B------:R-:W2:Y:S01]  /*c680*/  LDL R16, [R1+0xc68] ;  /* 0x000c680001107983 */ /* 0x000ea20000100800 */
[----:B------:R-:W-:-:S03]  /*c690*/  @!P0 IMAD.MOV.U32 R4, RZ, RZ, R2 ;  /* 0x000000ffff048224 */ /* 0x000fc600078e0002 */
[----:B------:R0:W-:Y:S04]  /*c6a0*/  STS.U16 [R29+0x8200], R13 ;  /* 0x0082000d1d007388 */ /* 0x0001e80000000400 */
[----:B------:R1:W-:Y:S04]  /*c6b0*/  STS.U16 [R29+0x8000], R12 ;  /* 0x0080000c1d007388 */ /* 0x0003e80000000400 */
[----:B------:R1:W-:Y:S01]  /*c6c0*/  STS.U16 [R29+0xa200], R11 ;  /* 0x00a2000b1d007388 */ /* 0x0003e20000000400 */
[----:B0-----:R-:W-:-:S03]  /*c6d0*/  PRMT R13, RZ, 0x7610, R13 ;  /* 0x00007610ff0d7816 */ /* 0x001fc6000000000d */
[----:B------:R-:W0:Y:S04]  /*c6e0*/  S2R R0, SR_TID.X ;  /* 0x0000000000007919 */ /* 0x000e280000002100 */
[----:B------:R3:W2:Y:S01]  /*c6f0*/  @!P0 LDG.E.U16 R13, [R4.64] ;  /* 0x00000006040d8981 */ /* 0x0006a2000c1e1500 */
[----:B-1----:R-:W-:Y:S02]  /*c700*/  PRMT R12, RZ, 0x7610, R12 ;  /* 0x00007610ff0c7816 */ /* 0x002fe4000000000c */
[----:B------:R-:W-:Y:S01]  /*c710*/  PRMT R11, RZ, 0x7610, R11 ;  /* 0x00007610ff0b7816 */ /* 0x000fe2000000000b */
[----:B------:R-:W2:Y:S04]  /*c720*/  LDL R18, [R1+0xc20] ;  /* 0x000c200001127983 */ /* 0x000ea80000100800 */
[----:B------:R-:W2:Y:S01]  /*c730*/  LDL R2, [R1+0xc64] ;  /* 0x000c640001027983 */ /* 0x000ea20000100800 */
[----:B---3--:R-:W-:-:S02]  /*c740*/  @!P0 IMAD.MOV.U32 R4, RZ, RZ, R15 ;  /* 0x000000ffff048224 */ /* 0x008fc400078e000f */
[----:B------:R-:W-:Y:S01]  /*c750*/  @!P0 IMAD.MOV.U32 R5, RZ, RZ, R19 ;  /* 0x000000ffff058224 */ /* 0x000fe200078e0013 */
[----:B------:R-:W3:Y:S04]  /*c760*/  LDL.LU R26, [R1+0x35c] ;  /* 0x00035c00011a7983 */ /* 0x000ee80000300800 */
[----:B------:R4:W3:Y:S02]  /*c770*/  @!P0 LDG.E.U16 R12, [R4.64] ;  /* 0x00000006040c8981 */ /* 0x0008e4000c1e1500 */
[----:B----4-:R-:W-:Y:S02]  /*c780*/  @!P0 IMAD.MOV.U32 R5, RZ, RZ, R17 ;  /* 0x000000ffff058224 */ /* 0x010fe400078e0011 */
[----:B--2---:R-:W-:-:S05]  /*c790*/  @!P0 IMAD.MOV.U32 R4, RZ, RZ, R16 ;  /* 0x000000ffff048224 */ /* 0x004fca00078e0010 */
[----:B------:R-:W2:Y:S01]  /*c7a0*/  @!P0 LDG.E.U16 R11, [R4.64] ;  /* 0x00000006040b8981 */ /* 0x000ea2000c1e1500 */
[----:B0-----:R-:W-:-:S03]  /*c7b0*/  LOP3.LUT R0, R0, 0xff, RZ, 0xc0, !PT ;  /* 0x000000ff00007812 */ /* 0x001fc600078ec0ff */
[----:B------:R-:W-:Y:S04]  /*c7c0*/  STS.U16 [R29+0xa000], R10 ;  /* 0x00a0000a1d007388 */ /* 0x000fe80000000400 */
[----:B------:R0:W-:Y:S02]  /*c7d0*/  STL [R1+0x1cb8], R13 ;  /* 0x001cb80d01007387 */ /* 0x0001e40000100800 */
[----:B0-----:R-:W-:Y:S02]  /*c7e0*/  IMAD.SHL.U32 R13, R0, 0x2, RZ ;  /* 0x00000002000d7824 */ /* 0x001fe400078e00ff */
[----:B------:R-:W-:Y:S03]  /*c7f0*/  STS.U16 [R29+0xc000], R8 ;  /* 0x00c000081d007388 */ /* 0x000fe60000000400 */
[----:B------:R-:W-:Y:S01]  /*c800*/  LOP3.LUT R13, R13, 0x10, RZ, 0x3c, !PT ;  /* 0x000000100d0d7812 */ /* 0x000fe200078e3cff */
[----:B------:R-:W-:Y:S04]  /*c810*/  STS.U16 [R29+0xc200], R9 ;  /* 0x00c200091d007388 */ /* 0x000fe80000000400 */
[----:B------:R-:W-:Y:S04]  /*c820*/  STS.U16 [R29+0xe000], R6 ;  /* 0x00e000061d007388 */ /* 0x000fe80000000400 */
[----:B------:R-:W-:Y:S04]  /*c830*/  STS.U16 [R29+0xe200], R7 ;  /* 0x00e200071d007388 */ /* 0x000fe80000000400 */
[----:B------:R0:W-:Y:S04]  /*c840*/  STS.U16 [R13+0x400], R28 ;  /* 0x0004001c0d007388 */ /* 0x0001e80000000400 */
[----:B------:R1:W-:Y:S04]  /*c850*/  STS.U16 [R13+0x600], R27 ;  /* 0x0006001b0d007388 */ /* 0x0003e80000000400 */
[----:B0-----:R-:W4:Y:S04]  /*c860*/  LDL.LU R28, [R1+0x360] ;  /* 0x00036000011c7983 */ /* 0x001f280000300800 */
[----:B------:R-:W4:Y:S04]  /*c870*/  LDL R15, [R1+0xc28] ;  /* 0x000c2800010f7983 */ /* 0x000f280000100800 */
[----:B------:R-:W4:Y:S04]  /*c880*/  LDL R14, [R1+0xc60] ;  /* 0x000c6000010e7983 */ /* 0x000f280000100800 */
[----:B---3--:R0:W-:Y:S04]  /*c890*/  STL [R1+0x1cbc], R12 ;  /* 0x001cbc0c01007387 */ /* 0x0081e80000100800 */
[----:B-1----:R-:W3:Y:S04]  /*c8a0*/  LDL.LU R27, [R1+0x270] ;  /* 0x00027000011b7983 */ /* 0x002ee80000300800 */
[----:B------:R-:W3:Y:S04]  /*c8b0*/  LDL R17, [R1+0xc30] ;  /* 0x000c300001117983 */ /* 0x000ee80000100800 */
[----:B------:R-:W3:Y:S04]  /*c8c0*/  LDL R16, [R1+0xc5c] ;  /* 0x000c5c0001107983 */ /* 0x000ee80000100800 */
[----:B--2---:R1:W-:Y:S04]  /*c8d0*/  STL [R1+0x1cc0], R11 ;  /* 0x001cc00b01007387 */ /* 0x0043e80000100800 */
[----:B0-----:R-:W2:Y:S04]  /*c8e0*/  LDL R12, [R1+0xc38] ;  /* 0x000c3800010c7983 */ /* 0x001ea80000100800 */
[----:B-1----:R-:W2:Y:S01]  /*c8f0*/  LDL R11, [R1+0xc58] ;  /* 0x000c5800010b7983 */ /* 0x002ea20000100800 */
[----:B------:R-:W-:Y:S01]  /*c900*/  PRMT R10, RZ, 0x7610, R10 ;  /* 0x00007610ff0a7816 */ /* 0x000fe2000000000a */
[----:B------:R-:W-:-:S02]  /*c910*/  @!P0 IMAD.MOV.U32 R4, RZ, RZ, R2 ;  /* 0x000000ffff048224 */ /* 0x000fc400078e0002 */
[----:B------:R-:W-:Y:S01]  /*c920*/  @!P0 IMAD.MOV.U32 R5, RZ, RZ, R18 ;  /* 0x000000ffff058224 */ /* 0x000fe200078e0012 */
[----:B------:R-:W-:Y:S01]  /*c930*/  PRMT R9, RZ, 0x7610, R9 ;  /* 0x00007610ff097816 */ /* 0x000fe20000000009 */
[----:B------:R-:W2:Y:S04]  /*c940*/  LDL.LU R2, [R1+0x274] ;  /* 0x0002740001027983 */ /* 0x000ea80000300800 */
[----:B------:R4:W2:Y:S01]  /*c950*/  @!P0 LDG.E.U16 R10, [R4.64] ;  /* 0x00000006040a8981 */ /* 0x0008a2000c1e1500 */
[----:B------:R-:W-:Y:S02]  /*c960*/  PRMT R8, RZ, 0x7610, R8 ;  /* 0x00007610ff087816 */ /* 0x000fe40000000008 */
[----:B------:R-:W-:Y:S01]  /*c970*/  PRMT R7, RZ, 0x7610, R7 ;  /* 0x00007610ff077816 */ /* 0x000fe20000000007 */
[----:B----4-:R-:W-:-:S02]  /*c980*/  @!P0 IMAD.MOV.U32 R5, RZ, RZ, R15 ;  /* 0x000000ffff058224 */ /* 0x010fc400078e000f */
[----:B------:R-:W-:-:S05]  /*c990*/  @!P0 IMAD.MOV.U32 R4, RZ, RZ, R14 ;  /* 0x000000ffff048224 */ /* 0x000fca00078e000e */
[----:B------:R3:W4:Y:S02]  /*c9a0*/  @!P0 LDG.E.U16 R9, [R4.64] ;  /* 0x0000000604098981 */ /* 0x000724000c1e1500 */
[----:B---3--:R-:W-:Y:S02]  /*c9b0*/  @!P0 IMAD.MOV.U32 R5, RZ, RZ, R17 ;  /* 0x000000ffff058224 */ /* 0x008fe400078e0011 */
[----:B------:R-:W-:-:S05]  /*c9c0*/  @!P0 IMAD.MOV.U32 R4, RZ, RZ, R16 ;  /* 0x000000ffff048224 */ /* 0x000fca00078e0010 */
[----:B------:R2:W3:Y:S02]  /*c9d0*/  @!P0 LDG.E.U16 R8, [R4.64] ;  /* 0x0000000604088981 */ /* 0x0004e4000c1e1500 */
[----:B--2---:R-:W-:Y:S02]  /*c9e0*/  @!P0 IMAD.MOV.U32 R5, RZ, RZ, R12 ;  /* 0x000000ffff058224 */ /* 0x004fe400078e000c */
[----:B------:R-:W-:-:S05]  /*c9f0*/  @!P0 IMAD.MOV.U32 R4, RZ, RZ, R11 ;  /* 0x000000ffff048224 */ /* 0x000fca00078e000b */
[----:B------:R-:W2:Y:S04]  /*ca00*/  @!P0 LDG.E.U16 R7, [R4.64] ;  /* 0x0000000604078981 */ /* 0x000ea8000c1e1500 */
[----:B------:R-:W-:Y:S04]  /*ca10*/  STL [R1+0x1cc4], R10 ;  /* 0x001cc40a01007387 */ /* 0x000fe80000100800 */
[----:B------:R-:W2:Y:S04]  /*ca20*/  LDL.LU R29, [R1+0xc48] ;  /* 0x000c4800011d7983 */ /* 0x000ea80000300800 */
[----:B------:R-:W2:Y:S04]  /*ca30*/  LDL R15, [R1+0xc40] ;  /* 0x000c4000010f7983 */ /* 0x000ea80000100800 */
[----:B------:R-:W2:Y:S04]  /*ca40*/  LDL R14, [R1+0xc54] ;  /* 0x000c5400010e7983 */ /* 0x000ea80000100800 */
[----:B------:R-:W-:Y:S04]  /*ca50*/  STS.U16 [R13+0x2400], R24 ;  /* 0x002400180d007388 */ /* 0x000fe80000000400 */
[----:B------:R-:W-:Y:S04]  /*ca60*/  STS.U16 [R13+0x2600], R25 ;  /* 0x002600190d007388 */ /* 0x000fe80000000400 */
[----:B------:R-:W-:Y:S04]  /*ca70*/  STS.U16 [R13+0x4400], R26 ;  /* 0x0044001a0d007388 */ /* 0x000fe80000000400 */
[----:B------:R0:W-:Y:S04]  /*ca80*/  STS.U16 [R13+0x4600], R28 ;  /* 0x0046001c0d007388 */ /* 0x0001e80000000400 */
[----:B----4-:R-:W-:Y:S04]  /*ca90*/  STL [R1+0x1cc8], R9 ;  /* 0x001cc80901007387 */ /* 0x010fe80000100800 */
[----:B---3--:R-:W-:Y:S04]  /*caa0*/  STL [R1+0x1ccc], R8 ;  /* 0x001ccc0801007387 */ /* 0x008fe80000100800 */
[----:B------:R-:W3:Y:S04]  /*cab0*/  LDL.LU R23, [R1+0x240] ;  /* 0x0002400001177983 */ /* 0x000ee80000300800 */
[----:B0-----:R-:W4:Y:S04]  /*cac0*/  LDL.LU R28, [R1+0x23c] ;  /* 0x00023c00011c7983 */ /* 0x001f280000300800 */
[----:B--2---:R0:W-:Y:S04]  /*cad0*/  STL [R1+0x1cd0], R7 ;  /* 0x001cd00701007387 */ /* 0x0041e80000100800 */
[----:B------:R-:W2:Y:S04]  /*cae0*/  LDL.LU R10, [R1+0xe8] ;  /* 0x0000e800010a7983 */ /* 0x000ea80000300800 */
[----:B------:R-:W2:Y:S04]  /*caf0*/  LDL.LU R11, [R1+0xe4] ;  /* 0x0000e400010b7983 */ /* 0x000ea80000300800 */
[----:B------:R-:W2:Y:S04]  /*cb00*/  LDL.LU R12, [R1+0xb0] ;  /* 0x0000b000010c7983 */ /* 0x000ea80000300800 */
[----:B------:R-:W2:Y:S04]  /*cb10*/  LDL.LU R25, [R1+0xac] ;  /* 0x0000ac0001197983 */ /* 0x000ea80000300800 */
[----:B0-----:R-:W2:Y:S01]  /*cb20*/  LDL R7, [R1+0xc50] ;  /* 0x000c500001077983 */ /* 0x001ea20000100800 */
[----:B------:R-:W-:Y:S01]  /*cb30*/  PRMT R6, RZ, 0x7610, R6 ;  /* 0x00007610ff067816 */ /* 0x000fe20000000006 */
[----:B------:R-:W-:-:S02]  /*cb40*/  @!P0 IMAD.MOV.U32 R4, RZ, RZ, R14 ;  /* 0x000000ffff048224 */ /* 0x000fc400078e000e */
[----:B------:R-:W-:-:S05]  /*cb50*/  @!P0 IMAD.MOV.U32 R5, RZ, RZ, R15 ;  /* 0x000000ffff058224 */ /* 0x000fca00078e000f */
[----:B------:R0:W3:Y:S01]  /*cb60*/  @!P0 LDG.E.U16 R6, [R4.64] ;  /* 0x0000000604068981 */ /* 0x0000e2000c1e1500 */
[----:B------:R-:W-:Y:S01]  /*cb70*/  PRMT R3, RZ, 0x7610, R3 ;  /* 0x00007610ff037816 */ /* 0x000fe20000000003 */
[----:B0-----:R-:W-:Y:S02]  /*cb80*/  @!P0 IMAD.MOV.U32 R5, RZ, RZ, R29 ;  /* 0x000000ffff058224 */ /* 0x001fe400078e001d */
[----:B------:R0:W-:Y:S04]  /*cb90*/  STS.U16 [R13+0x6400], R27 ;  /* 0x0064001b0d007388 */ /* 0x0001e80000000400 */
[----:B0-----:R-:W4:Y:S01]  /*cba0*/  LDL.LU R27, [R1+0x78] ;  /* 0x00007800011b7983 */ /* 0x001f220000300800 */
[----:B--2---:R-:W-:-:S05]  /*cbb0*/  @!P0 IMAD.MOV.U32 R4, RZ, RZ, R7 ;  /* 0x000000ffff048224 */ /* 0x004fca00078e0007 */
[----:B------:R-:W2:Y:S04]  /*cbc0*/  @!P0 LDG.E.U16 R3, [R4.64] ;  /* 0x0000000604038981 */ /* 0x000ea8000c1e1500 */
[----:B---3--:R-:W-:Y:S04]  /*cbd0*/  STL [R1+0x1cd4], R6 ;  /* 0x001cd40601007387 */ /* 0x008fe80000100800 */
[----:B------:R-:W3:Y:S04]  /*cbe0*/  LDL.LU R14, [R1+0x74] ;  /* 0x00007400010e7983 */ /* 0x000ee80000300800 */
[----:B------:R-:W3:Y:S04]  /*cbf0*/  LDL.LU R15, [R1+0x5e0] ;  /* 0x0005e000010f7983 */ /* 0x000ee80000300800 */
[----:B------:R-:W3:Y:S04]  /*cc00*/  LDL.LU R16, [R1+0x5dc] ;  /* 0x0005dc0001107983 */ /* 0x000ee80000300800 */
[----:B------:R-:W3:Y:S04]  /*cc10*/  LDL.LU R17, [R1+0x408] ;  /* 0x0004080001117983 */ /* 0x000ee80000300800 */
[----:B------:R-:W3:Y:S04]  /*cc20*/  LDL.LU R18, [R1+0x404] ;  /* 0x0004040001127983 */ /* 0x000ee80000300800 */
[----:B------:R-:W3:Y:S04]  /*cc30*/  LDL.LU R19, [R1+0x370] ;  /* 0x0003700001137983 */ /* 0x000ee80000300800 */
[----:B------:R-:W3:Y:S04]  /*cc40*/  LDL.LU R20, [R1+0x36c] ;  /* 0x00036c0001147983 */ /* 0x000ee80000300800 */
[----:B------:R0:W-:Y:S04]  /*cc50*/  STS.U16 [R13+0x6600], R2 ;  /* 0x006600020d007388 */ /* 0x0001e80000000400 */
[----:B------:R-:W3:Y:S04]  /*cc60*/  LDL.LU R21, [R1+0x278] ;  /* 0x0002780001157983 */ /* 0x000ee80000300800 */
[----:B0-----:R-:W3:Y:S04]  /*cc70*/  LDL.LU R2, [R1+0x26c] ;  /* 0x00026c0001027983 */ /* 0x001ee80000300800 */
[----:B------:R-:W3:Y:S04]  /*cc80*/  LDL.LU R24, [R1+0x238] ;  /* 0x0002380001187983 */ /* 0x000ee80000300800 */
[----:B------:R-:W3:Y:S04]  /*cc90*/  LDL.LU R26, [R1+0x234] ;  /* 0x00023400011a7983 */ /* 0x000ee80000300800 */
[----:B------:R-:W-:Y:S04]  /*cca0*/  STL [R1+0xc94], R29 ;  /* 0x000c941d01007387 */ /* 0x000fe80000100800 */
[----:B------:R0:W-:Y:S04]  /*ccb0*/  STS.U16 [R13+0x8400], R23 ;  /* 0x008400170d007388 */ /* 0x0001e80000000400 */
[----:B----4-:R1:W-:Y:S04]  /*ccc0*/  STS.U16 [R13+0x8600], R28 ;  /* 0x0086001c0d007388 */ /* 0x0103e80000000400 */
[----:B------:R-:W-:Y:S04]  /*ccd0*/  STS.U16 [R13+0xa400], R10 ;  /* 0x00a4000a0d007388 */ /* 0x000fe80000000400 */
[----:B--2---:R-:W-:Y:S04]  /*cce0*/  STL [R1+0x1cd8], R3 ;  /* 0x001cd80301007387 */ /* 0x004fe80000100800 */
[----:B------:R-:W2:Y:S04]  /*ccf0*/  LDL.LU R22, [R1+0xe0] ;  /* 0x0000e00001167983 */ /* 0x000ea80000300800 */
[----:B0-----:R-:W4:Y:S04]  /*cd00*/  LDL.LU R23, [R1+0xdc] ;  /* 0x0000dc0001177983 */ /* 0x001f280000300800 */
[----:B-1----:R-:W4:Y:S01]  /*cd10*/  LDL.LU R28, [R1+0xa8] ;  /* 0x0000a800011c7983 */ /* 0x002f220000300800 */
[----:B------:R-:W-:-:S03]  /*cd20*/  IMAD.SHL.U32 R7, R0, 0x2, RZ ;  /* 0x0000000200077824 */ /* 0x000fc600078e00ff */
[----:B------:R-:W-:Y:S04]  /*cd30*/  STS.U16 [R13+0xa600], R11 ;  /* 0x00a6000b0d007388 */ /* 0x000fe80000000400 */
[----:B------:R-:W-:Y:S04]  /*cd40*/  STS.U16 [R13+0xc400], R12 ;  /* 0x00c4000c0d007388 */ /* 0x000fe80000000400 */
[----:B------:R0:W-:Y:S04]  /*cd50*/  STS.U16 [R13+0xc600], R25 ;  /* 0x00c600190d007388 */ /* 0x0001e80000000400 */
[----:B0-----:R-:W4:Y:S04]  /*cd60*/  LDL.LU R25, [R1+0xa4] ;  /* 0x0000a40001197983 */ /* 0x001f280000300800 */
[----:B------:R-:W4:Y:S01]  /*cd70*/  LDL.LU R0, [R1+0x70] ;  /* 0x0000700001007983 */ /* 0x000f220000300800 */
[----:B------:R-:W-:-:S03]  /*cd80*/  LOP3.LUT R7, R7, 0x20, RZ, 0x3c, !PT ;  /* 0x0000002007077812 */ /* 0x000fc600078e3cff */
[----:B------:R0:W-:Y:S04]  /*cd90*/  STS.U16 [R13+0xe400], R27 ;  /* 0x00e4001b0d007388 */ /* 0x0001e80000000400 */
[----:B---3--:R-:W-:Y:S04]  /*cda0*/  STS.U16 [R13+0xe600], R14 ;  /* 0x00e6000e0d007388 */ /* 0x008fe80000000400 */
[----:B------:R-:W-:Y:S04]  /*cdb0*/  STS.U16 [R7+0x800], R15 ;  /* 0x0008000f07007388 */ /* 0x000fe80000000400 */
[----:B0-----:R-:W3:Y:S04]  /*cdc0*/  LDL.LU R27, [R1+0x4c] ;  /* 0x00004c00011b7983 */ /* 0x001ee80000300800 */
[----:B------:R-:W-:Y:S04]  /*cdd0*/  STS.U16 [R7+0xa00], R16 ;  /* 0x000a001007007388 */ /* 0x000fe80000000400 */
[----:B------:R-:W-:Y:S04]  /*cde0*/  STS.U16 [R7+0x2800], R17 ;  /* 0x0028001107007388 */ /* 0x000fe80000000400 */
[----:B------:R-:W-:Y:S04]  /*cdf0*/  STS.U16 [R7+0x2a00], R18 ;  /* 0x002a001207007388 */ /* 0x000fe80000000400 */
[----:B------:R-:W-:Y:S04]  /*ce00*/  STS.U16 [R7+0x4800], R19 ;  /* 0x0048001307007388 */ /* 0x000fe80000000400 */
[----:B------:R-:W-:Y:S04]  /*ce10*/  STS.U16 [R7+0x4a00], R20 ;  /* 0x004a001407007388 */ /* 0x000fe80000000400 */
[----:B------:R-:W-:Y:S04]  /*ce20*/  STS.U16 [R7+0x6800], R21 ;  /* 0x0068001507007388 */ /* 0x000fe80000000400 */
[----:B------:R0:W-:Y:S04]  /*ce30*/  STS.U16 [R7+0x6a00], R2 ;  /* 0x006a000207007388 */ /* 0x0001e80000000400 */
[----:B------:R1:W-:Y:S04]  /*ce40*/  STS.U16 [R7+0x8800], R24 ;  /* 0x0088001807007388 */ /* 0x0003e80000000400 */
[----:B0-----:R-:W3:Y:S04]  /*ce50*/  LDL.LU R2, [R1+0x5d8] ;  /* 0x0005d80001027983 */ /* 0x001ee80000300800 */
[----:B------:R-:W3:Y:S04]  /*ce60*/  LDL.LU R9, [R1+0x5d4] ;  /* 0x0005d40001097983 */ /* 0x000ee80000300800 */
[----:B------:R-:W3:Y:S04]  /*ce70*/  LDL.LU R10, [R1+0x400] ;  /* 0x00040000010a7983 */ /* 0x000ee80000300800 */
[----:B------:R-:W3:Y:S04]  /*ce80*/  LDL.LU R11, [R1+0x3dc] ;  /* 0x0003dc00010b7983 */ /* 0x000ee80000300800 */
[----:B------:R0:W-:Y:S04]  /*ce90*/  STS.U16 [R7+0x8a00], R26 ;  /* 0x008a001a07007388 */ /* 0x0001e80000000400 */
[----:B-1----:R-:W3:Y:S04]  /*cea0*/  LDL.LU R24, [R1+0x368] ;  /* 0x0003680001187983 */ /* 0x002ee80000300800 */
[----:B0-----:R-:W3:Y:S04]  /*ceb0*/  LDL.LU R26, [R1+0x364] ;  /* 0x00036400011a7983 */ /* 0x001ee80000300800 */
[----:B------:R-:W3:Y:S04]  /*cec0*/  LDL.LU R15, [R1+0x268] ;  /* 0x00026800010f7983 */ /* 0x000ee80000300800 */
[----:B------:R-:W3:Y:S04]  /*ced0*/  LDL.LU R12, [R1+0x264] ;  /* 0x00026400010c7983 */ /* 0x000ee80000300800 */
[----:B------:R-:W3:Y:S04]  /*cee0*/  LDL.LU R13, [R1+0x230] ;  /* 0x00023000010d7983 */ /* 0x000ee80000300800 */
[----:B------:R-:W3:Y:S04]  /*cef0*/  LDL.LU R14, [R1+0x10c] ;  /* 0x00010c00010e7983 */ /* 0x000ee80000300800 */
[----:B--2---:R-:W-:Y:S04]  /*cf00*/  STS.U16 [R7+0xa800], R22 ;  /* 0x00a8001607007388 */ /* 0x004fe80000000400 */
[----:B----4-:R-:W-:Y:S04]  /*cf10*/  STS.U16 [R7+0xaa00], R23 ;  /* 0x00aa001707007388 */ /* 0x010fe80000000400 */
[----:B------:R0:W-:Y:S04]  /*cf20*/  STS.U16 [R7+0xc800], R28 ;  /* 0x00c8001c07007388 */ /* 0x0001e80000000400 */
[----:B0-----:R-:W2:Y:S04]  /*cf30*/  LDL.LU R28, [R1+0xd8] ;  /* 0x0000d800011c7983 */ /* 0x001ea80000300800 */
[----:B------:R-:W4:Y:S04]  /*cf40*/  LDL.LU R16, [R1+0xd4] ;  /* 0x0000d40001107983 */ /* 0x000f280000300800 */
[----:B------:R0:W-:Y:S04]  /*cf50*/  STS.U16 [R7+0xca00], R25 ;  /* 0x00ca001907007388 */ /* 0x0001e80000000400 */
[----:B------:R1:W-:Y:S04]  /*cf60*/  STS.U16 [R7+0xe800], R0 ;  /* 0x00e8000007007388 */ /* 0x0003e80000000400 */
[----:B0-----:R-:W4:Y:S04]  /*cf70*/  LDL.LU R25, [R1+0xa0] ;  /* 0x0000a00001197983 */ /* 0x001f280000300800 */
[----:B-1----:R-:W0:Y:S04]  /*cf80*/  S2R R0, SR_TID.X ;  /* 0x0000000000007919 */ /* 0x002e280000002100 */
[----:B---3--:R1:W-:Y:S04]  /*cf90*/  STS.U16 [R7+0xea00], R27 ;  /* 0x00ea001b07007388 */ /* 0x0083e80000000400 */
[----:B-1----:R-:W3:Y:S04]  /*cfa0*/  LDL.LU R27, [R1+0x9c] ;  /* 0x00009c00011b7983 */ /* 0x002ee80000300800 */
[----:B------:R-:W3:Y:S01]  /*cfb0*/  LDL.LU R17, [R1+0x48] ;  /* 0x0000480001117983 */ /* 0x000ee20000300800 */
[----:B0-----:R-:W-:-:S03]  /*cfc0*/  LOP3.LUT R0, R0, 0xff, RZ, 0xc0, !PT ;  /* 0x000000ff00007812 */ /* 0x001fc600078ec0ff */
[----:B------:R-:W3:Y:S02]  /*cfd0*/  LDL.LU R18, [R1+0x44] ;  /* 0x0000440001127983 */ /* 0x000ee40000300800 */
[----:B------:R-:W-:Y:S02]  /*cfe0*/  IMAD.SHL.U32 R3, R0, 0x2, RZ ;  /* 0x0000000200037824 */ /* 0x000fe400078e00ff */
[----:B------:R-:W3:Y:S03]  /*cff0*/  LDL.LU R19, [R1+0x5d0] ;  /* 0x0005d00001137983 */ /* 0x000ee60000300800 */
[----:B------:R-:W-:Y:S01]  /*d000*/  LOP3.LUT R3, R3, 0x30, RZ, 0x3c, !PT ;  /* 0x0000003003037812 */ /* 0x000fe200078e3cff */
[----:B------:R-:W3:Y:S04]  /*d010*/  LDL.LU R20, [R1+0x5cc] ;  /* 0x0005cc0001147983 */ /* 0x000ee80000300800 */
[----:B------:R-:W3:Y:S04]  /*d020*/  LDL.LU R21, [R1+0x3d8] ;  /* 0x0003d80001157983 */ /* 0x000ee80000300800 */
[----:B------:R-:W3:Y:S04]  /*d030*/  LDL.LU R22, [R1+0x3d4] ;  /* 0x0003d40001167983 */ /* 0x000ee80000300800 */
[----:B------:R-:W3:Y:S04]  /*d040*/  LDL.LU R23, [R1+0x358] ;  /* 0x0003580001177983 */ /* 0x000ee80000300800 */
[----:B------:R0:W-:Y:S04]  /*d050*/  STS.U16 [R3+0xc00], R2 ;  /* 0x000c000203007388 */ /* 0x0001e80000000400 */
[----:B------:R-:W3:Y:S04]  /*d060*/  LDL.LU R0, [R1+0x354] ;  /* 0x0003540001007983 */ /* 0x000ee80000300800 */
[----:B------:R-:W-:Y:S04]  /*d070*/  STS.U16 [R3+0xe00], R9 ;  /* 0x000e000903007388 */ /* 0x000fe80000000400 */
[----:B0-----:R-:W3:Y:S04]  /*d080*/  LDL.LU R2, [R1+0x260] ;  /* 0x0002600001027983 */ /* 0x001ee80000300800 */
[----:B------:R-:W-:Y:S04]  /*d090*/  STS.U16 [R3+0x2c00], R10 ;  /* 0x002c000a03007388 */ /* 0x000fe80000000400 */
[----:B------:R-:W-:Y:S04]  /*d0a0*/  STS.U16 [R3+0x2e00], R11 ;  /* 0x002e000b03007388 */ /* 0x000fe80000000400 */
[----:B------:R0:W-:Y:S04]  /*d0b0*/  STS.U16 [R3+0x4c00], R24 ;  /* 0x004c001803007388 */ /* 0x0001e80000000400 */
[----:B------:R1:W-:Y:S04]  /*d0c0*/  STS.U16 [R3+0x4e00], R26 ;  /* 0x004e001a03007388 */ /* 0x0003e80000000400 */
[----:B0-----:R-:W3:Y:S04]  /*d0d0*/  LDL.LU R24, [R1+0x25c] ;  /* 0x00025c0001187983 */ /* 0x001ee80000300800 */
[----:B-1----:R-:W3:Y:S04]  /*d0e0*/  LDL.LU R26, [R1+0x108] ;  /* 0x00010800011a7983 */ /* 0x002ee80000300800 */
[----:B------:R-:W-:Y:S04]  /*d0f0*/  STS.U16 [R3+0x6c00], R15 ;  /* 0x006c000f03007388 */ /* 0x000fe80000000400 */
[----:B------:R-:W-:Y:S04]  /*d100*/  STS.U16 [R3+0x6e00], R12 ;  /* 0x006e000c03007388 */ /* 0x000fe80000000400 */
[----:B------:R-:W-:Y:S04]  /*d110*/  STS.U16 [R3+0x8c00], R13 ;  /* 0x008c000d03007388 */ /* 0x000fe80000000400 */
[----:B------:R-:W-:Y:S04]  /*d120*/  STS.U16 [R3+0x8e00], R14 ;  /* 0x008e000e03007388 */ /* 0x000fe80000000400 */
[----:B--2---:R0:W-:Y:S04]  /*d130*/  STS.U16 [R3+0xac00], R28 ;  /* 0x00ac001c03007388 */ /* 0x0041e80000000400 */
[----:B0-----:R-:W2:Y:S04]  /*d140*/  LDL.LU R28, [R1+0x104] ;  /* 0x00010400011c7983 */ /* 0x001ea80000300800 */
[----:B------:R-:W0:Y:S04]  /*d150*/  S2R R15, SR_TID.X ;  /* 0x00000000000f7919 */ /* 0x000e280000002100 */
[----:B----4-:R-:W-:Y:S04]  /*d160*/  STS.U16 [R3+0xae00], R16 ;  /* 0x00ae001003007388 */ /* 0x010fe80000000400 */
[----:B------:R1:W-:Y:S04]  /*d170*/  STS.U16 [R3+0xcc00], R25 ;  /* 0x00cc001903007388 */ /* 0x0003e80000000400 */
[----:B-1----:R-:W4:Y:S01]  /*d180*/  LDL.LU R25, [R1+0xd0] ;  /* 0x0000d00001197983 */ /* 0x002f220000300800 */
[----:B0-----:R-:W-:-:S05]  /*d190*/  LOP3.LUT R7, R15, 0xff, RZ, 0xc0, !PT ;  /* 0x000000ff0f077812 */ /* 0x001fca00078ec0ff */
[C---:B------:R-:W-:Y:S01]  /*d1a0*/  IMAD.SHL.U32 R4, R7.reuse, 0x2, RZ ;  /* 0x0000000207047824 */ /* 0x040fe200078e00ff */
[----:B---3--:R0:W-:Y:S04]  /*d1b0*/  STS.U16 [R3+0xce00], R27 ;  /* 0x00ce001b03007388 */ /* 0x0081e80000000400 */
[----:B------:R-:W-:Y:S01]  /*d1c0*/  LOP3.LUT R4, R4, 0x40, RZ, 0x3c, !PT ;  /* 0x0000004004047812 */ /* 0x000fe200078e3cff */
[----:B------:R-:W-:Y:S04]  /*d1d0*/  STS.U16 [R3+0xec00], R17 ;  /* 0x00ec001103007388 */ /* 0x000fe80000000400 */
[----:B------:R-:W-:Y:S04]  /*d1e0*/  STS.U16 [R3+0xee00], R18 ;  /* 0x00ee001203007388 */ /* 0x000fe80000000400 */
[----:B------:R-:W-:Y:S04]  /*d1f0*/  STS.U16 [R4+0x1000], R19 ;  /* 0x0010001304007388 */ /* 0x000fe80000000400 */
[----:B0-----:R-:W3:Y:S04]  /*d200*/  LDL.LU R27, [R1+0xcc] ;  /* 0x0000cc00011b7983 */ /* 0x001ee80000300800 */
[----:B------:R-:W-:Y:S04]  /*d210*/  STS.U16 [R4+0x1200], R20 ;  /* 0x0012001404007388 */ /* 0x000fe80000000400 */
[----:B------:R-:W-:Y:S04]  /*d220*/  STS.U16 [R4+0x3000], R21 ;  /* 0x0030001504007388 */ /* 0x000fe80000000400 */
[----:B------:R-:W3:Y:S04]  /*d230*/  LDL.LU R6, [R1+0x98] ;  /* 0x0000980001067983 */ /* 0x000ee80000300800 */
[----:B------:R-:W-:Y:S04]  /*d240*/  STS.U16 [R4+0x3200], R22 ;  /* 0x0032001604007388 */ /* 0x000fe80000000400 */
[----:B------:R-:W3:Y:S04]  /*d250*/  LDL.LU R8, [R1+0x94] ;  /* 0x0000940001087983 */ /* 0x000ee80000300800 */
[----:B------:R-:W-:Y:S04]  /*d260*/  STS.U16 [R4+0x5000], R23 ;  /* 0x0050001704007388 */ /* 0x000fe80000000400 */
[----:B------:R-:W3:Y:S04]  /*d270*/  LDL.LU R9, [R1+0x40] ;  /* 0x0000400001097983 */ /* 0x000ee80000300800 */
[----:B------:R0:W-:Y:S04]  /*d280*/  STS.U16 [R4+0x5200], R0 ;  /* 0x0052000004007388 */ /* 0x0001e80000000400 */
[----:B------:R-:W3:Y:S04]  /*d290*/  LDL.LU R10, [R1+0x3c] ;  /* 0x00003c00010a7983 */ /* 0x000ee80000300800 */
[----:B------:R1:W-:Y:S04]  /*d2a0*/  STS.U16 [R4+0x7000], R2 ;  /* 0x0070000204007388 */ /* 0x0003e80000000400 */
[----:B0-----:R-:W3:Y:S04]  /*d2b0*/  LDL.LU R0, [R1+0x5c8] ;  /* 0x0005c80001007983 */ /* 0x001ee80000300800 */
[----:B-1----:R-:W3:Y:S04]  /*d2c0*/  LDL.LU R2, [R1+0x5c4] ;  /* 0x0005c40001027983 */ /* 0x002ee80000300800 */
[----:B------:R-:W3:Y:S04]  /*d2d0*/  LDL.LU R11, [R1+0x3d0] ;  /* 0x0003d000010b7983 */ /* 0x000ee80000300800 */
[----:B------:R-:W3:Y:S04]  /*d2e0*/  LDL.LU R12, [R1+0x384] ;  /* 0x00038400010c7983 */ /* 0x000ee80000300800 */
[----:B------:R-:W3:Y:S04]  /*d2f0*/  LDL.LU R13, [R1+0x350] ;  /* 0x00035000010d7983 */ /* 0x000ee80000300800 */
[----:B------:R-:W-:Y:S04]  /*d300*/  STS.U16 [R4+0x7200], R24 ;  /* 0x0072001804007388 */ /* 0x000fe80000000400 */
[----:B------:R-:W3:Y:S04]  /*d310*/  LDL.LU R14, [R1+0x34c] ;  /* 0x00034c00010e7983 */ /* 0x000ee80000300800 */
[----:B------:R0:W-:Y:S04]  /*d320*/  STS.U16 [R4+0x9000], R26 ;  /* 0x0090001a04007388 */ /* 0x0001e80000000400 */
[----:B------:R-:W3:Y:S04]  /*d330*/  LDL.LU R15, [R1+0x258] ;  /* 0x00025800010f7983 */ /* 0x000ee80000300800 */
[----:B0-----:R-:W3:Y:S04]  /*d340*/  LDL.LU R26, [R1+0x254] ;  /* 0x00025400011a7983 */ /* 0x001ee80000300800 */
[----:B------:R-:W3:Y:S04]  /*d350*/  LDL.LU R16, [R1+0x100] ;  /* 0x0001000001107983 */ /* 0x000ee80000300800 */
[----:B--2---:R0:W-:Y:S04]  /*d360*/  STS.U16 [R4+0x9200], R28 ;  /* 0x0092001c04007388 */ /* 0x0041e80000000400 */
[----:B0-----:R-:W2:Y:S01]  /*d370*/  LDL.LU R28, [R1+0xfc] ;  /* 0x0000fc00011c7983 */ /* 0x001ea20000300800 */
[----:B------:R-:W-:-:S03]  /*d380*/  IMAD.SHL.U32 R3, R7, 0x2, RZ ;  /* 0x0000000207037824 */ /* 0x000fc600078e00ff */
[----:B------:R-:W2:Y:S02]  /*d390*/  LDL.LU R17, [R1+0xc8] ;  /* 0x0000c80001117983 */ /* 0x000ea40000300800 */
[----:B------:R-:W-:Y:S02]  /*d3a0*/  LOP3.LUT R3, R3, 0x50, RZ, 0x3c, !PT ;  /* 0x0000005003037812 */ /* 0x000fe400078e3cff */
[----:B------:R-:W2:Y:S04]  /*d3b0*/  LDL.LU R18, [R1+0xc4] ;  /* 0x0000c40001127983 */ /* 0x000ea80000300800 */
[----:B----4-:R0:W-:Y:S04]  /*d3c0*/  STS.U16 [R4+0xb000], R25 ;  /* 0x00b0001904007388 */ /* 0x0101e80000000400 */
[----:B------:R-:W4:Y:S04]  /*d3d0*/  LDL.LU R19, [R1+0x90] ;  /* 0x0000900001137983 */ /* 0x000f280000300800 */
[----:B------:R-:W4:Y:S04]  /*d3e0*/  LDL.LU R20, [R1+0x8c] ;  /* 0x00008c0001147983 */ /* 0x000f280000300800 */
[----:B------:R-:W4:Y:S04]  /*d3f0*/  LDL.LU R21, [R1+0x38] ;  /* 0x0000380001157983 */ /* 0x000f280000300800 */
[----:B------:R-:W4:Y:S04]  /*d400*/  LDL.LU R22, [R1+0x34] ;  /* 0x0000340001167983 */ /* 0x000f280000300800 */
[----:B------:R-:W4:Y:S04]  /*d410*/  LDL.LU R23, [R1+0x5c0] ;  /* 0x0005c00001177983 */ /* 0x000f280000300800 */
[----:B------:R-:W4:Y:S04]  /*d420*/  LDL.LU R24, [R1+0x41c] ;  /* 0x00041c0001187983 */ /* 0x000f280000300800 */
[----:B0-----:R-:W4:Y:S04]  /*d430*/  LDL.LU R25, [R1+0x380] ;  /* 0x0003800001197983 */ /* 0x001f280000300800 */
[----:B---3--:R0:W-:Y:S04]  /*d440*/  STS.U16 [R4+0xb200], R27 ;  /* 0x00b2001b04007388 */ /* 0x0081e80000000400 */
[----:B------:R-:W-:Y:S04]  /*d450*/  STS.U16 [R4+0xd000], R6 ;  /* 0x00d0000604007388 */ /* 0x000fe80000000400 */
[----:B0-----:R-:W3:Y:S04]  /*d460*/  LDL.LU R27, [R1+0x37c] ;  /* 0x00037c00011b7983 */ /* 0x001ee80000300800 */
[----:B------:R-:W-:Y:S04]  /*d470*/  STS.U16 [R4+0xd200], R8 ;  /* 0x00d2000804007388 */ /* 0x000fe80000000400 */
[----:B------:R-:W-:Y:S04]  /*d480*/  STS.U16 [R4+0xf000], R9 ;  /* 0x00f0000904007388 */ /* 0x000fe80000000400 */
[----:B------:R-:W-:Y:S04]  /*d490*/  STS.U16 [R4+0xf200], R10 ;  /* 0x00f2000a04007388 */ /* 0x000fe80000000400 */
[----:B------:R0:W-:Y:S04]  /*d4a0*/  STS.U16 [R3+0x1400], R0 ;  /* 0x0014000003007388 */ /* 0x0001e80000000400 */
[----:B------:R1:W-:Y:S04]  /*d4b0*/  STS.U16 [R3+0x1600], R2 ;  /* 0x0016000203007388 */ /* 0x0003e80000000400 */
[----:B------:R-:W-:Y:S04]  /*d4c0*/  STS.U16 [R3+0x3400], R11 ;  /* 0x0034000b03007388 */ /* 0x000fe80000000400 */
[----:B------:R-:W-:Y:S04]  /*d4d0*/  STS.U16 [R3+0x3600], R12 ;  /* 0x0036000c03007388 */ /* 0x000fe80000000400 */
[----:B------:R-:W-:Y:S04]  /*d4e0*/  STS.U16 [R3+0x5400], R13 ;  /* 0x0054000d03007388 */ /* 0x000fe80000000400 */
[----:B0-----:R-:W3:Y:S04]  /*d4f0*/  LDL.LU R0, [R1+0x348] ;  /* 0x0003480001007983 */ /* 0x001ee80000300800 */
[----:B------:R-:W-:Y:S04]  /*d500*/  STS.U16 [R3+0x5600], R14 ;  /* 0x0056000e03007388 */ /* 0x000fe80000000400 */
[----:B-1----:R-:W3:Y:S04]  /*d510*/  LDL.LU R2, [R1+0x344] ;  /* 0x0003440001027983 */ /* 0x002ee80000300800 */
[----:B------:R-:W-:Y:S04]  /*d520*/  STS.U16 [R3+0x7400], R15 ;  /* 0x0074000f03007388 */ /* 0x000fe80000000400 */
[----:B------:R0:W-:Y:S04]  /*d530*/  STS.U16 [R3+0x7600], R26 ;  /* 0x0076001a03007388 */ /* 0x0001e80000000400 */
[----:B0-----:R-:W0:Y:S04]  /*d540*/  S2R R26, SR_TID.X ;  /* 0x00000000001a7919 */ /* 0x001e280000002100 */
[----:B------:R-:W-:Y:S01]  /*d550*/  STS.U16 [R3+0x9400], R16 ;  /* 0x0094001003007388 */ /* 0x000fe20000000400 */
[----:B0-----:R-:W-:-:S05]  /*d560*/  LOP3.LUT R26, R26, 0xff, RZ, 0xc0, !PT ;  /* 0x000000ff1a1a7812 */ /* 0x001fca00078ec0ff */
[----:B------:R-:W-:Y:S01]  /*d570*/  IMAD.SHL.U32 R12, R26, 0x2, RZ ;  /* 0x000000021a0c7824 */ /* 0x000fe200078e00ff */
[----:B--2---:R0:W-:Y:S04]  /*d580*/  STS.U16 [R3+0x9600], R28 ;  /* 0x0096001c03007388 */ /* 0x0041e80000000400 */
[----:B0-----:R-:W2:Y:S04]  /*d590*/  LDL.LU R28, [R1+0x250] ;  /* 0x00025000011c7983 */ /* 0x001ea80000300800 */
[----:B------:R0:W-:Y:S04]  /*d5a0*/  STL [R1+0x1cdc], R26 ;  /* 0x001cdc1a01007387 */ /* 0x0001e80000100800 */
[----:B0-----:R-:W2:Y:S04]  /*d5b0*/  LDL.LU R26, [R1+0x24c] ;  /* 0x00024c00011a7983 */ /* 0x001ea80000300800 */
[----:B------:R-:W-:Y:S04]  /*d5c0*/  STS.U16 [R3+0xb400], R17 ;  /* 0x00b4001103007388 */ /* 0x000fe80000000400 */
[----:B------:R-:W-:Y:S04]  /*d5d0*/  STS.U16 [R3+0xb600], R18 ;  /* 0x00b6001203007388 */ /* 0x000fe80000000400 */
[----:B----4-:R-:W-:Y:S04]  /*d5e0*/  STS.U16 [R3+0xd400], R19 ;  /* 0x00d4001303007388 */ /* 0x010fe80000000400 */
[----:B------:R-:W-:Y:S04]  /*d5f0*/  STS.U16 [R3+0xd600], R20 ;  /* 0x00d6001403007388 */ /* 0x000fe80000000400 */
[----:B------:R-:W-:Y:S04]  /*d600*/  STS.U16 [R3+0xf400], R21 ;  /* 0x00f4001503007388 */ /* 0x000fe80000000400 */
[----:B------:R0:W-:Y:S04]  /*d610*/  STS.U16 [R3+0xf600], R22 ;  /* 0x00f6001603007388 */ /* 0x0001e80000000400 */
[----:B0-----:R-:W4:Y:S04]  /*d620*/  LDL.LU R3, [R1+0xf8] ;  /* 0x0000f80001037983 */ /* 0x001f280000300800 */
[----:B------:R-:W4:Y:S04]  /*d630*/  LDL.LU R6, [R1+0xf4] ;  /* 0x0000f40001067983 */ /* 0x000f280000300800 */
[----:B------:R-:W4:Y:S04]  /*d640*/  LDL.LU R7, [R1+0xc0] ;  /* 0x0000c00001077983 */ /* 0x000f280000300800 */
[----:B------:R-:W4:Y:S04]  /*d650*/  LDL.LU R8, [R1+0xbc] ;  /* 0x0000bc0001087983 */ /* 0x000f280000300800 */
[----:B------:R-:W4:Y:S04]  /*d660*/  LDL.LU R9, [R1+0x88] ;  /* 0x0000880001097983 */ /* 0x000f280000300800 */
[----:B------:R-:W4:Y:S04]  /*d670*/  LDL.LU R10, [R1+0x84] ;  /* 0x00008400010a7983 */ /* 0x000f280000300800 */
[----:B------:R-:W4:Y:S01]  /*d680*/  LDL.LU R11, [R1+0x30] ;  /* 0x00003000010b7983 */ /* 0x000f220000300800 */
[----:B------:R-:W-:-:S03]  /*d690*/  LOP3.LUT R12, R12, 0x60, RZ, 0x3c, !PT ;  /* 0x000000600c0c7812 */ /* 0x000fc600078e3cff */
[----:B------:R-:W4:Y:S04]  /*d6a0*/  LDL.LU R13, [R1+0x2c] ;  /* 0x00002c00010d7983 */ /* 0x000f280000300800 */
[----:B------:R-:W4:Y:S04]  /*d6b0*/  LDL.LU R14, [R1+0x410] ;  /* 0x00041000010e7983 */ /* 0x000f280000300800 */
[----:B------:R-:W4:Y:S04]  /*d6c0*/  LDL.LU R15, [R1+0x40c] ;  /* 0x00040c00010f7983 */ /* 0x000f280000300800 */
[----:B------:R-:W4:Y:S04]  /*d6d0*/  LDL.LU R16, [R1+0x378] ;  /* 0x0003780001107983 */ /* 0x000f280000300800 */
[----:B------:R-:W4:Y:S04]  /*d6e0*/  LDL.LU R5, [R1+0x374] ;  /* 0x0003740001057983 */ /* 0x000f280000300800 */
[----:B------:R-:W4:Y:S04]  /*d6f0*/  LDL.LU R29, [R1+0x340] ;  /* 0x00034000011d7983 */ /* 0x000f280000300800 */
[----:B------:R-:W4:Y:S04]  /*d700*/  LDL.LU R17, [R1+0x27c] ;  /* 0x00027c0001117983 */ /* 0x000f280000300800 */
[----:B------:R-:W4:Y:S04]  /*d710*/  LDL.LU R18, [R1+0x248] ;  /* 0x0002480001127983 */ /* 0x000f280000300800 */
[----:B------:R0:W-:Y:S04]  /*d720*/  STS.U16 [R12+0x1800], R23 ;  /* 0x001800170c007388 */ /* 0x0001e80000000400 */
[----:B------:R-:W4:Y:S04]  /*d730*/  LDL.LU R19, [R1+0x244] ;  /* 0x0002440001137983 */ /* 0x000f280000300800 */
[----:B------:R1:W-:Y:S04]  /*d740*/  STS.U16 [R12+0x1a00], R24 ;  /* 0x001a00180c007388 */ /* 0x0003e80000000400 */
[----:B------:R-:W4:Y:S04]  /*d750*/  LDL.LU R20, [R1+0xf0] ;  /* 0x0000f00001147983 */ /* 0x000f280000300800 */
[----:B------:R0:W-:Y:S04]  /*d760*/  STS.U16 [R12+0x3800], R25 ;  /* 0x003800190c007388 */ /* 0x0001e80000000400 */
[----:B------:R-:W4:Y:S04]  /*d770*/  LDL.LU R21, [R1+0xec] ;  /* 0x0000ec0001157983 */ /* 0x000f280000300800 */
[----:B---3--:R-:W-:Y:S04]  /*d780*/  STS.U16 [R12+0x3a00], R27 ;  /* 0x003a001b0c007388 */ /* 0x008fe80000000400 */
[----:B------:R-:W3:Y:S04]  /*d790*/  LDL.LU R22, [R1+0xb8] ;  /* 0x0000b80001167983 */ /* 0x000ee80000300800 */
[----:B------:R-:W-:Y:S04]  /*d7a0*/  STS.U16 [R12+0x5800], R0 ;  /* 0x005800000c007388 */ /* 0x000fe80000000400 */
[----:B0-----:R-:W3:Y:S04]  /*d7b0*/  LDL.LU R23, [R1+0xb4] ;  /* 0x0000b40001177983 */ /* 0x001ee80000300800 */
[----:B------:R-:W-:Y:S04]  /*d7c0*/  STS.U16 [R12+0x5a00], R2 ;  /* 0x005a00020c007388 */ /* 0x000fe80000000400 */
[----:B-1----:R-:W3:Y:S04]  /*d7d0*/  LDL.LU R24, [R1+0x80] ;  /* 0x0000800001187983 */ /* 0x002ee80000300800 */
[----:B------:R-:W3:Y:S04]  /*d7e0*/  LDL.LU R25, [R1+0x7c] ;  /* 0x00007c0001197983 */ /* 0x000ee80000300800 */
[----:B--2---:R0:W-:Y:S04]  /*d7f0*/  STS.U16 [R12+0x7800], R28 ;  /* 0x0078001c0c007388 */ /* 0x0041e80000000400 */
[----:B0-----:R-:W2:Y:S04]  /*d800*/  LDL.LU R28, [R1+0x28] ;  /* 0x00002800011c7983 */ /* 0x001ea80000300800 */
[----:B------:R-:W2:Y:S04]  /*d810*/  LDL.LU R27, [R1+0x20] ;  /* 0x00002000011b7983 */ /* 0x000ea80000300800 */
[----:B------:R-:W2:Y:S04]  /*d820*/  LDL.LU R0, [R1+0x18] ;  /* 0x0000180001007983 */ /* 0x000ea80000300800 */
[----:B------:R-:W2:Y:S04]  /*d830*/  LDL.LU R2, [R1+0x10] ;  /* 0x0000100001027983 */ /* 0x000ea80000300800 */
[----:B------:R-:W2:Y:S04]  /*d840*/  LDL.LU R4, [R1+0x8] ;  /* 0x0000080001047983 */ /* 0x000ea80000300800 */
[----:B------:R0:W-:Y:S04]  /*d850*/  STS.U16 [R12+0x7a00], R26 ;  /* 0x007a001a0c007388 */ /* 0x0001e80000000400 */
[----:B0-----:R-:W2:Y:S04]  /*d860*/  LDL.LU R26, [R1+0x1cdc] ;  /* 0x001cdc00011a7983 */ /* 0x001ea80000300800 */
[----:B----4-:R0:W-:Y:S04]  /*d870*/  STS.U16 [R12+0x9800], R3 ;  /* 0x009800030c007388 */ /* 0x0101e80000000400 */
[----:B------:R1:W-:Y:S04]  /*d880*/  STS.U16 [R12+0x9a00], R6 ;  /* 0x009a00060c007388 */ /* 0x0003e80000000400 */
[----:B------:R4:W-:Y:S04]  /*d890*/  STS.U16 [R12+0xb800], R7 ;  /* 0x00b800070c007388 */ /* 0x0009e80000000400 */
[----:B0-----:R-:W3:Y:S04]  /*d8a0*/  LDL.LU R3, [R1+0x1cd8] ;  /* 0x001cd80001037983 */ /* 0x001ee80000300800 */
[----:B-1----:R-:W3:Y:S04]  /*d8b0*/  LDL.LU R6, [R1+0x1cd4] ;  /* 0x001cd40001067983 */ /* 0x002ee80000300800 */
[----:B----4-:R-:W4:Y:S04]  /*d8c0*/  LDL.LU R7, [R1+0x1cd0] ;  /* 0x001cd00001077983 */ /* 0x010f280000300800 */
[----:B------:R0:W-:Y:S04]  /*d8d0*/  STS.U16 [R12+0xba00], R8 ;  /* 0x00ba00080c007388 */ /* 0x0001e80000000400 */
[----:B------:R1:W-:Y:S04]  /*d8e0*/  STS.U16 [R12+0xd800], R9 ;  /* 0x00d800090c007388 */ /* 0x0003e80000000400 */
[----:B------:R1:W-:Y:S04]  /*d8f0*/  STS.U16 [R12+0xda00], R10 ;  /* 0x00da000a0c007388 */ /* 0x0003e80000000400 */
[----:B0-----:R-:W3:Y:S04]  /*d900*/  LDL.LU R8, [R1+0x1ccc] ;  /* 0x001ccc0001087983 */ /* 0x001ee80000300800 */
[----:B-1----:R-:W3:Y:S04]  /*d910*/  LDL.LU R9, [R1+0x1cc8] ;  /* 0x001cc80001097983 */ /* 0x002ee80000300800 */
[----:B------:R-:W3:Y:S04]  /*d920*/  LDL.LU R10, [R1+0x1cc4] ;  /* 0x001cc400010a7983 */ /* 0x000ee80000300800 */
[----:B------:R0:W-:Y:S04]  /*d930*/  STS.U16 [R12+0xf800], R11 ;  /* 0x00f8000b0c007388 */ /* 0x0001e80000000400 */
[----:B------:R1:W-:Y:S04]  /*d940*/  STS.U16 [R12+0xfa00], R13 ;  /* 0x00fa000d0c007388 */ /* 0x0003e80000000400 */
[----:B0-----:R-:W3:Y:S04]  /*d950*/  LDL.LU R11, [R1+0x1cc0] ;  /* 0x001cc000010b7983 */ /* 0x001ee80000300800 */
[----:B-1----:R-:W3:Y:S04]  /*d960*/  LDL.LU R12, [R1+0x1cbc] ;  /* 0x001cbc00010c7983 */ /* 0x002ee80000300800 */
[----:B------:R-:W3:Y:S01]  /*d970*/  LDL.LU R13, [R1+0x1cb8] ;  /* 0x001cb800010d7983 */ /* 0x000ee20000300800 */
[----:B--2---:R-:W-:-:S05]  /*d980*/  IMAD.SHL.U32 R26, R26, 0x2, RZ ;  /* 0x000000021a1a7824 */ /* 0x004fca00078e00ff */
[----:B------:R-:W-:-:S05]  /*d990*/  LOP3.LUT R26, R26, 0x70, RZ, 0x3c, !PT ;  /* 0x000000701a1a7812 */ /* 0x000fca00078e3cff */
[----:B------:R0:W-:Y:S04]  /*d9a0*/  STS.U16 [R26+0x1c00], R14 ;  /* 0x001c000e1a007388 */ /* 0x0001e80000000400 */
[----:B------:R1:W-:Y:S04]  /*d9b0*/  STS.U16 [R26+0x1e00], R15 ;  /* 0x001e000f1a007388 */ /* 0x0003e80000000400 */
[----:B------:R2:W-:Y:S04]  /*d9c0*/  STS.U16 [R26+0x3c00], R16 ;  /* 0x003c00101a007388 */ /* 0x0005e80000000400 */
[----:B0-----:R-:W4:Y:S04]  /*d9d0*/  LDL.LU R14, [R1+0x1cb4] ;  /* 0x001cb400010e7983 */ /* 0x001f280000300800 */
[----:B-1----:R-:W4:Y:S04]  /*d9e0*/  LDL.LU R15, [R1+0x1cb0] ;  /* 0x001cb000010f7983 */ /* 0x002f280000300800 */
[----:B--2---:R-:W2:Y:S04]  /*d9f0*/  LDL.LU R16, [R1+0x1cac] ;  /* 0x001cac0001107983 */ /* 0x004ea80000300800 */
[----:B------:R0:W-:Y:S04]  /*da00*/  STS.U16 [R26+0x3e00], R5 ;  /* 0x003e00051a007388 */ /* 0x0001e80000000400 */
[----:B------:R1:W-:Y:S04]  /*da10*/  STS.U16 [R26+0x5c00], R29 ;  /* 0x005c001d1a007388 */ /* 0x0003e80000000400 */
[----:B------:R1:W-:Y:S04]  /*da20*/  STS.U16 [R26+0x5e00], R17 ;  /* 0x005e00111a007388 */ /* 0x0003e80000000400 */
[----:B0-----:R-:W2:Y:S04]  /*da30*/  LDL.LU R5, [R1+0x1c] ;  /* 0x00001c0001057983 */ /* 0x001ea80000300800 */
[----:B-1----:R-:W2:Y:S04]  /*da40*/  LDL.LU R29, [R1+0x14] ;  /* 0x00001400011d7983 */ /* 0x002ea80000300800 */
[----:B------:R-:W2:Y:S04]  /*da50*/  LDL.LU R17, [R1+0x1ca8] ;  /* 0x001ca80001117983 */ /* 0x000ea80000300800 */
[----:B------:R0:W-:Y:S04]  /*da60*/  STS.U16 [R26+0x7c00], R18 ;  /* 0x007c00121a007388 */ /* 0x0001e80000000400 */
[----:B------:R1:W-:Y:S04]  /*da70*/  STS.U16 [R26+0x7e00], R19 ;  /* 0x007e00131a007388 */ /* 0x0003e80000000400 */
[----:B------:R3:W-:Y:S04]  /*da80*/  STS.U16 [R26+0x9c00], R20 ;  /* 0x009c00141a007388 */ /* 0x0007e80000000400 */
[----:B0-----:R-:W2:Y:S04]  /*da90*/  LDL.LU R18, [R1+0x1ca4] ;  /* 0x001ca40001127983 */ /* 0x001ea80000300800 */
[----:B-1----:R-:W2:Y:S04]  /*daa0*/  LDL.LU R19, [R1+0x1ca0] ;  /* 0x001ca00001137983 */ /* 0x002ea80000300800 */
[----:B---3--:R-:W3:Y:S04]  /*dab0*/  LDL.LU R20, [R1+0x1c9c] ;  /* 0x001c9c0001147983 */ /* 0x008ee80000300800 */
        /* <DEDUP_REMOVED lines=11> */
[----:B------:R-:W2:Y:S04]  /*db70*/  LDL.LU R28, [R1+0x1c84] ;  /* 0x001c8400011c7983 */ /* 0x000ea80000300800 */
[----:B--2---:R0:W-:Y:S04]  /*db80*/  STS.U16 [R26+0xfe00], R28 ;  /* 0x00fe001c1a007388 */ /* 0x0041e80000000400 */
[----:B0-----:R-:W2:Y:S04]  /*db90*/  LDL.LU R26, [R1+0x1c80] ;  /* 0x001c8000011a7983 */ /* 0x001ea80000300800 */
[----:B------:R-:W2:Y:S04]  /*dba0*/  LDL.LU R28, [R1+0x1c7c] ;  /* 0x001c7c00011c7983 */ /* 0x000ea80000300800 */
[----:B--2---:R0:W-:Y:S04]  /*dbb0*/  STS.U16 [R28+0x10000], R27 ;  /* 0x0100001b1c007388 */ /* 0x0041e80000000400 */
[----:B------:R1:W-:Y:S04]  /*dbc0*/  STS.U16 [R28+0x10400], R0 ;  /* 0x010400001c007388 */ /* 0x0003e80000000400 */
[----:B0-----:R-:W2:Y:S04]  /*dbd0*/  LDL.LU R27, [R1+0x1c78] ;  /* 0x001c7800011b7983 */ /* 0x001ea80000300800 */
[----:B-1----:R-:W2:Y:S04]  /*dbe0*/  LDL.LU R0, [R1+0x1c74] ;  /* 0x001c740001007983 */ /* 0x002ea80000300800 */
[----:B------:R0:W-:Y:S04]  /*dbf0*/  STS.U16 [R28+0x10800], R2 ;  /* 0x010800021c007388 */ /* 0x0001e80000000400 */
[----:B0-----:R-:W3:Y:S04]  /*dc00*/  LDL.LU R2, [R1+0x1c70] ;  /* 0x001c700001027983 */ /* 0x001ee80000300800 */
[----:B--2---:R0:W-:Y:S04]  /*dc10*/  STS.U16 [R28+0x11000], R0 ;  /* 0x011000001c007388 */ /* 0x0041e80000000400 */
[----:B0-----:R-:W2:Y:S04]  /*dc20*/  LDL.LU R0, [R1+0x1c6c] ;  /* 0x001c6c0001007983 */ /* 0x001ea80000300800 */
[----:B------:R0:W-:Y:S04]  /*dc30*/  STS.U16 [R28+0x10c00], R4 ;  /* 0x010c00041c007388 */ /* 0x0001e80000000400 */
[----:B------:R-:W-:Y:S01]  /*dc40*/  STS.U16 [R28+0x11400], R26 ;  /* 0x0114001a1c007388 */ /* 0x000fe20000000400 */
[----:B0-----:R-:W-:-:S03]  /*dc50*/  LOP3.LUT R4, R28, 0x40, RZ, 0x3c, !PT ;  /* 0x000000401c047812 */ /* 0x001fc600078e3cff */
[----:B------:R-:W-:Y:S04]  /*dc60*/  STS.U16 [R28+0x11800], R24 ;  /* 0x011800181c007388 */ /* 0x000fe80000000400 */
[----:B------:R-:W-:Y:S04]  /*dc70*/  STS.U16 [R28+0x11c00], R22 ;  /* 0x011c00161c007388 */ /* 0x000fe80000000400 */
[----:B---3--:R-:W-:Y:S04]  /*dc80*/  STS.U16 [R28+0x12000], R20 ;  /* 0x012000141c007388 */ /* 0x008fe80000000400 */
[----:B------:R-:W-:Y:S04]  /*dc90*/  STS.U16 [R28+0x12400], R18 ;  /* 0x012400121c007388 */ /* 0x000fe80000000400 */
[----:B------:R-:W-:Y:S04]  /*dca0*/  STS.U16 [R28+0x12800], R16 ;  /* 0x012800101c007388 */ /* 0x000fe80000000400 */
[----:B----4-:R-:W-:Y:S04]  /*dcb0*/  STS.U16 [R28+0x12c00], R14 ;  /* 0x012c000e1c007388 */ /* 0x010fe80000000400 */
[----:B------:R-:W-:Y:S04]  /*dcc0*/  STS.U16 [R28+0x13000], R12 ;  /* 0x0130000c1c007388 */ /* 0x000fe80000000400 */
[----:B------:R-:W-:Y:S04]  /*dcd0*/  STS.U16 [R28+0x13400], R10 ;  /* 0x0134000a1c007388 */ /* 0x000fe80000000400 */
[----:B------:R-:W-:Y:S04]  /*dce0*/  STS.U16 [R28+0x13800], R8 ;  /* 0x013800081c007388 */ /* 0x000fe80000000400 */
[----:B------:R-:W-:Y:S04]  /*dcf0*/  STS.U16 [R28+0x13c00], R6 ;  /* 0x013c00061c007388 */ /* 0x000fe80000000400 */
[----:B------:R-:W-:Y:S04]  /*dd00*/  STS.U16 [R4+0x10200], R5 ;  /* 0x0102000504007388 */ /* 0x000fe80000000400 */
[----:B------:R-:W-:Y:S04]  /*dd10*/  STS.U16 [R4+0x10600], R29 ;  /* 0x0106001d04007388 */ /* 0x000fe80000000400 */
[----:B------:R-:W-:Y:S04]  /*dd20*/  STL [R1+0xc98], R28 ;  /* 0x000c981c01007387 */ /* 0x000fe80000100800 */
[----:B--2---:R0:W-:Y:S04]  /*dd30*/  STS.U16 [R4+0x10a00], R0 ;  /* 0x010a000004007388 */ /* 0x0041e80000000400 */
[----:B0-----:R-:W2:Y:S04]  /*dd40*/  LDL R0, [R1+0x764] ;  /* 0x0007640001007983 */ /* 0x001ea80000100800 */
[----:B------:R0:W-:Y:S04]  /*dd50*/  STS.U16 [R4+0x10e00], R2 ;  /* 0x010e000204007388 */ /* 0x0001e80000000400 */
[----:B------:R-:W-:Y:S04]  /*dd60*/  STS.U16 [R4+0x11200], R27 ;  /* 0x0112001b04007388 */ /* 0x000fe80000000400 */
        /* <DEDUP_REMOVED lines=11> */
[----:B------:R-:W-:Y:S06]  /*de20*/  BAR.SYNC.DEFER_BLOCKING 0x0 ;  /* 0x0000000000007b1d */ /* 0x000fec0000010000 */
[----:B0-----:R-:W3:Y:S04]  /*de30*/  LDL.LU R2, [R1+0x1c68] ;  /* 0x001c680001027983 */ /* 0x001ee80000300800 */
[----:B--2---:R-:W0:Y:S04]  /*de40*/  LDSM.16.M88.4 R12, [R0+0x10000] ;  /* 0x01000000000c783b */ /* 0x004e280000000200 */
[----:B------:R-:W1:Y:S04]  /*de50*/  LDSM.16.M88.4 R16, [R0+0x11000] ;  /* 0x011000000010783b */ /* 0x000e680000000200 */
[----:B------:R-:W2:Y:S04]  /*de60*/  LDSM.16.M88.4 R8, [R0+0x11800] ;  /* 0x011800000008783b */ /* 0x000ea80000000200 */
[----:B------:R-:W4:Y:S04]  /*de70*/  LDSM.16.M88.4 R24, [R0+0x10800] ;  /* 0x010800000018783b */ /* 0x000f280000000200 */
[----:B------:R-:W-:Y:S04]  /*de80*/  LDSM.16.M88.4 R20, [R0+0x12800] ;  /* 0x012800000014783b */ /* 0x000fe80000000200 */
[----:B0-----:R-:W-:Y:S04]  /*de90*/  STL.64 [R1+0x20], R12 ;  /* 0x0000200c01007387 */ /* 0x001fe80000100a00 */
[----:B-1----:R-:W-:Y:S04]  /*dea0*/  STL.64 [R1], R16 ;  /* 0x0000001001007387 */ /* 0x002fe80000100a00 */
[----:B------:R-:W-:Y:S04]  /*deb0*/  STL.64 [R1+0x8], R18 ;  /* 0x0000081201007387 */ /* 0x000fe80000100a00 */
[----:B------:R-:W-:Y:S04]  /*dec0*/  STL.64 [R1+0x28], R14 ;  /* 0x0000280e01007387 */ /* 0x000fe80000100a00 */
[----:B--2---:R-:W-:Y:S04]  /*ded0*/  STL.64 [R1+0x1c40], R10 ;  /* 0x001c400a01007387 */ /* 0x004fe80000100a00 */
[----:B----4-:R-:W-:Y:S04]  /*dee0*/  STL.64 [R1+0x10], R24 ;  /* 0x0000101801007387 */ /* 0x010fe80000100a00 */
[----:B------:R-:W-:Y:S04]  /*def0*/  STL.64 [R1+0x18], R26 ;  /* 0x0000181a01007387 */ /* 0x000fe80000100a00 */
[----:B------:R0:W-:Y:S04]  /*df00*/  STL.64 [R1+0x1c60], R24 ;  /* 0x001c601801007387 */ /* 0x0001e80000100a00 */
[----:B---3--:R-:W1:Y:S04]  /*df10*/  LDSM.16.MT88.4 R4, [R2] ;  /* 0x000000000204783b */ /* 0x008e680000004200 */
[----:B------:R-:W-:Y:S04]  /*df20*/  LDSM.16.M88.4 R16, [R0+0x12000] ;  /* 0x012000000010783b */ /* 0x000fe80000000200 */
[----:B0-----:R-:W1:Y:S04]  /*df30*/  LDL.LU.64 R24, [R1+0x330] ;  /* 0x0003300001187983 */ /* 0x001e680000300a00 */
[----:B------:R-:W1:Y:S04]  /*df40*/  LDL.LU.64 R26, [R1+0x338] ;  /* 0x00033800011a7983 */ /* 0x000e680000300a00 */
[----:B------:R0:W-:Y:S04]  /*df50*/  STL.64 [R1+0x1c38], R8 ;  /* 0x001c380801007387 */ /* 0x0001e80000100a00 */
[----:B0-----:R-:W2:Y:S01]  /*df60*/  LDL.64 R8, [R1] ;  /* 0x0000000001087983 */ /* 0x001ea20000100a00 */
[----:B-1----:R-:W-:Y:S03]  /*df70*/  HMMA.16816.F32.BF16 R12, R4, R12, R24 ;  /* 0x0000000c040c723c */ /* 0x002fe60000041818 */
[----:B--2---:R0:W-:Y:S04]  /*df80*/  STL.64 [R1+0x1c58], R8 ;  /* 0x001c580801007387 */ /* 0x0041e80000100a00 */
[----:B0-----:R-:W2:Y:S04]  /*df90*/  LDL.LU.64 R8, [R1+0x320] ;  /* 0x0003200001087983 */ /* 0x001ea80000300a00 */
[----:B------:R-:W2:Y:S04]  /*dfa0*/  LDL.LU.64 R10, [R1+0x328] ;  /* 0x00032800010a7983 */ /* 0x000ea80000300a00 */
[----:B------:R-:W2:Y:S08]  /*dfb0*/  LDL.LU.64 R24, [R1+0x1c60] ;  /* 0x001c600001187983 */ /* 0x000eb00000300a00 */
[----:B------:R-:W-:Y:S04]  /*dfc0*/  STL.64 [R1+0x270], R12 ;  /* 0x0002700c01007387 */ /* 0x000fe80000100a00 */
[----:B------:R-:W-:Y:S04]  /*dfd0*/  STL.64 [R1+0x278], R14 ;  /* 0x0002780e01007387 */ /* 0x000fe80000100a00 */
[----:B------:R-:W0:Y:S04]  /*dfe0*/  LDSM.16.M88.4 R12, [R0+0x13000] ;  /* 0x01300000000c783b */ /* 0x000e280000000200 */
[----:B0-----:R0:W-:Y:S01]  /*dff0*/  STL.64 [R1+0x70], R12 ;  /* 0x0000700c01007387 */ /* 0x0011e20000100a00 */
[----:B------:R-:W-:-:S02]  /*e000*/  IMAD.MOV.U32 R29, RZ, RZ, R12 ;  /* 0x000000ffff1d7224 */ /* 0x000fc400078e000c */
[----:B------:R-:W-:Y:S01]  /*e010*/  IMAD.MOV.U32 R28, RZ, RZ, R13 ;  /* 0x000000ffff1c7224 */ /* 0x000fe200078e000d */
[----:B------:R1:W-:Y:S04]  /*e020*/  STL.64 [R1+0x78], R14 ;  /* 0x0000780e01007387 */ /* 0x0003e80000100a00 */
[----:B0-----:R-:W3:Y:S04]  /*e030*/  LDL.LU.64 R12, [R1+0x560] ;  /* 0x00056000010c7983 */ /* 0x001ee80000300a00 */
[----:B-1----:R-:W4:Y:S01]  /*e040*/  LDL.LU.64 R14, [R1+0x568] ;  /* 0x00056800010e7983 */ /* 0x002f220000300a00 */
[----:B--2---:R-:W-:Y:S03]  /*e050*/  HMMA.16816.F32.BF16 R8, R4, R24, R8 ;  /* 0x000000180408723c */ /* 0x004fe60000041808 */
[----:B----4-:R-:W-:Y:S04]  /*e060*/  STL.64 [R1+0x1c50], R14 ;  /* 0x001c500e01007387 */ /* 0x010fe80000100a00 */
[----:B---3--:R0:W-:Y:S04]  /*e070*/  STL.64 [R1+0x1c48], R12 ;  /* 0x001c480c01007387 */ /* 0x0081e80000100a00 */
[----:B0-----:R-:W2:Y:S04]  /*e080*/  LDL.LU.64 R12, [R1+0x570] ;  /* 0x00057000010c7983 */ /* 0x001ea80000300a00 */
[----:B------:R-:W2:Y:S04]  /*e090*/  LDL.LU.64 R14, [R1+0x578] ;  /* 0x00057800010e7983 */ /* 0x000ea80000300a00 */
[----:B------:R-:W-:Y:S04]  /*e0a0*/  STL.64 [R1+0x40], R16 ;  /* 0x0000401001007387 */ /* 0x000fe80000100a00 */
[----:B------:R-:W-:Y:S04]  /*e0b0*/  STL.64 [R1+0x48], R18 ;  /* 0x0000481201007387 */ /* 0x000fe80000100a00 */
[----:B------:R-:W-:Y:S04]  /*e0c0*/  STL.64 [R1+0x30], R20 ;  /* 0x0000301401007387 */ /* 0x000fe80000100a00 */
[----:B------:R-:W-:Y:S04]  /*e0d0*/  STL.64 [R1+0x38], R22 ;  /* 0x0000381601007387 */ /* 0x000fe80000100a00 */
[----:B------:R-:W-:Y:S04]  /*e0e0*/  STL.64 [R1+0x360], R8 ;  /* 0x0003600801007387 */ /* 0x000fe80000100a00 */
[----:B------:R-:W-:Y:S04]  /*e0f0*/  STL.64 [R1+0x368], R10 ;  /* 0x0003680a01007387 */ /* 0x000fe80000100a00 */
[----:B------:R-:W0:Y:S04]  /*e100*/  LDSM.16.M88.4 R8, [R0+0x13800] ;  /* 0x013800000008783b */ /* 0x000e280000000200 */
[----:B------:R1:W-:Y:S04]  /*e110*/  STL.64 [R1+0x1c30], R20 ;  /* 0x001c301401007387 */ /* 0x0003e80000100a00 */
[----:B-1----:R-:W3:Y:S04]  /*e120*/  LDL.LU.64 R20, [R1+0x2f0] ;  /* 0x0002f00001147983 */ /* 0x002ee80000300a00 */
[----:B------:R-:W3:Y:S04]  /*e130*/  LDL.LU.64 R22, [R1+0x2f8] ;  /* 0x0002f80001167983 */ /* 0x000ee80000300a00 */
[----:B0-----:R0:W-:Y:S01]  /*e140*/  STL.64 [R1+0x80], R8 ;  /* 0x0000800801007387 */ /* 0x0011e20000100a00 */
[----:B------:R-:W-:-:S02]  /*e150*/  IMAD.MOV.U32 R25, RZ, RZ, R8 ;  /* 0x000000ffff197224 */ /* 0x000fc400078e0008 */
[----:B------:R-:W-:Y:S01]  /*e160*/  IMAD.MOV.U32 R24, RZ, RZ, R9 ;  /* 0x000000ffff187224 */ /* 0x000fe200078e0009 */
[----:B------:R-:W-:Y:S04]  /*e170*/  STL.64 [R1+0x88], R10 ;  /* 0x0000880a01007387 */ /* 0x000fe80000100a00 */
[----:B0-----:R-:W2:Y:S02]  /*e180*/  LDL.LU.64 R8, [R1+0x1c58] ;  /* 0x001c580001087983 */ /* 0x001ea40000300a00 */
[C---:B--2---:R-:W-:Y:S01]  /*e190*/  HMMA.16816.F32.BF16 R12, R4.reuse, R8, R12 ;  /* 0x00000008040c723c */ /* 0x044fe2000004180c */
[----:B------:R-:W-:Y:S02]  /*e1a0*/  IMAD.MOV.U32 R27, RZ, RZ, R8 ;  /* 0x000000ffff1b7224 */ /* 0x000fe400078e0008 */
[----:B------:R-:W-:Y:S11]  /*e1b0*/  IMAD.MOV.U32 R26, RZ, RZ, R9 ;  /* 0x000000ffff1a7224 */ /* 0x000ff600078e0009 */
[----:B------:R-:W-:Y:S09]  /*e1c0*/  @!UPT UIADD3 URZ, URZ, URZ, URZ ;  /* 0x0000003f3f3ff290 */ /* 0x000ff2000fffe03f */
[----:B------:R-:W-:Y:S04]  /*e1d0*/  STL.64 [R1+0x350], R12 ;  /* 0x0003500c01007387 */ /* 0x000fe80000100a00 */
[----:B------:R0:W-:Y:S04]  /*e1e0*/  STL.64 [R1+0x358], R14 ;  /* 0x0003580e01007387 */ /* 0x0001e80000100a00 */
[----:B0-----:R-:W2:Y:S04]  /*e1f0*/  LDL.LU.64 R14, [R1+0x1c50] ;  /* 0x001c5000010e7983 */ /* 0x001ea80000300a00 */
[----:B------:R-:W2:Y:S04]  /*e200*/  LDL.LU.64 R12, [R1+0x1c48] ;  /* 0x001c4800010c7983 */ /* 0x000ea80000300a00 */
[----:B------:R-:W4:Y:S04]  /*e210*/  LDL.LU.64 R10, [R1+0x1c40] ;  /* 0x001c4000010a7983 */ /* 0x000f280000300a00 */
[----:B------:R-:W2:Y:S01]  /*e220*/  LDL.LU.64 R8, [R1+0x1c38] ;  /* 0x001c380001087983 */ /* 0x000ea20000300a00 */
[C---:B---3--:R-:W-:Y:S03]  /*e230*/  HMMA.16816.F32.BF16 R20, R4.reuse, R16, R20 ;  /* 0x000000100414723c */ /* 0x048fe60000041814 */
[----:B------:R-:W-:Y:S04]  /*e240*/  STL.64 [R1+0x1c28], R26 ;  /* 0x001c281a01007387 */ /* 0x000fe80000100a00 */
[----:B------:R0:W-:Y:S04]  /*e250*/  STL.64 [R1+0x1c20], R24 ;  /* 0x001c201801007387 */ /* 0x0001e80000100a00 */
[----:B0-----:R-:W3:Y:S04]  /*e260*/  LDL.LU.64 R24, [R1+0x310] ;  /* 0x0003100001187983 */ /* 0x001ee80000300a00 */
[----:B------:R-:W3:Y:S01]  /*e270*/  LDL.LU.64 R26, [R1+0x318] ;  /* 0x00031800011a7983 */ /* 0x000ee20000300a00 */
[----:B--2---:R-:W-:Y:S11]  /*e280*/  HMMA.16816.F32.BF16 R12, R4, R8, R12 ;  /* 0x00000008040c723c */ /* 0x004ff6000004180c */
[----:B------:R-:W-:Y:S11]  /*e290*/  @!UPT UIADD3 URZ, URZ, URZ, URZ ;  /* 0x0000003f3f3ff290 */ /* 0x000ff6000fffe03f */
[----:B------:R-:W-:Y:S01]  /*e2a0*/  @!UPT UIADD3 URZ, URZ, URZ, URZ ;  /* 0x0000003f3f3ff290 */ /* 0x000fe2000fffe03f */
[----:B------:R-:W-:Y:S04]  /*e2b0*/  STL.64 [R1+0x340], R12 ;  /* 0x0003400c01007387 */ /* 0x000fe80000100a00 */
[----:B------:R-:W-:Y:S04]  /*e2c0*/  STL.64 [R1+0x348], R14 ;  /* 0x0003480e01007387 */ /* 0x000fe80000100a00 */
[----:B----4-:R-:W-:Y:S04]  /*e2d0*/  STL.64 [R1+0x1bf0], R10 ;  /* 0x001bf00a01007387 */ /* 0x010fe80000100a00 */
[----:B------:R0:W-:Y:S01]  /*e2e0*/  STL.64 [R1+0x1be8], R8 ;  /* 0x001be80801007387 */ /* 0x0001e20000100a00 */
[----:B------:R-:W-:-:S02]  /*e2f0*/  IMAD.MOV.U32 R3, RZ, RZ, R16 ;  /* 0x000000ffff037224 */ /* 0x000fc400078e0010 */
[----:B------:R-:W-:Y:S01]  /*e300*/  IMAD.MOV.U32 R0, RZ, RZ, R17 ;  /* 0x000000ffff007224 */ /* 0x000fe200078e0011 */
[----:B------:R-:W-:Y:S04]  /*e310*/  LDSM.16.MT88.4 R12, [R2+0x80] ;  /* 0x00008000020c783b */ /* 0x000fe80000004200 */
[----:B------:R-:W1:Y:S04]  /*e320*/  LDSM.16.MT88.4 R16, [R2+0x100] ;  /* 0x000100000210783b */ /* 0x000e680000004200 */
[----:B0-----:R-:W2:Y:S04]  /*e330*/  LDL.LU.64 R8, [R1+0x300] ;  /* 0x0003000001087983 */ /* 0x001ea80000300a00 */
[----:B------:R-:W2:Y:S04]  /*e340*/  LDL.LU.64 R10, [R1+0x308] ;  /* 0x00030800010a7983 */ /* 0x000ea80000300a00 */
[----:B------:R0:W-:Y:S04]  /*e350*/  STL.64 [R1+0x330], R20 ;  /* 0x0003301401007387 */ /* 0x0001e80000100a00 */
[----:B------:R-:W-:Y:S04]  /*e360*/  STL.64 [R1+0x338], R22 ;  /* 0x0003381601007387 */ /* 0x000fe80000100a00 */
[----:B0-----:R-:W2:Y:S04]  /*e370*/  LDL.LU.64 R20, [R1+0x1c30] ;  /* 0x001c300001147983 */ /* 0x001ea80000300a00 */
[----:B-1----:R-:W-:Y:S04]  /*e380*/  STL.64 [R1+0x1bb0], R18 ;  /* 0x001bb01201007387 */ /* 0x002fe80000100a00 */
[----:B------:R0:W-:Y:S02]  /*e390*/  STL.64 [R1+0x1ba8], R16 ;  /* 0x001ba81001007387 */ /* 0x0001e40000100a00 */
[----:B0-----:R-:W-:-:S02]  /*e3a0*/  IMAD.MOV.U32 R16, RZ, RZ, R29 ;  /* 0x000000ffff107224 */ /* 0x001fc400078e001d */
[----:B------:R-:W-:-:S07]  /*e3b0*/  IMAD.MOV.U32 R17, RZ, RZ, R28 ;  /* 0x000000ffff117224 */ /* 0x000fce00078e001c */
[C---:B---3--:R-:W-:Y:S08]  /*e3c0*/  HMMA.16816.F32.BF16 R24, R4.reuse, R16, R24 ;  /* 0x000000100418723c */ /* 0x048ff00000041818 */
[----:B--2---:R-:W-:Y:S11]  /*e3d0*/  HMMA.16816.F32.BF16 R8, R4, R20, R8 ;  /* 0x000000140408723c */ /* 0x004ff60000041808 */
[----:B------:R-:W-:Y:S11]  /*e3e0*/  @!UPT UIADD3 URZ, URZ, URZ, URZ ;  /* 0x0000003f3f3ff290 */ /* 0x000ff6000fffe03f */
[----:B------:R-:W-:Y:S01]  /*e3f0*/  @!UPT UIADD3 URZ, URZ, URZ, URZ ;  /* 0x0000003f3f3ff290 */ /* 0x000fe2000fffe03f */
[----:B------:R-:W-:Y:S04]  /*e400*/  STL.64 [R1+0x320], R8 ;  /* 0x0003200801007387 */ /* 0x000fe80000100a00 */
[----:B------:R0:W-:Y:S02]  /*e410*/  STL.64 [R1+0x328], R10 ;  /* 0x0003280a01007387 */ /* 0x0001e40000100a00 */
[----:B0-----:R-:W-:Y:S02]  /*e420*/  IMAD.MOV.U32 R11, RZ, RZ, R20 ;  /* 0x000000ffff0b7224 */ /* 0x001fe400078e0014 */
[----:B------:R-:W-:Y:S02]  /*e430*/  IMAD.MOV.U32 R10, RZ, RZ, R21 ;  /* 0x000000ffff0a7224 */ /* 0x000fe400078e0015 */
[----:B------:R-:W0:Y:S04]  /*e440*/  LDSM.16.MT88.4 R20, [R2+0x180] ;  /* 0x000180000214783b */ /* 0x000e280000004200 */
[----:B0-----:R-:W-:Y:S04]  /*e450*/  STL.64 [R1+0x1b48], R22 ;  /* 0x001b481601007387 */ /* 0x001fe80000100a00 */
[----:B------:R0:W-:Y:S04]  /*e460*/  STL.64 [R1+0x1b40], R20 ;  /* 0x001b401401007387 */ /* 0x0001e80000100a00 */
[----:B0-----:R-:W2:Y:S04]  /*e470*/  LDL.64 R20, [R1+0x20] ;  /* 0x0000200001147983 */ /* 0x001ea80000100a00 */
[----:B------:R-:W-:Y:S04]  /*e480*/  STL.64 [R1+0x310], R24 ;  /* 0x0003101801007387 */ /* 0x000fe80000100a00 */
[----:B------:R0:W-:Y:S04]  /*e490*/  STL.64 [R1+0x318], R26 ;  /* 0x0003181a01007387 */ /* 0x0001e80000100a00 */
[----:B0-----:R-:W3:Y:S04]  /*e4a0*/  LDL.LU.64 R26, [R1+0x1c28] ;  /* 0x001c2800011a7983 */ /* 0x001ee80000300a00 */
[----:B------:R-:W4:Y:S01]  /*e4b0*/  LDL.LU.64 R24, [R1+0x1c20] ;  /* 0x001c200001187983 */ /* 0x000f220000300a00 */
[----:B---3--:R-:W-:-:S02]  /*e4c0*/  IMAD.MOV.U32 R8, RZ, RZ, R27 ;  /* 0x000000ffff087224 */ /* 0x008fc400078e001b */
[----:B------:R-:W-:-:S05]  /*e4d0*/  IMAD.MOV.U32 R9, RZ, RZ, R26 ;  /* 0x000000ffff097224 */ /* 0x000fca00078e001a */
[----:B------:R0:W-:Y:S04]  /*e4e0*/  STL.64 [R1+0x1c08], R8 ;  /* 0x001c080801007387 */ /* 0x0001e80000100a00 */
[----:B0-----:R-:W3:Y:S04]  /*e4f0*/  LDL.64 R8, [R1+0x10] ;  /* 0x0000100001087983 */ /* 0x001ee80000100a00 */
[----:B------:R4:W-:Y:S02]  /*e500*/  STL.64 [R1+0x1bc0], R16 ;  /* 0x001bc01001007387 */ /* 0x0009e40000100a00 */
[----:B----4-:R-:W-:-:S02]  /*e510*/  IMAD.MOV.U32 R16, RZ, RZ, R25 ;  /* 0x000000ffff107224 */ /* 0x010fc400078e0019 */
[----:B------:R-:W-:Y:S02]  /*e520*/  IMAD.MOV.U32 R17, RZ, RZ, R24 ;  /* 0x000000ffff117224 */ /* 0x000fe400078e0018 */
[----:B------:R-:W0:Y:S04]  /*e530*/  LDSM.16.MT88.4 R24, [R2+0x200] ;  /* 0x000200000218783b */ /* 0x000e280000004200 */
[----:B0-----:R-:W-:Y:S04]  /*e540*/  STL.64 [R1+0x1ad8], R26 ;  /* 0x001ad81a01007387 */ /* 0x001fe80000100a00 */
[----:B------:R0:W-:Y:S02]  /*e550*/  STL.64 [R1+0x1ad0], R24 ;  /* 0x001ad01801007387 */ /* 0x0001e40000100a00 */
[----:B0-----:R-:W-:-:S02]  /*e560*/  IMAD.MOV.U32 R24, RZ, RZ, R11 ;  /* 0x000000ffff187224 */ /* 0x001fc400078e000b */
[----:B------:R-:W-:-:S05]  /*e570*/  IMAD.MOV.U32 R25, RZ, RZ, R10 ;  /* 0x000000ffff197224 */ /* 0x000fca00078e000a */
[----:B------:R0:W-:Y:S02]  /*e580*/  STL.64 [R1+0x1bc8], R24 ;  /* 0x001bc81801007387 */ /* 0x0001e40000100a00 */
[----:B0-----:R-:W-:Y:S02]  /*e590*/  IMAD.MOV.U32 R24, RZ, RZ, R3 ;  /* 0x000000ffff187224 */ /* 0x001fe400078e0003 */
[----:B------:R-:W-:-:S05]  /*e5a0*/  IMAD.MOV.U32 R25, RZ, RZ, R0 ;  /* 0x000000ffff197224 */ /* 0x000fca00078e0000 */
[----:B------:R0:W-:Y:S04]  /*e5b0*/  STL.64 [R1+0x1be0], R24 ;  /* 0x001be01801007387 */ /* 0x0001e80000100a00 */
[----:B0-----:R-:W4:Y:S04]  /*e5c0*/  LDL.LU.64 R24, [R1+0x220] ;  /* 0x0002200001187983 */ /* 0x001f280000300a00 */
[----:B------:R-:W4:Y:S02]  /*e5d0*/  LDL.LU.64 R26, [R1+0x228] ;  /* 0x00022800011a7983 */ /* 0x000f240000300a00 */
[----:B----4-:R-:W-:Y:S02]  /*e5e0*/  HMMA.16816.F32.BF16 R4, R4, R16, R24 ;  /* 0x000000100404723c */ /* 0x010fe40000041818 */
[----:B------:R-:W4:Y:S04]  /*e5f0*/  LDL.LU.64 R24, [R1+0x580] ;  /* 0x0005800001187983 */ /* 0x000f280000300a00 */
[----:B------:R-:W2:Y:S11]  /*e600*/  LDL.LU.64 R26, [R1+0x588] ;  /* 0x00058800011a7983 */ /* 0x000eb60000300a00 */
[----:B------:R-:W-:Y:S06]  /*e610*/  @!UPT UIADD3 URZ, URZ, URZ, URZ ;  /* 0x0000003f3f3ff290 */ /* 0x000fec000fffe03f */
[----:B------:R-:W-:Y:S04]  /*e620*/  STL.64 [R1+0x260], R4 ;  /* 0x0002600401007387 */ /* 0x000fe80000100a00 */
[----:B------:R-:W-:Y:S04]  /*e630*/  STL.64 [R1+0x268], R6 ;  /* 0x0002680601007387 */ /* 0x000fe80000100a00 */
[----:B------:R-:W0:Y:S04]  /*e640*/  LDSM.16.MT88.4 R4, [R2+0x280] ;  /* 0x000280000204783b */ /* 0x000e280000004200 */
[----:B--2---:R-:W-:Y:S04]  /*e650*/  STL.64 [R1+0x1c00], R26 ;  /* 0x001c001a01007387 */ /* 0x004fe80000100a00 */
[----:B----4-:R1:W-:Y:S04]  /*e660*/  STL.64 [R1+0x1bf8], R24 ;  /* 0x001bf81801007387 */ /* 0x0103e80000100a00 */
[----:B-1----:R-:W2:Y:S04]  /*e670*/  LDL.LU.64 R24, [R1+0x590] ;  /* 0x0005900001187983 */ /* 0x002ea80000300a00 */
[----:B------:R-:W4:Y:S04]  /*e680*/  LDL.LU.64 R26, [R1+0x598] ;  /* 0x00059800011a7983 */ /* 0x000f280000300a00 */
[----:B----4-:R-:W-:Y:S04]  /*e690*/  STL.64 [R1+0x1c18], R26 ;  /* 0x001c181a01007387 */ /* 0x010fe80000100a00 */
[----:B--2---:R1:W-:Y:S04]  /*e6a0*/  STL.64 [R1+0x1c10], R24 ;  /* 0x001c101801007387 */ /* 0x0043e80000100a00 */
[----:B-1----:R-:W3:Y:S04]  /*e6b0*/  LDL.LU.64 R24, [R1+0x5a0] ;  /* 0x0005a00001187983 */ /* 0x002ee80000300a00 */
[----:B------:R-:W3:Y:S04]  /*e6c0*/  LDL.LU.64 R26, [R1+0x5a8] ;  /* 0x0005a800011a7983 */ /* 0x000ee80000300a00 */
[----:B------:R-:W2:Y:S04]  /*e6d0*/  LDL.LU.64 R16, [R1+0x200] ;  /* 0x0002000001107983 */ /* 0x000ea80000300a00 */
[----:B------:R-:W4:Y:S04]  /*e6e0*/  LDL.LU.64 R18, [R1+0x208] ;  /* 0x0002080001127983 */ /* 0x000f280000300a00 */
[----:B----4-:R-:W-:Y:S04]  /*e6f0*/  STL.64 [R1+0x1bd8], R18 ;  /* 0x001bd81201007387 */ /* 0x010fe80000100a00 */
[----:B--2---:R1:W-:Y:S04]  /*e700*/  STL.64 [R1+0x1bd0], R16 ;  /* 0x001bd01001007387 */ /* 0x0043e80000100a00 */
[----:B-1----:R-:W2:Y:S04]  /*e710*/  LDL.LU.64 R16, [R1+0x210] ;  /* 0x0002100001107983 */ /* 0x002ea80000300a00 */
[----:B------:R-:W2:Y:S04]  /*e720*/  LDL.LU.64 R18, [R1+0x218] ;  /* 0x0002180001127983 */ /* 0x000ea80000300a00 */
[----:B0-----:R-:W-:Y:S04]  /*e730*/  STL.64 [R1+0x1a60], R6 ;  /* 0x001a600601007387 */ /* 0x001fe80000100a00 */
[----:B------:R0:W-:Y:S04]  /*e740*/  STL.64 [R1+0x1a58], R4 ;  /* 0x001a580401007387 */ /* 0x0001e80000100a00 */
[----:B0-----:R-:W4:Y:S04]  /*e750*/  LDL.64 R4, [R1+0x80] ;  /* 0x0000800001047983 */ /* 0x001f280000100a00 */
[----:B----4-:R0:W-:Y:S04]  /*e760*/  STL.64 [R1+0x1bb8], R4 ;  /* 0x001bb80401007387 */ /* 0x0101e80000100a00 */
[----:B0-----:R-:W4:Y:S04]  /*e770*/  LDL.LU.64 R4, [R1+0x5b0] ;  /* 0x0005b00001047983 */ /* 0x001f280000300a00 */
[----:B------:R-:W4:Y:S01]  /*e780*/  LDL.LU.64 R6, [R1+0x5b8] ;  /* 0x0005b80001067983 */ /* 0x000f220000300a00 */
[----:B---3--:R-:W-:Y:S01]  /*e790*/  HMMA.16816.F32.BF16 R24, R12, R8, R24 ;  /* 0x000000080c18723c */ /* 0x008fe20000041818 */
[----:B------:R-:W-:-:S02]  /*e7a0*/  IMAD.MOV.U32 R3, RZ, RZ, R8 ;  /* 0x000000ffff037224 */ /* 0x000fc400078e0008 */
[----:B------:R-:W-:-:S05]  /*e7b0*/  IMAD.MOV.U32 R0, RZ, RZ, R9 ;  /* 0x000000ffff007224 */ /* 0x000fca00078e0009 */
[C---:B----4-:R-:W-:Y:S11]  /*e7c0*/  HMMA.16816.F32.BF16 R4, R12.reuse, R20, R4 ;  /* 0x000000140c04723c */ /* 0x050ff60000041804 */
[----:B------:R-:W-:Y:S11]  /*e7d0*/  @!UPT UIADD3 URZ, URZ, URZ, URZ ;  /* 0x0000003f3f3ff290 */ /* 0x000ff6000fffe03f */
[----:B------:R-:W-:Y:S01]  /*e7e0*/  @!UPT UIADD3 URZ, URZ, URZ, URZ ;  /* 0x0000003f3f3ff290 */ /* 0x000fe2000fffe03f */
[----:B------:R0:W-:Y:S04]  /*e7f0*/  STL.64 [R1+0x250], R4 ;  /* 0x0002500401007387 */ /* 0x0001e80000100a00 */
[----:B------:R1:W-:Y:S04]  /*e800*/  STL.64 [R1+0x258], R6 ;  /* 0x0002580601007387 */ /* 0x0003e80000100a00 */
[----:B0-----:R-:W3:Y:S04]  /*e810*/  LDL.LU.64 R4, [R1+0x1f0] ;  /* 0x0001f00001047983 */ /* 0x001ee80000300a00 */
[----:B-1----:R-:W3:Y:S04]  /*e820*/  LDL.LU.64 R6, [R1+0x1f8] ;  /* 0x0001f80001067983 */ /* 0x002ee80000300a00 */
[----:B------:R-:W-:Y:S04]  /*e830*/  STL.64 [R1+0x240], R24 ;  /* 0x0002401801007387 */ /* 0x000fe80000100a00 */
[----:B------:R0:W-:Y:S04]  /*e840*/  STL.64 [R1+0x248], R26 ;  /* 0x0002481a01007387 */ /* 0x0001e80000100a00 */
[----:B0-----:R-:W4:Y:S04]  /*e850*/  LDL.LU.64 R26, [R1+0x1c18] ;  /* 0x001c1800011a7983 */ /* 0x001f280000300a00 */
[----:B------:R-:W4:Y:S04]  /*e860*/  LDL.LU.64 R24, [R1+0x1c10] ;  /* 0x001c100001187983 */ /* 0x000f280000300a00 */
[----:B------:R-:W4:Y:S02]  /*e870*/  LDL.LU.64 R8, [R1+0x1c08] ;  /* 0x001c080001087983 */ /* 0x000f240000300a00 */
[C---:B----4-:R-:W-:Y:S02]  /*e880*/  HMMA.16816.F32.BF16 R8, R12.reuse, R8, R24 ;  /* 0x000000080c08723c */ /* 0x050fe40000041818 */
[----:B------:R-:W4:Y:S04]  /*e890*/  LDL.LU.64 R26, [R1+0x1c00] ;  /* 0x001c0000011a7983 */ /* 0x000f280000300a00 */
[----:B------:R-:W4:Y:S11]  /*e8a0*/  LDL.LU.64 R24, [R1+0x1bf8] ;  /* 0x001bf80001187983 */ /* 0x000f360000300a00 */
[----:B------:R-:W-:Y:S06]  /*e8b0*/  @!UPT UIADD3 URZ, URZ, URZ, URZ ;  /* 0x0000003f3f3ff290 */ /* 0x000fec000fffe03f */
[----:B------:R-:W-:Y:S04]  /*e8c0*/  STL.64 [R1+0x230], R8 ;  /* 0x0002300801007387 */ /* 0x000fe80000100a00 */
[----:B------:R0:W-:Y:S04]  /*e8d0*/  STL.64 [R1+0x238], R10 ;  /* 0x0002380a01007387 */ /* 0x0001e80000100a00 */
[----:B0-----:R-:W2:Y:S04]  /*e8e0*/  LDL.LU.64 R10, [R1+0x1bf0] ;  /* 0x001bf000010a7983 */ /* 0x001ea80000300a00 */
[----:B------:R-:W4:Y:S02]  /*e8f0*/  LDL.LU.64 R8, [R1+0x1be8] ;  /* 0x001be80001087983 */ /* 0x000f240000300a00 */
[C---:B----4-:R-:W-:Y:S11]  /*e900*/  HMMA.16816.F32.BF16 R24, R12.reuse, R8, R24 ;  /* 0x000000080c18723c */ /* 0x050ff60000041818 */
[----:B------:R-:W-:Y:S11]  /*e910*/  @!UPT UIADD3 URZ, URZ, URZ, URZ ;  /* 0x0000003f3f3ff290 */ /* 0x000ff6000fffe03f */
[----:B------:R-:W-:Y:S01]  /*e920*/  @!UPT UIADD3 URZ, URZ, URZ, URZ ;  /* 0x0000003f3f3ff290 */ /* 0x000fe2000fffe03f */
[----:B------:R0:W-:Y:S04]  /*e930*/  STL.64 [R1+0x220], R24 ;  /* 0x0002201801007387 */ /* 0x0001e80000100a00 */
[----:B------:R-:W-:Y:S04]  /*e940*/  STL.64 [R1+0x228], R26 ;  /* 0x0002281a01007387 */ /* 0x000fe80000100a00 */
[----:B0-----:R-:W4:Y:S04]  /*e950*/  LDL.LU.64 R24, [R1+0x1be0] ;  /* 0x001be00001187983 */ /* 0x001f280000300a00 */
[----:B--2---:R-:W-:Y:S04]  /*e960*/  STL.64 [R1+0x1b80], R10 ;  /* 0x001b800a01007387 */ /* 0x004fe80000100a00 */
[----:B------:R0:W-:Y:S04]  /*e970*/  STL.64 [R1+0x1b78], R8 ;  /* 0x001b780801007387 */ /* 0x0001e80000100a00 */
[----:B0-----:R-:W2:Y:S01]  /*e980*/  LDL.64 R8, [R1] ;  /* 0x0000000001087983 */ /* 0x001ea20000100a00 */
[C---:B----4-:R-:W-:Y:S03]  /*e990*/  HMMA.16816.F32.BF16 R24, R12.reuse, R24, R16 ;  /* 0x000000180c18723c */ /* 0x050fe60000041810 */
[----:B--2---:R-:W-:Y:S04]  /*e9a0*/  STL.64 [R1+0x1b90], R8 ;  /* 0x001b900801007387 */ /* 0x004fe80000100a00 */
[----:B------:R-:W2:Y:S04]  /*e9b0*/  LDL.LU.64 R18, [R1+0x1bd8] ;  /* 0x001bd80001127983 */ /* 0x000ea80000300a00 */
[----:B------:R-:W2:Y:S11]  /*e9c0*/  LDL.LU.64 R16, [R1+0x1bd0] ;  /* 0x001bd00001107983 */ /* 0x000eb60000300a00 */
[----:B------:R-:W-:Y:S01]  /*e9d0*/  @!UPT UIADD3 URZ, URZ, URZ, URZ ;  /* 0x0000003f3f3ff290 */ /* 0x000fe2000fffe03f */
[----:B------:R0:W-:Y:S04]  /*e9e0*/  STL.64 [R1+0x210], R24 ;  /* 0x0002101801007387 */ /* 0x0001e80000100a00 */
[----:B------:R-:W-:Y:S04]  /*e9f0*/  STL.64 [R1+0x218], R26 ;  /* 0x0002181a01007387 */ /* 0x000fe80000100a00 */
[----:B0-----:R-:W2:Y:S02]  /*ea00*/  LDL.LU.64 R24, [R1+0x1bc8] ;  /* 0x001bc80001187983 */ /* 0x001ea40000300a00 */
[C---:B--2---:R-:W-:Y:S11]  /*ea10*/  HMMA.16816.F32.BF16 R16, R12.reuse, R24, R16 ;  /* 0x000000180c10723c */ /* 0x044ff60000041810 */
[----:B------:R-:W-:Y:S11]  /*ea20*/  @!UPT UIADD3 URZ, URZ, URZ, URZ ;  /* 0x0000003f3f3ff290 */ /* 0x000ff6000fffe03f */
[----:B------:R-:W-:Y:S01]  /*ea30*/  @!UPT UIADD3 URZ, URZ, URZ, URZ ;  /* 0x0000003f3f3ff290 */ /* 0x000fe2000fffe03f */
[----:B------:R0:W-:Y:S04]  /*ea40*/  STL.64 [R1+0x200], R16 ;  /* 0x0002001001007387 */ /* 0x0001e80000100a00 */
[----:B------:R-:W-:Y:S04]  /*ea50*/  STL.64 [R1+0x208], R18 ;  /* 0x0002081201007387 */ /* 0x000fe80000100a00 */
[----:B0-----:R-:W3:Y:S04]  /*ea60*/  LDL.LU.64 R16, [R1+0x1bc0] ;  /* 0x001bc00001107983 */ /* 0x001ee80000300a00 */
[----:B------:R0:W-:Y:S04]  /*ea70*/  STL.64 [R1+0x1b58], R24 ;  /* 0x001b581801007387 */ /* 0x0001e80000100a00 */
[----:B0-----:R-:W2:Y:S01]  /*ea80*/  LDL.64 R24, [R1+0x40] ;  /* 0x0000400001187983 */ /* 0x001ea20000100a00 */
[C---:B---3--:R-:W-:Y:S03]  /*ea90*/  HMMA.16816.F32.BF16 R16, R12.reuse, R16, R4 ;  /* 0x000000100c10723c */ /* 0x048fe60000041804 */
[----:B--2---:R0:W-:Y:S04]  /*eaa0*/  STL.64 [R1+0x1b88], R24 ;  /* 0x001b881801007387 */ /* 0x0041e80000100a00 */
[----:B0-----:R-:W2:Y:S04]  /*eab0*/  LDL.LU.64 R24, [R1+0x4d0] ;  /* 0x0004d00001187983 */ /* 0x001ea80000300a00 */
[----:B------:R-:W2:Y:S04]  /*eac0*/  LDL.LU.64 R26, [R1+0x4d8] ;  /* 0x0004d800011a7983 */ /* 0x000ea80000300a00 */
[----:B------:R-:W2:Y:S08]  /*ead0*/  LDL.LU.64 R4, [R1+0x1bb8] ;  /* 0x001bb80001047983 */ /* 0x000eb00000300a00 */
[----:B------:R-:W-:Y:S04]  /*eae0*/  STL.64 [R1+0x1f0], R16 ;  /* 0x0001f01001007387 */ /* 0x000fe80000100a00 */
[----:B------:R0:W-:Y:S04]  /*eaf0*/  STL.64 [R1+0x1f8], R18 ;  /* 0x0001f81201007387 */ /* 0x0001e80000100a00 */
[----:B0-----:R-:W3:Y:S04]  /*eb00*/  LDL.LU.64 R18, [R1+0x1bb0] ;  /* 0x001bb00001127983 */ /* 0x001ee80000300a00 */
[----:B------:R-:W3:Y:S01]  /*eb10*/  LDL.LU.64 R16, [R1+0x1ba8] ;  /* 0x001ba80001107983 */ /* 0x000ee20000300a00 */
[----:B--2---:R-:W-:Y:S03]  /*eb20*/  HMMA.16816.F32.BF16 R12, R12, R4, R24 ;  /* 0x000000040c0c723c */ /* 0x004fe60000041818 */
[----:B------:R-:W2:Y:S04]  /*eb30*/  LDL.LU.64 R24, [R1+0x530] ;  /* 0x0005300001187983 */ /* 0x000ea80000300a00 */
[----:B------:R-:W4:Y:S11]  /*eb40*/  LDL.LU.64 R26, [R1+0x538] ;  /* 0x00053800011a7983 */ /* 0x000f360000300a00 */
[----:B------:R-:W-:Y:S05]  /*eb50*/  @!UPT UIADD3 URZ, URZ, URZ, URZ ;  /* 0x0000003f3f3ff290 */ /* 0x000fea000fffe03f */
[----:B------:R-:W-:Y:S04]  /*eb60*/  STL.64 [R1+0x100], R12 ;  /* 0x0001000c01007387 */ /* 0x000fe80000100a00 */
[----:B------:R-:W-:Y:S04]  /*eb70*/  STL.64 [R1+0x108], R14 ;  /* 0x0001080e01007387 */ /* 0x000fe80000100a00 */
[----:B----4-:R-:W-:Y:S04]  /*eb80*/  STL.64 [R1+0x1ba0], R26 ;  /* 0x001ba01a01007387 */ /* 0x010fe80000100a00 */
[----:B--2---:R0:W-:Y:S04]  /*eb90*/  STL.64 [R1+0x1b98], R24 ;  /* 0x001b981801007387 */ /* 0x0041e80000100a00 */
[----:B0-----:R-:W2:Y:S04]  /*eba0*/  LDL.LU.64 R24, [R1+0x540] ;  /* 0x0005400001187983 */ /* 0x001ea80000300a00 */
[----:B------:R-:W2:Y:S04]  /*ebb0*/  LDL.LU.64 R26, [R1+0x548] ;  /* 0x00054800011a7983 */ /* 0x000ea80000300a00 */
[----:B------:R0:W-:Y:S04]  /*ebc0*/  STL.64 [R1+0x1b50], R4 ;  /* 0x001b500401007387 */ /* 0x0001e80000100a00 */
[----:B0-----:R-:W3:Y:S04]  /*ebd0*/  LDL.LU.64 R4, [R1+0x550] ;  /* 0x0005500001047983 */ /* 0x001ee80000300a00 */
[----:B------:R-:W3:Y:S04]  /*ebe0*/  LDL.LU.64 R6, [R1+0x558] ;  /* 0x0005580001067983 */ /* 0x000ee80000300a00 */
[----:B------:R-:W4:Y:S01]  /*ebf0*/  LDL.LU.64 R12, [R1+0x70] ;  /* 0x00007000010c7983 */ /* 0x000f220000300a00 */
[----:B---3--:R-:W-:Y:S03]  /*ec00*/  HMMA.16816.F32.BF16 R4, R16, R20, R4 ;  /* 0x000000141004723c */ /* 0x008fe60000041804 */
[----:B----4-:R0:W-:Y:S11]  /*ec10*/  STL.64 [R1+0x1b60], R12 ;  /* 0x001b600c01007387 */ /* 0x0101f60000100a00 */
[----:B------:R-:W-:Y:S09]  /*ec20*/  @!UPT UIADD3 URZ, URZ, URZ, URZ ;  /* 0x0000003f3f3ff290 */ /* 0x000ff2000fffe03f */
[----:B------:R-:W-:Y:S04]  /*ec30*/  STL.64 [R1+0xf0], R4 ;  /* 0x0000f00401007387 */ /* 0x000fe80000100a00 */
[----:B------:R-:W-:Y:S04]  /*ec40*/  STL.64 [R1+0xf8], R6 ;  /* 0x0000f80601007387 */ /* 0x000fe80000100a00 */
[----:B0-----:R-:W3:Y:S04]  /*ec50*/  LDL.LU.64 R12, [R1+0x1e0] ;  /* 0x0001e000010c7983 */ /* 0x001ee80000300a00 */
[----:B------:R-:W4:Y:S01]  /*ec60*/  LDL.LU.64 R14, [R1+0x1e8] ;  /* 0x0001e800010e7983 */ /* 0x000f220000300a00 */
[----:B------:R-:W-:-:S02]  /*ec70*/  IMAD.MOV.U32 R8, RZ, RZ, R3 ;  /* 0x000000ffff087224 */ /* 0x000fc400078e0003 */
[----:B------:R-:W-:-:S07]  /*ec80*/  IMAD.MOV.U32 R9, RZ, RZ, R0 ;  /* 0x000000ffff097224 */ /* 0x000fce00078e0000 */
[C---:B--2---:R-:W-:Y:S01]  /*ec90*/  HMMA.16816.F32.BF16 R8, R16.reuse, R8, R24 ;  /* 0x000000081008723c */ /* 0x044fe20000041818 */
[----:B------:R-:W-:Y:S02]  /*eca0*/  IMAD.MOV.U32 R3, RZ, RZ, R20 ;  /* 0x000000ffff037224 */ /* 0x000fe400078e0014 */
[----:B------:R-:W-:Y:S01]  /*ecb0*/  IMAD.MOV.U32 R0, RZ, RZ, R21 ;  /* 0x000000ffff007224 */ /* 0x000fe200078e0015 */
[----:B----4-:R-:W-:Y:S04]  /*ecc0*/  STL.64 [R1+0x1b70], R14 ;  /* 0x001b700e01007387 */ /* 0x010fe80000100a00 */
[----:B---3--:R0:W-:Y:S04]  /*ecd0*/  STL.64 [R1+0x1b68], R12 ;  /* 0x001b680c01007387 */ /* 0x0081e80000100a00 */
[----:B0-----:R-:W2:Y:S04]  /*ece0*/  LDL.LU.64 R12, [R1+0x520] ;  /* 0x00052000010c7983 */ /* 0x001ea80000300a00 */
[----:B------:R-:W2:Y:S04]  /*ecf0*/  LDL.LU.64 R14, [R1+0x528] ;  /* 0x00052800010e7983 */ /* 0x000ea80000300a00 */
[----:B------:R-:W3:Y:S04]  /*ed00*/  LDL.LU.64 R4, [R1+0x4c0] ;  /* 0x0004c00001047983 */ /* 0x000ee80000300a00 */
[----:B------:R-:W3:Y:S04]  /*ed10*/  LDL.LU.64 R6, [R1+0x4c8] ;  /* 0x0004c80001067983 */ /* 0x000ee80000300a00 */
[----:B------:R-:W4:Y:S04]  /*ed20*/  LDL.LU.64 R20, [R1+0x470] ;  /* 0x0004700001147983 */ /* 0x000f280000300a00 */
[----:B------:R-:W4:Y:S04]  /*ed30*/  LDL.LU.64 R22, [R1+0x478] ;  /* 0x0004780001167983 */ /* 0x000f280000300a00 */
[----:B------:R-:W2:Y:S04]  /*ed40*/  LDL.LU.64 R26, [R1+0x1ba0] ;  /* 0x001ba000011a7983 */ /* 0x000ea80000300a00 */
[----:B------:R-:W2:Y:S04]  /*ed50*/  LDL.LU.64 R24, [R1+0x1b98] ;  /* 0x001b980001187983 */ /* 0x000ea80000300a00 */
[----:B------:R0:W-:Y:S04]  /*ed60*/  STL.64 [R1+0xe0], R8 ;  /* 0x0000e00801007387 */ /* 0x0001e80000100a00 */
[----:B------:R-:W-:Y:S04]  /*ed70*/  STL.64 [R1+0xe8], R10 ;  /* 0x0000e80a01007387 */ /* 0x000fe80000100a00 */
[----:B0-----:R-:W2:Y:S02]  /*ed80*/  LDL.LU.64 R8, [R1+0x1b90] ;  /* 0x001b900001087983 */ /* 0x001ea40000300a00 */
[----:B--2---:R-:W-:Y:S11]  /*ed90*/  HMMA.16816.F32.BF16 R24, R16, R8, R24 ;  /* 0x000000081018723c */ /* 0x004ff60000041818 */
[----:B------:R-:W-:Y:S11]  /*eda0*/  @!UPT UIADD3 URZ, URZ, URZ, URZ ;  /* 0x0000003f3f3ff290 */ /* 0x000ff6000fffe03f */
[----:B------:R-:W-:Y:S01]  /*edb0*/  @!UPT UIADD3 URZ, URZ, URZ, URZ ;  /* 0x0000003f3f3ff290 */ /* 0x000fe2000fffe03f */
[----:B------:R0:W-:Y:S04]  /*edc0*/  STL.64 [R1+0xd0], R24 ;  /* 0x0000d01801007387 */ /* 0x0001e80000100a00 */
[----:B------:R1:W-:Y:S04]  /*edd0*/  STL.64 [R1+0xd8], R26 ;  /* 0x0000d81a01007387 */ /* 0x0003e80000100a00 */
[----:B0-----:R-:W2:Y:S01]  /*ede0*/  LDL.LU.64 R24, [R1+0x1b88] ;  /* 0x001b880001187983 */ /* 0x001ea20000300a00 */
[----:B-1----:R-:W-:-:S03]  /*edf0*/  IMAD.MOV.U32 R27, RZ, RZ, R8 ;  /* 0x000000ffff1b7224 */ /* 0x002fc600078e0008 */
[----:B------:R-:W2:Y:S01]  /*ee00*/  LDL.LU.64 R10, [R1+0x1b80] ;  /* 0x001b8000010a7983 */ /* 0x000ea20000300a00 */
[----:B------:R-:W-:-:S03]  /*ee10*/  IMAD.MOV.U32 R26, RZ, RZ, R9 ;  /* 0x000000ffff1a7224 */ /* 0x000fc600078e0009 */
[----:B------:R-:W2:Y:S02]  /*ee20*/  LDL.LU.64 R8, [R1+0x1b78] ;  /* 0x001b780001087983 */ /* 0x000ea40000300a00 */
[----:B--2---:R-:W-:Y:S11]  /*ee30*/  HMMA.16816.F32.BF16 R12, R16, R8, R12 ;  /* 0x00000008100c723c */ /* 0x004ff6000004180c */
[----:B------:R-:W-:Y:S11]  /*ee40*/  @!UPT UIADD3 URZ, URZ, URZ, URZ ;  /* 0x0000003f3f3ff290 */ /* 0x000ff6000fffe03f */
[----:B------:R-:W-:Y:S01]  /*ee50*/  @!UPT UIADD3 URZ, URZ, URZ, URZ ;  /* 0x0000003f3f3ff290 */ /* 0x000fe2000fffe03f */
[----:B------:R-:W-:Y:S04]  /*ee60*/  STL.64 [R1+0xc0], R12 ;  /* 0x0000c00c01007387 */ /* 0x000fe80000100a00 */
[----:B------:R0:W-:Y:S04]  /*ee70*/  STL.64 [R1+0xc8], R14 ;  /* 0x0000c80e01007387 */ /* 0x0001e80000100a00 */
[----:B0-----:R-:W2:Y:S04]  /*ee80*/  LDL.LU.64 R14, [R1+0x1b70] ;  /* 0x001b7000010e7983 */ /* 0x001ea80000300a00 */
[----:B------:R-:W2:Y:S04]  /*ee90*/  LDL.LU.64 R12, [R1+0x1b68] ;  /* 0x001b6800010c7983 */ /* 0x000ea80000300a00 */
[----:B------:R-:W-:Y:S04]  /*eea0*/  STL.64 [R1+0x1af8], R10 ;  /* 0x001af80a01007387 */ /* 0x000fe80000100a00 */
[----:B------:R0:W-:Y:S02]  /*eeb0*/  STL.64 [R1+0x1af0], R8 ;  /* 0x001af00801007387 */ /* 0x0001e40000100a00 */
[----:B0-----:R-:W-:-:S02]  /*eec0*/  IMAD.MOV.U32 R8, RZ, RZ, R27 ;  /* 0x000000ffff087224 */ /* 0x001fc400078e001b */
[----:B------:R-:W-:-:S05]  /*eed0*/  IMAD.MOV.U32 R9, RZ, RZ, R26 ;  /* 0x000000ffff097224 */ /* 0x000fca00078e001a */
[----:B------:R0:W-:Y:S04]  /*eee0*/  STL.64 [R1+0x1b10], R8 ;  /* 0x001b100801007387 */ /* 0x0001e80000100a00 */
[----:B0-----:R-:W3:Y:S01]  /*eef0*/  LDL.64 R8, [R1+0x10] ;  /* 0x0000100001087983 */ /* 0x001ee20000100a00 */
[----:B--2---:R-:W-:Y:S03]  /*ef00*/  HMMA.16816.F32.BF16 R12, R16, R24, R12 ;  /* 0x00000018100c723c */ /* 0x004fe6000004180c */
[----:B---3--:R0:W-:Y:S11]  /*ef10*/  STL.64 [R1+0x1b28], R8 ;  /* 0x001b280801007387 */ /* 0x0081f60000100a00 */
[----:B------:R-:W-:Y:S09]  /*ef20*/  @!UPT UIADD3 URZ, URZ, URZ, URZ ;  /* 0x0000003f3f3ff290 */ /* 0x000ff2000fffe03f */
[----:B------:R1:W-:Y:S04]  /*ef30*/  STL.64 [R1+0x1e0], R12 ;  /* 0x0001e00c01007387 */ /* 0x0003e80000100a00 */
[----:B------:R-:W-:Y:S01]  /*ef40*/  STL.64 [R1+0x1e8], R14 ;  /* 0x0001e80e01007387 */ /* 0x000fe20000100a00 */
[----:B0-----:R-:W-:Y:S02]  /*ef50*/  IMAD.MOV.U32 R8, RZ, RZ, R3 ;  /* 0x000000ffff087224 */ /* 0x001fe400078e0003 */
[----:B------:R-:W-:Y:S01]  /*ef60*/  IMAD.MOV.U32 R9, RZ, RZ, R0 ;  /* 0x000000ffff097224 */ /* 0x000fe200078e0000 */
[----:B-1----:R-:W4:Y:S01]  /*ef70*/  LDL.LU.64 R12, [R1+0x1b60] ;  /* 0x001b6000010c7983 */ /* 0x002f220000300a00 */
[----:B------:R-:W-:Y:S02]  /*ef80*/  IMAD.MOV.U32 R3, RZ, RZ, R24 ;  /* 0x000000ffff037224 */ /* 0x000fe400078e0018 */
[----:B------:R-:W-:-:S02]  /*ef90*/  IMAD.MOV.U32 R0, RZ, RZ, R25 ;  /* 0x000000ffff007224 */ /* 0x000fc400078e0019 */
[----:B------:R-:W2:Y:S02]  /*efa0*/  LDL.LU.64 R24, [R1+0x1b58] ;  /* 0x001b580001187983 */ /* 0x000ea40000300a00 */
[C---:B--2---:R-:W-:Y:S02]  /*efb0*/  HMMA.16816.F32.BF16 R24, R16.reuse, R24, R4 ;  /* 0x000000181018723c */ /* 0x044fe40000041804 */
[----:B------:R-:W2:Y:S11]  /*efc0*/  LDL.LU.64 R4, [R1+0x1b50] ;  /* 0x001b500001047983 */ /* 0x000eb60000300a00 */
[----:B------:R-:W-:Y:S10]  /*efd0*/  @!UPT UIADD3 URZ, URZ, URZ, URZ ;  /* 0x0000003f3f3ff290 */ /* 0x000ff4000fffe03f */
[----:B------:R-:W-:Y:S04]  /*efe0*/  STL.64 [R1+0x300], R24 ;  /* 0x0003001801007387 */ /* 0x000fe80000100a00 */
[----:B------:R4:W-:Y:S02]  /*eff0*/  STL.64 [R1+0x308], R26 ;  /* 0x0003081a01007387 */ /* 0x0009e40000100a00 */
[C---:B----4-:R-:W-:Y:S02]  /*f000*/  HMMA.16816.F32.BF16 R24, R16.reuse, R12, R20 ;  /* 0x0000000c1018723c */ /* 0x050fe40000041814 */
[----:B------:R-:W2:Y:S04]  /*f010*/  LDL.LU.64 R20, [R1+0x3f0] ;  /* 0x0003f00001147983 */ /* 0x000ea80000300a00 */
[----:B------:R-:W2:Y:S11]  /*f020*/  LDL.LU.64 R22, [R1+0x3f8] ;  /* 0x0003f80001167983 */ /* 0x000eb60000300a00 */
[----:B------:R-:W-:Y:S06]  /*f030*/  @!UPT UIADD3 URZ, URZ, URZ, URZ ;  /* 0x0000003f3f3ff290 */ /* 0x000fec000fffe03f */
[----:B------:R0:W-:Y:S04]  /*f040*/  STL.64 [R1+0x400], R24 ;  /* 0x0004001801007387 */ /* 0x0001e80000100a00 */
[----:B------:R1:W-:Y:S04]  /*f050*/  STL.64 [R1+0x408], R26 ;  /* 0x0004081a01007387 */ /* 0x0003e80000100a00 */
[----:B0-----:R-:W3:Y:S04]  /*f060*/  LDL.LU.64 R24, [R1+0x420] ;  /* 0x0004200001187983 */ /* 0x001ee80000300a00 */
[----:B-1----:R-:W4:Y:S04]  /*f070*/  LDL.LU.64 R26, [R1+0x428] ;  /* 0x00042800011a7983 */ /* 0x002f280000300a00 */
[----:B----4-:R-:W-:Y:S04]  /*f080*/  STL.64 [R1+0x1b08], R26 ;  /* 0x001b081a01007387 */ /* 0x010fe80000100a00 */
[----:B---3--:R0:W-:Y:S04]  /*f090*/  STL.64 [R1+0x1b00], R24 ;  /* 0x001b001801007387 */ /* 0x0081e80000100a00 */
[----:B0-----:R-:W3:Y:S04]  /*f0a0*/  LDL.LU.64 R24, [R1+0x440] ;  /* 0x0004400001187983 */ /* 0x001ee80000300a00 */
[----:B------:R-:W4:Y:S04]  /*f0b0*/  LDL.LU.64 R26, [R1+0x448] ;  /* 0x00044800011a7983 */ /* 0x000f280000300a00 */
[----:B----4-:R-:W-:Y:S04]  /*f0c0*/  STL.64 [R1+0x1b20], R26 ;  /* 0x001b201a01007387 */ /* 0x010fe80000100a00 */
[----:B---3--:R0:W-:Y:S04]  /*f0d0*/  STL.64 [R1+0x1b18], R24 ;  /* 0x001b181801007387 */ /* 0x0081e80000100a00 */
[----:B0-----:R-:W3:Y:S04]  /*f0e0*/  LDL.LU.64 R24, [R1+0x450] ;  /* 0x0004500001187983 */ /* 0x001ee80000300a00 */
[----:B------:R-:W4:Y:S01]  /*f0f0*/  LDL.LU.64 R26, [R1+0x458] ;  /* 0x00045800011a7983 */ /* 0x000f220000300a00 */
[----:B--2---:R-:W-:Y:S03]  /*f100*/  HMMA.16816.F32.BF16 R16, R16, R4, R20 ;  /* 0x000000041010723c */ /* 0x004fe60000041814 */
[----:B----4-:R-:W-:Y:S04]  /*f110*/  STL.64 [R1+0x1b38], R26 ;  /* 0x001b381a01007387 */ /* 0x010fe80000100a00 */
[----:B---3--:R0:W-:Y:S04]  /*f120*/  STL.64 [R1+0x1b30], R24 ;  /* 0x001b301801007387 */ /* 0x0081e80000100a00 */
[----:B0-----:R-:W2:Y:S04]  /*f130*/  LDL.LU.64 R24, [R1+0x460] ;  /* 0x0004600001187983 */ /* 0x001ea80000300a00 */
[----:B------:R-:W2:Y:S04]  /*f140*/  LDL.LU.64 R26, [R1+0x468] ;  /* 0x00046800011a7983 */ /* 0x000ea80000300a00 */
[----:B------:R0:W-:Y:S04]  /*f150*/  STL.64 [R1+0x1ae0], R12 ;  /* 0x001ae00c01007387 */ /* 0x0001e80000100a00 */
[----:B0-----:R-:W3:Y:S04]  /*f160*/  LDL.64 R12, [R1+0x30] ;  /* 0x00003000010c7983 */ /* 0x001ee80000100a00 */
[----:B------:R-:W2:Y:S04]  /*f170*/  LDL.LU.64 R22, [R1+0x1b48] ;  /* 0x001b480001167983 */ /* 0x000ea80000300a00 */
[----:B------:R-:W2:Y:S04]  /*f180*/  LDL.LU.64 R20, [R1+0x1b40] ;  /* 0x001b400001147983 */ /* 0x000ea80000300a00 */
[----:B------:R0:W-:Y:S04]  /*f190*/  STL.64 [R1+0x1ae8], R4 ;  /* 0x001ae80401007387 */ /* 0x0001e80000100a00 */
[----:B0-----:R-:W4:Y:S04]  /*f1a0*/  LDL.LU.64 R4, [R1+0x430] ;  /* 0x0004300001047983 */ /* 0x001f280000300a00 */
[----:B------:R-:W-:Y:S04]  /*f1b0*/  STL.64 [R1+0x3f0], R16 ;  /* 0x0003f01001007387 */ /* 0x000fe80000100a00 */
[----:B------:R-:W-:Y:S04]  /*f1c0*/  STL.64 [R1+0x3f8], R18 ;  /* 0x0003f81201007387 */ /* 0x000fe80000100a00 */
[----:B------:R-:W4:Y:S01]  /*f1d0*/  LDL.LU.64 R6, [R1+0x438] ;  /* 0x0004380001067983 */ /* 0x000f220000300a00 */
[C---:B--2---:R-:W-:Y:S03]  /*f1e0*/  HMMA.16816.F32.BF16 R8, R20.reuse, R8, R24 ;  /* 0x000000081408723c */ /* 0x044fe60000041818 */
[----:B------:R-:W2:Y:S04]  /*f1f0*/  LDL.LU.64 R26, [R1+0x1b38] ;  /* 0x001b3800011a7983 */ /* 0x000ea80000300a00 */
[----:B------:R-:W2:Y:S11]  /*f200*/  LDL.LU.64 R24, [R1+0x1b30] ;  /* 0x001b300001187983 */ /* 0x000eb60000300a00 */
[----:B------:R-:W-:Y:S05]  /*f210*/  @!UPT UIADD3 URZ, URZ, URZ, URZ ;  /* 0x0000003f3f3ff290 */ /* 0x000fea000fffe03f */
[----:B------:R0:W-:Y:S04]  /*f220*/  STL.64 [R1+0x470], R8 ;  /* 0x0004700801007387 */ /* 0x0001e80000100a00 */
[----:B------:R-:W-:Y:S04]  /*f230*/  STL.64 [R1+0x478], R10 ;  /* 0x0004780a01007387 */ /* 0x000fe80000100a00 */
[----:B0-----:R-:W2:Y:S01]  /*f240*/  LDL.LU.64 R8, [R1+0x1b28] ;  /* 0x001b280001087983 */ /* 0x001ea20000300a00 */
[----:B------:R-:W-:Y:S02]  /*f250*/  IMAD.MOV.U32 R16, RZ, RZ, R3 ;  /* 0x000000ffff107224 */ /* 0x000fe400078e0003 */
[----:B------:R-:W-:Y:S01]  /*f260*/  IMAD.MOV.U32 R17, RZ, RZ, R0 ;  /* 0x000000ffff117224 */ /* 0x000fe200078e0000 */
[----:B--2---:R-:W-:Y:S01]  /*f270*/  HMMA.16816.F32.BF16 R24, R20, R8, R24 ;  /* 0x000000081418723c */ /* 0x004fe20000041818 */
[----:B------:R-:W-:-:S02]  /*f280*/  IMAD.MOV.U32 R3, RZ, RZ, R8 ;  /* 0x000000ffff037224 */ /* 0x000fc400078e0008 */
[----:B------:R-:W-:Y:S11]  /*f290*/  IMAD.MOV.U32 R0, RZ, RZ, R9 ;  /* 0x000000ffff007224 */ /* 0x000ff600078e0009 */
[----:B------:R-:W-:Y:S09]  /*f2a0*/  @!UPT UIADD3 URZ, URZ, URZ, URZ ;  /* 0x0000003f3f3ff290 */ /* 0x000ff2000fffe03f */
[----:B------:R-:W-:Y:S04]  /*f2b0*/  STL.64 [R1+0x460], R24 ;  /* 0x0004601801007387 */ /* 0x000fe80000100a00 */
[----:B------:R0:W-:Y:S04]  /*f2c0*/  STL.64 [R1+0x468], R26 ;  /* 0x0004681a01007387 */ /* 0x0001e80000100a00 */
[----:B0-----:R-:W2:Y:S04]  /*f2d0*/  LDL.LU.64 R26, [R1+0x1b20] ;  /* 0x001b2000011a7983 */ /* 0x001ea80000300a00 */
[----:B------:R-:W2:Y:S04]  /*f2e0*/  LDL.LU.64 R24, [R1+0x1b18] ;  /* 0x001b180001187983 */ /* 0x000ea80000300a00 */
[----:B------:R-:W2:Y:S02]  /*f2f0*/  LDL.LU.64 R8, [R1+0x1b10] ;  /* 0x001b100001087983 */ /* 0x000ea40000300a00 */
[C---:B--2---:R-:W-:Y:S02]  /*f300*/  HMMA.16816.F32.BF16 R8, R20.reuse, R8, R24 ;  /* 0x000000081408723c */ /* 0x044fe40000041818 */
[----:B------:R-:W2:Y:S04]  /*f310*/  LDL.LU.64 R26, [R1+0x1b08] ;  /* 0x001b0800011a7983 */ /* 0x000ea80000300a00 */
[----:B------:R-:W2:Y:S11]  /*f320*/  LDL.LU.64 R24, [R1+0x1b00] ;  /* 0x001b000001187983 */ /* 0x000eb60000300a00 */
        /* <DEDUP_REMOVED lines=9> */
[----:B------:R1:W-:Y:S04]  /*f3c0*/  STL.64 [R1+0x448], R6 ;  /* 0x0004480601007387 */ /* 0x0003e80000100a00 */
[----:B0-----:R-:W3:Y:S04]  /*f3d0*/  LDL.LU.64 R4, [R1+0x3e0] ;  /* 0x0003e00001047983 */ /* 0x001ee80000300a00 */
[----:B-1----:R-:W3:Y:S04]  /*f3e0*/  LDL.LU.64 R6, [R1+0x3e8] ;  /* 0x0003e80001067983 */ /* 0x002ee80000300a00 */
[----:B--2---:R-:W-:Y:S04]  /*f3f0*/  STL.64 [R1+0x1a90], R10 ;  /* 0x001a900a01007387 */ /* 0x004fe80000100a00 */
[----:B------:R0:W-:Y:S04]  /*f400*/  STL.64 [R1+0x1a88], R8 ;  /* 0x001a880801007387 */ /* 0x0001e80000100a00 */
[----:B0-----:R-:W2:Y:S04]  /*f410*/  LDL.LU.64 R8, [R1+0x3a0] ;  /* 0x0003a00001087983 */ /* 0x001ea80000300a00 */
[----:B------:R-:W4:Y:S01]  /*f420*/  LDL.LU.64 R10, [R1+0x3a8] ;  /* 0x0003a800010a7983 */ /* 0x000f220000300a00 */
[C---:B------:R-:W-:Y:S11]  /*f430*/  HMMA.16816.F32.BF16 R24, R20.reuse, R16, R24 ;  /* 0x000000101418723c */ /* 0x040ff60000041818 */
[----:B------:R-:W-:Y:S11]  /*f440*/  @!UPT UIADD3 URZ, URZ, URZ, URZ ;  /* 0x0000003f3f3ff290 */ /* 0x000ff6000fffe03f */
[----:B------:R-:W-:Y:S01]  /*f450*/  @!UPT UIADD3 URZ, URZ, URZ, URZ ;  /* 0x0000003f3f3ff290 */ /* 0x000fe2000fffe03f */
[----:B------:R0:W-:Y:S04]  /*f460*/  STL.64 [R1+0x430], R24 ;  /* 0x0004301801007387 */ /* 0x0001e80000100a00 */
[----:B------:R1:W-:Y:S01]  /*f470*/  STL.64 [R1+0x438], R26 ;  /* 0x0004381a01007387 */ /* 0x0003e20000100a00 */
[----:B---3--:R-:W-:Y:S03]  /*f480*/  HMMA.16816.F32.BF16 R4, R20, R12, R4 ;  /* 0x0000000c1404723c */ /* 0x008fe60000041804 */
[----:B----4-:R-:W-:Y:S01]  /*f490*/  STL.64 [R1+0x1aa0], R10 ;  /* 0x001aa00a01007387 */ /* 0x010fe20000100a00 */
[----:B--2---:R2:W-:Y:S02]  /*f4a0*/  STL.64 [R1+0x1a98], R8 ;  /* 0x001a980801007387 */ /* 0x0045e40000100a00 */
[----:B0-----:R-:W3:Y:S02]  /*f4b0*/  LDL.LU.64 R24, [R1+0x2d0] ;  /* 0x0002d00001187983 */ /* 0x001ee40000300a00 */
[----:B-1----:R-:W3:Y:S02]  /*f4c0*/  LDL.LU.64 R26, [R1+0x2d8] ;  /* 0x0002d800011a7983 */ /* 0x002ee40000300a00 */
[----:B--2---:R-:W-:-:S02]  /*f4d0*/  IMAD.MOV.U32 R8, RZ, RZ, R3 ;  /* 0x000000ffff087224 */ /* 0x004fc400078e0003 */
[----:B------:R-:W-:-:S05]  /*f4e0*/  IMAD.MOV.U32 R9, RZ, RZ, R0 ;  /* 0x000000ffff097224 */ /* 0x000fca00078e0000 */
[----:B------:R0:W-:Y:S01]  /*f4f0*/  STL.64 [R1+0x1ab8], R8 ;  /* 0x001ab80801007387 */ /* 0x0001e20000100a00 */
[----:B------:R-:W-:Y:S02]  /*f500*/  IMAD.MOV.U32 R3, RZ, RZ, R12 ;  /* 0x000000ffff037224 */ /* 0x000fe400078e000c */
[----:B------:R-:W-:Y:S01]  /*f510*/  IMAD.MOV.U32 R0, RZ, RZ, R13 ;  /* 0x000000ffff007224 */ /* 0x000fe200078e000d */
[----:B0-----:R-:W2:Y:S01]  /*f520*/  LDL.64 R8, [R1+0x20] ;  /* 0x0000200001087983 */ /* 0x001ea20000100a00 */
[----:B------:R0:W-:Y:S03]  /*f530*/  STL.64 [R1+0x1a80], R16 ;  /* 0x001a801001007387 */ /* 0x0001e60000100a00 */
[----:B0-----:R-:W4:Y:S01]  /*f540*/  LDL.LU.64 R16, [R1+0x2e0] ;  /* 0x0002e00001107983 */ /* 0x001f220000300a00 */
[----:B------:R-:W4:Y:S02]  /*f550*/  LDL.LU.64 R18, [R1+0x2e8] ;  /* 0x0002e80001127983 */ /* 0x000f240000300a00 */
[----:B------:R0:W-:Y:S02]  /*f560*/  STL.64 [R1+0x420], R4 ;  /* 0x0004200401007387 */ /* 0x0001e40000100a00 */
[----:B------:R-:W-:Y:S01]  /*f570*/  STL.64 [R1+0x428], R6 ;  /* 0x0004280601007387 */ /* 0x000fe20000100a00 */
[----:B0-----:R-:W3:Y:S01]  /*f580*/  LDL.LU.64 R4, [R1+0x1ae8] ;  /* 0x001ae80001047983 */ /* 0x001ee20000300a00 */
[----:B------:R-:W4:Y:S02]  /*f590*/  LDL.LU.64 R12, [R1+0x1ae0] ;  /* 0x001ae000010c7983 */ /* 0x000f240000300a00 */
[C---:B----4-:R-:W-:Y:S11]  /*f5a0*/  HMMA.16816.F32.BF16 R16, R20.reuse, R12, R16 ;  /* 0x0000000c1410723c */ /* 0x050ff60000041810 */
[----:B------:R-:W-:Y:S11]  /*f5b0*/  @!UPT UIADD3 URZ, URZ, URZ, URZ ;  /* 0x0000003f3f3ff290 */ /* 0x000ff6000fffe03f */
[----:B------:R-:W-:Y:S01]  /*f5c0*/  @!UPT UIADD3 URZ, URZ, URZ, URZ ;  /* 0x0000003f3f3ff290 */ /* 0x000fe2000fffe03f */
[----:B------:R0:W-:Y:S01]  /*f5d0*/  STL.64 [R1+0x410], R16 ;  /* 0x0004101001007387 */ /* 0x0001e20000100a00 */
[----:B------:R1:W-:Y:S03]  /*f5e0*/  STL.64 [R1+0x418], R18 ;  /* 0x0004181201007387 */ /* 0x0003e60000100a00 */
[----:B0-----:R-:W4:Y:S01]  /*f5f0*/  LDL.LU.64 R16, [R1+0x390] ;  /* 0x0003900001107983 */ /* 0x001f220000300a00 */
[----:B-1----:R-:W2:Y:S03]  /*f600*/  LDL.LU.64 R18, [R1+0x398] ;  /* 0x0003980001127983 */ /* 0x002ea60000300a00 */
[----:B--2---:R-:W-:Y:S01]  /*f610*/  STL.64 [R1+0x1ab0], R18 ;  /* 0x001ab01201007387 */ /* 0x004fe20000100a00 */
[----:B----4-:R0:W-:Y:S03]  /*f620*/  STL.64 [R1+0x1aa8], R16 ;  /* 0x001aa81001007387 */ /* 0x0101e60000100a00 */
[----:B0-----:R-:W2:Y:S01]  /*f630*/  LDL.LU.64 R16, [R1+0x3b0] ;  /* 0x0003b00001107983 */ /* 0x001ea20000300a00 */
[----:B------:R-:W4:Y:S01]  /*f640*/  LDL.LU.64 R18, [R1+0x3b8] ;  /* 0x0003b80001127983 */ /* 0x000f220000300a00 */
[----:B---3--:R-:W-:Y:S02]  /*f650*/  HMMA.16816.F32.BF16 R20, R20, R4, R24 ;  /* 0x000000041414723c */ /* 0x008fe40000041818 */
[----:B----4-:R-:W-:Y:S01]  /*f660*/  STL.64 [R1+0x1ac8], R18 ;  /* 0x001ac81201007387 */ /* 0x010fe20000100a00 */
[----:B--2---:R0:W-:Y:S03]  /*f670*/  STL.64 [R1+0x1ac0], R16 ;  /* 0x001ac01001007387 */ /* 0x0041e60000100a00 */
[----:B0-----:R-:W2:Y:S01]  /*f680*/  LDL.LU.64 R16, [R1+0x3c0] ;  /* 0x0003c00001107983 */ /* 0x001ea20000300a00 */
[----:B------:R-:W2:Y:S02]  /*f690*/  LDL.LU.64 R18, [R1+0x3c8] ;  /* 0x0003c80001127983 */ /* 0x000ea40000300a00 */
[----:B------:R0:W-:Y:S02]  /*f6a0*/  STL.64 [R1+0x1a70], R12 ;  /* 0x001a700c01007387 */ /* 0x0001e40000100a00 */
[----:B0-----:R-:W3:Y:S01]  /*f6b0*/  LDL.64 R12, [R1] ;  /* 0x00000000010c7983 */ /* 0x001ee20000100a00 */
[----:B------:R-:W2:Y:S02]  /*f6c0*/  LDL.LU.64 R26, [R1+0x1ad8] ;  /* 0x001ad800011a7983 */ /* 0x000ea40000300a00 */
[----:B------:R-:W2:Y:S09]  /*f6d0*/  LDL.LU.64 R24, [R1+0x1ad0] ;  /* 0x001ad00001187983 */ /* 0x000eb20000300a00 */
[----:B------:R0:W-:Y:S01]  /*f6e0*/  STL.64 [R1+0x3e0], R20 ;  /* 0x0003e01401007387 */ /* 0x0001e20000100a00 */
[----:B------:R-:W-:Y:S01]  /*f6f0*/  STL.64 [R1+0x3e8], R22 ;  /* 0x0003e81601007387 */ /* 0x000fe20000100a00 */
[----:B0-----:R-:W-:-:S02]  /*f700*/  IMAD.MOV.U32 R20, RZ, RZ, R3 ;  /* 0x000000ffff147224 */ /* 0x001fc400078e0003 */
[----:B------:R-:W-:-:S05]  /*f710*/  IMAD.MOV.U32 R21, RZ, RZ, R0 ;  /* 0x000000ffff157224 */ /* 0x000fca00078e0000 */
[----:B------:R0:W-:Y:S01]  /*f720*/  STL.64 [R1+0x1a78], R20 ;  /* 0x001a781401007387 */ /* 0x0001e20000100a00 */
[----:B------:R-:W-:Y:S02]  /*f730*/  IMAD.MOV.U32 R7, RZ, RZ, R8 ;  /* 0x000000ffff077224 */ /* 0x000fe400078e0008 */
[----:B------:R-:W-:Y:S01]  /*f740*/  IMAD.MOV.U32 R6, RZ, RZ, R9 ;  /* 0x000000ffff067224 */ /* 0x000fe200078e0009 */
[----:B0-----:R-:W4:Y:S01]  /*f750*/  LDL.LU.64 R20, [R1+0x2c0] ;  /* 0x0002c00001147983 */ /* 0x001f220000300a00 */
[----:B------:R-:W4:Y:S01]  /*f760*/  LDL.LU.64 R22, [R1+0x2c8] ;  /* 0x0002c80001167983 */ /* 0x000f220000300a00 */
[C---:B--2---:R-:W-:Y:S11]  /*f770*/  HMMA.16816.F32.BF16 R16, R24.reuse, R8, R16 ;  /* 0x000000081810723c */ /* 0x044ff60000041810 */
[----:B------:R-:W-:Y:S11]  /*f780*/  @!UPT UIADD3 URZ, URZ, URZ, URZ ;  /* 0x0000003f3f3ff290 */ /* 0x000ff6000fffe03f */
[----:B------:R-:W-:Y:S01]  /*f790*/  @!UPT UIADD3 URZ, URZ, URZ, URZ ;  /* 0x0000003f3f3ff290 */ /* 0x000fe2000fffe03f */
[----:B------:R-:W-:Y:S01]  /*f7a0*/  STL.64 [R1+0x3d0], R16 ;  /* 0x0003d01001007387 */ /* 0x000fe20000100a00 */
[----:B------:R0:W-:Y:S03]  /*f7b0*/  STL.64 [R1+0x3d8], R18 ;  /* 0x0003d81201007387 */ /* 0x0001e60000100a00 */
[----:B0-----:R-:W2:Y:S01]  /*f7c0*/  LDL.LU.64 R18, [R1+0x1ac8] ;  /* 0x001ac80001127983 */ /* 0x001ea20000300a00 */
[----:B------:R-:W2:Y:S02]  /*f7d0*/  LDL.LU.64 R16, [R1+0x1ac0] ;  /* 0x001ac00001107983 */ /* 0x000ea40000300a00 */
[----:B------:R-:W2:Y:S02]  /*f7e0*/  LDL.LU.64 R8, [R1+0x1ab8] ;  /* 0x001ab80001087983 */ /* 0x000ea40000300a00 */
[C---:B--2---:R-:W-:Y:S01]  /*f7f0*/  HMMA.16816.F32.BF16 R8, R24.reuse, R8, R16 ;  /* 0x000000081808723c */ /* 0x044fe20000041810 */
[----:B------:R-:W2:Y:S01]  /*f800*/  LDL.LU.64 R18, [R1+0x1ab0] ;  /* 0x001ab00001127983 */ /* 0x000ea20000300a00 */
[----:B------:R-:W2:Y:S11]  /*f810*/  LDL.LU.64 R16, [R1+0x1aa8] ;  /* 0x001aa80001107983 */ /* 0x000eb60000300a00 */
[----:B------:R-:W-:Y:S10]  /*f820*/  @!UPT UIADD3 URZ, URZ, URZ, URZ ;  /* 0x0000003f3f3ff290 */ /* 0x000ff4000fffe03f */
[----:B------:R-:W-:Y:S01]  /*f830*/  STL.64 [R1+0x3c0], R8 ;  /* 0x0003c00801007387 */ /* 0x000fe20000100a00 */
[----:B------:R0:W-:Y:S03]  /*f840*/  STL.64 [R1+0x3c8], R10 ;  /* 0x0003c80a01007387 */ /* 0x0001e60000100a00 */
[----:B0-----:R-:W3:Y:S01]  /*f850*/  LDL.LU.64 R10, [R1+0x1aa0] ;  /* 0x001aa000010a7983 */ /* 0x001ee20000300a00 */
[----:B------:R-:W3:Y:S02]  /*f860*/  LDL.LU.64 R8, [R1+0x1a98] ;  /* 0x001a980001087983 */ /* 0x000ee40000300a00 */
[C---:B---3--:R-:W-:Y:S11]  /*f870*/  HMMA.16816.F32.BF16 R8, R24.reuse, R12, R8 ;  /* 0x0000000c1808723c */ /* 0x048ff60000041808 */
[----:B------:R-:W-:Y:S11]  /*f880*/  @!UPT UIADD3 URZ, URZ, URZ, URZ ;  /* 0x0000003f3f3ff290 */ /* 0x000ff6000fffe03f */
[----:B------:R-:W-:Y:S01]  /*f890*/  @!UPT UIADD3 URZ, URZ, URZ, URZ ;  /* 0x0000003f3f3ff290 */ /* 0x000fe2000fffe03f */
[----:B------:R-:W-:Y:S01]  /*f8a0*/  STL.64 [R1+0x3b0], R8 ;  /* 0x0003b00801007387 */ /* 0x000fe20000100a00 */
[----:B------:R0:W-:Y:S03]  /*f8b0*/  STL.64 [R1+0x3b8], R10 ;  /* 0x0003b80a01007387 */ /* 0x0001e60000100a00 */
[----:B0-----:R-:W3:Y:S01]  /*f8c0*/  LDL.LU.64 R10, [R1+0x1a90] ;  /* 0x001a9000010a7983 */ /* 0x001ee20000300a00 */
[----:B------:R-:W2:Y:S02]  /*f8d0*/  LDL.LU.64 R8, [R1+0x1a88] ;  /* 0x001a880001087983 */ /* 0x000ea40000300a00 */
[----:B------:R-:W-:Y:S02]  /*f8e0*/  IMAD.MOV.U32 R3, RZ, RZ, R12 ;  /* 0x000000ffff037224 */ /* 0x000fe400078e000c */
[----:B------:R-:W-:Y:S02]  /*f8f0*/  IMAD.MOV.U32 R0, RZ, RZ, R13 ;  /* 0x000000ffff007224 */ /* 0x000fe400078e000d */
[----:B------:R-:W3:Y:S01]  /*f900*/  LDL.LU.64 R12, [R1+0x1d0] ;  /* 0x0001d000010c7983 */ /* 0x000ee20000300a00 */
[----:B------:R-:W3:Y:S01]  /*f910*/  LDL.LU.64 R14, [R1+0x1d8] ;  /* 0x0001d800010e7983 */ /* 0x000ee20000300a00 */
[C---:B--2---:R-:W-:Y:S11]  /*f920*/  HMMA.16816.F32.BF16 R16, R24.reuse, R8, R16 ;  /* 0x000000081810723c */ /* 0x044ff60000041810 */
[----:B------:R-:W-:Y:S11]  /*f930*/  @!UPT UIADD3 URZ, URZ, URZ, URZ ;  /* 0x0000003f3f3ff290 */ /* 0x000ff6000fffe03f */
[----:B------:R-:W-:Y:S01]  /*f940*/  @!UPT UIADD3 URZ, URZ, URZ, URZ ;  /* 0x0000003f3f3ff290 */ /* 0x000fe2000fffe03f */
[----:B------:R0:W-:Y:S01]  /*f950*/  STL.64 [R1+0x3a0], R16 ;  /* 0x0003a01001007387 */ /* 0x0001e20000100a00 */
[----:B------:R-:W-:Y:S03]  /*f960*/  STL.64 [R1+0x3a8], R18 ;  /* 0x0003a81201007387 */ /* 0x000fe60000100a00 */
[----:B0-----:R-:W4:Y:S01]  /*f970*/  LDL.LU.64 R16, [R1+0x1a80] ;  /* 0x001a800001107983 */ /* 0x001f220000300a00 */
[----:B---3--:R-:W-:Y:S02]  /*f980*/  STL.64 [R1+0x1a20], R10 ;  /* 0x001a200a01007387 */ /* 0x008fe40000100a00 */
[----:B------:R0:W-:Y:S02]  /*f990*/  STL.64 [R1+0x1a18], R8 ;  /* 0x001a180801007387 */ /* 0x0001e40000100a00 */
[----:B0-----:R-:W2:Y:S01]  /*f9a0*/  LDL.LU.64 R8, [R1+0x1c0] ;  /* 0x0001c00001087983 */ /* 0x001ea20000300a00 */
[----:B------:R-:W2:Y:S01]  /*f9b0*/  LDL.LU.64 R10, [R1+0x1c8] ;  /* 0x0001c800010a7983 */ /* 0x000ea20000300a00 */
[C---:B----4-:R-:W-:Y:S11]  /*f9c0*/  HMMA.16816.F32.BF16 R20, R24.reuse, R16, R20 ;  /* 0x000000101814723c */ /* 0x050ff60000041814 */
[----:B------:R-:W-:Y:S11]  /*f9d0*/  @!UPT UIADD3 URZ, URZ, URZ, URZ ;  /* 0x0000003f3f3ff290 */ /* 0x000ff6000fffe03f */
[----:B------:R-:W-:Y:S01]  /*f9e0*/  @!UPT UIADD3 URZ, URZ, URZ, URZ ;  /* 0x0000003f3f3ff290 */ /* 0x000fe2000fffe03f */
[----:B------:R0:W-:Y:S01]  /*f9f0*/  STL.64 [R1+0x390], R20 ;  /* 0x0003901401007387 */ /* 0x0001e20000100a00 */
[----:B------:R-:W-:Y:S03]  /*fa00*/  STL.64 [R1+0x398], R22 ;  /* 0x0003981601007387 */ /* 0x000fe60000100a00 */
[----:B0-----:R-:W3:Y:S01]  /*fa10*/  LDL.LU.64 R20, [R1+0x1a78] ;  /* 0x001a780001147983 */ /* 0x001ee20000300a00 */
[----:B------:R0:W-:Y:S03]  /*fa20*/  STL.64 [R1+0x1a28], R16 ;  /* 0x001a281001007387 */ /* 0x0001e60000100a00 */
[----:B0-----:R-:W4:Y:S01]  /*fa30*/  LDL.64 R16, [R1+0x10] ;  /* 0x0000100001107983 */ /* 0x001f220000100a00 */
[----:B---3--:R-:W-:Y:S03]  /*fa40*/  HMMA.16816.F32.BF16 R12, R24, R20, R12 ;  /* 0x00000014180c723c */ /* 0x008fe6000004180c */
[----:B----4-:R0:W-:Y:S02]  /*fa50*/  STL.64 [R1+0x1a40], R16 ;  /* 0x001a401001007387 */ /* 0x0101e40000100a00 */
[----:B0-----:R-:W-:-:S02]  /*fa60*/  IMAD.MOV.U32 R16, RZ, RZ, R7 ;  /* 0x000000ffff107224 */ /* 0x001fc400078e0007 */
[----:B------:R-:W-:-:S05]  /*fa70*/  IMAD.MOV.U32 R17, RZ, RZ, R6 ;  /* 0x000000ffff117224 */ /* 0x000fca00078e0006 */
[----:B------:R0:W-:Y:S04]  /*fa80*/  STL.64 [R1+0x1a68], R16 ;  /* 0x001a681001007387 */ /* 0x0001e80000100a00 */
[----:B0-----:R-:W3:Y:S01]  /*fa90*/  LDL.LU.64 R16, [R1+0x1a0] ;  /* 0x0001a00001107983 */ /* 0x001ee20000300a00 */
[----:B------:R-:W3:Y:S06]  /*faa0*/  LDL.LU.64 R18, [R1+0x1a8] ;  /* 0x0001a80001127983 */ /* 0x000eec0000300a00 */
[----:B------:R0:W-:Y:S02]  /*fab0*/  STL.64 [R1+0x380], R12 ;  /* 0x0003800c01007387 */ /* 0x0001e40000100a00 */
[----:B------:R-:W-:Y:S01]  /*fac0*/  STL.64 [R1+0x388], R14 ;  /* 0x0003880e01007387 */ /* 0x000fe20000100a00 */
[----:B0-----:R-:W2:Y:S02]  /*fad0*/  LDL.LU.64 R12, [R1+0x1a70] ;  /* 0x001a7000010c7983 */ /* 0x001ea40000300a00 */
[C---:B--2---:R-:W-:Y:S11]  /*fae0*/  HMMA.16816.F32.BF16 R8, R24.reuse, R12, R8 ;  /* 0x0000000c1808723c */ /* 0x044ff60000041808 */
[----:B------:R-:W-:Y:S11]  /*faf0*/  @!UPT UIADD3 URZ, URZ, URZ, URZ ;  /* 0x0000003f3f3ff290 */ /* 0x000ff6000fffe03f */
[----:B------:R-:W-:Y:S01]  /*fb00*/  @!UPT UIADD3 URZ, URZ, URZ, URZ ;  /* 0x0000003f3f3ff290 */ /* 0x000fe2000fffe03f */
[----:B------:R0:W-:Y:S01]  /*fb10*/  STL.64 [R1+0x370], R8 ;  /* 0x0003700801007387 */ /* 0x0001e20000100a00 */
[----:B------:R1:W-:Y:S03]  /*fb20*/  STL.64 [R1+0x378], R10 ;  /* 0x0003780a01007387 */ /* 0x0003e60000100a00 */
[----:B0-----:R-:W2:Y:S01]  /*fb30*/  LDL.LU.64 R8, [R1+0x2a0] ;  /* 0x0002a00001087983 */ /* 0x001ea20000300a00 */
[----:B-1----:R-:W4:Y:S01]  /*fb40*/  LDL.LU.64 R10, [R1+0x2a8] ;  /* 0x0002a800010a7983 */ /* 0x002f220000300a00 */
[----:B---3--:R-:W-:Y:S02]  /*fb50*/  HMMA.16816.F32.BF16 R24, R24, R4, R16 ;  /* 0x000000041818723c */ /* 0x008fe40000041810 */
[----:B----4-:R-:W-:Y:S01]  /*fb60*/  STL.64 [R1+0x1a38], R10 ;  /* 0x001a380a01007387 */ /* 0x010fe20000100a00 */
[----:B--2---:R0:W-:Y:S03]  /*fb70*/  STL.64 [R1+0x1a30], R8 ;  /* 0x001a300801007387 */ /* 0x0041e60000100a00 */
[----:B0-----:R-:W2:Y:S01]  /*fb80*/  LDL.LU.64 R8, [R1+0x2b0] ;  /* 0x0002b00001087983 */ /* 0x001ea20000300a00 */
[----:B------:R-:W3:Y:S02]  /*fb90*/  LDL.LU.64 R10, [R1+0x2b8] ;  /* 0x0002b800010a7983 */ /* 0x000ee40000300a00 */
[----:B------:R-:W-:-:S02]  /*fba0*/  IMAD.MOV.U32 R29, RZ, RZ, R12 ;  /* 0x000000ffff1d7224 */ /* 0x000fc400078e000c */
[----:B------:R-:W-:Y:S02]  /*fbb0*/  IMAD.MOV.U32 R28, RZ, RZ, R13 ;  /* 0x000000ffff1c7224 */ /* 0x000fe400078e000d */
[----:B------:R-:W-:Y:S02]  /*fbc0*/  IMAD.MOV.U32 R23, RZ, RZ, R4 ;  /* 0x000000ffff177224 */ /* 0x000fe400078e0004 */
[----:B------:R-:W-:Y:S01]  /*fbd0*/  IMAD.MOV.U32 R22, RZ, RZ, R5 ;  /* 0x000000ffff167224 */ /* 0x000fe200078e0005 */
[----:B---3--:R-:W-:Y:S01]  /*fbe0*/  STL.64 [R1+0x1a50], R10 ;  /* 0x001a500a01007387 */ /* 0x008fe20000100a00 */
[----:B--2---:R0:W-:Y:S03]  /*fbf0*/  STL.64 [R1+0x1a48], R8 ;  /* 0x001a480801007387 */ /* 0x0041e60000100a00 */
[----:B0-----:R-:W2:Y:S01]  /*fc00*/  LDL.LU.64 R8, [R1+0x4b0] ;  /* 0x0004b00001087983 */ /* 0x001ea20000300a00 */
[----:B------:R-:W2:Y:S02]  /*fc10*/  LDL.LU.64 R10, [R1+0x4b8] ;  /* 0x0004b800010a7983 */ /* 0x000ea40000300a00 */
[----:B------:R-:W3:Y:S02]  /*fc20*/  LDL.LU.64 R12, [R1+0x290] ;  /* 0x00029000010c7983 */ /* 0x000ee40000300a00 */
[----:B------:R-:W3:Y:S01]  /*fc30*/  LDL.LU.64 R14, [R1+0x298] ;  /* 0x00029800010e7983 */ /* 0x000ee20000300a00 */
[----:B------:R-:W2:Y:S01]  /*fc40*/  LDL.LU.64 R16, [R1+0x1a68] ;  /* 0x001a680001107983 */ /* 0x000ea20000300a00 */
[----:B------:R-:W-:Y:S02]  /*fc50*/  STL.64 [R1+0x2f0], R24 ;  /* 0x0002f01801007387 */ /* 0x000fe40000100a00 */
[----:B------:R-:W-:Y:S02]  /*fc60*/  STL.64 [R1+0x2f8], R26 ;  /* 0x0002f81a01007387 */ /* 0x000fe40000100a00 */
[----:B------:R-:W2:Y:S01]  /*fc70*/  LDL.LU.64 R6, [R1+0x1a60] ;  /* 0x001a600001067983 */ /* 0x000ea20000300a00 */
[----:B------:R-:W2:Y:S01]  /*fc80*/  LDL.LU.64 R4, [R1+0x1a58] ;  /* 0x001a580001047983 */ /* 0x000ea20000300a00 */
[----:B------:R-:W-:Y:S02]  /*fc90*/  STL.64 [R1+0x1a10], R22 ;  /* 0x001a101601007387 */ /* 0x000fe40000100a00 */
[----:B------:R0:W-:Y:S02]  /*fca0*/  STL.64 [R1+0x1a08], R20 ;  /* 0x001a081401007387 */ /* 0x0001e40000100a00 */
[----:B0-----:R-:W4:Y:S01]  /*fcb0*/  LDL.LU.64 R20, [R1+0x1b0] ;  /* 0x0001b00001147983 */ /* 0x001f220000300a00 */
[----:B------:R-:W4:Y:S01]  /*fcc0*/  LDL.LU.64 R22, [R1+0x1b8] ;  /* 0x0001b80001167983 */ /* 0x000f220000300a00 */
[C---:B--2---:R-:W-:Y:S02]  /*fcd0*/  HMMA.16816.F32.BF16 R16, R4.reuse, R16, R8 ;  /* 0x000000100410723c */ /* 0x044fe40000041808 */
[----:B------:R-:W2:Y:S01]  /*fce0*/  LDL.LU.64 R10, [R1+0x1a50] ;  /* 0x001a5000010a7983 */ /* 0x000ea20000300a00 */
[----:B------:R-:W2:Y:S11]  /*fcf0*/  LDL.LU.64 R8, [R1+0x1a48] ;  /* 0x001a480001087983 */ /* 0x000eb60000300a00 */
[----:B------:R-:W-:Y:S09]  /*fd00*/  @!UPT UIADD3 URZ, URZ, URZ, URZ ;  /* 0x0000003f3f3ff290 */ /* 0x000ff2000fffe03f */
[----:B------:R0:W-:Y:S01]  /*fd10*/  STL.64 [R1+0x2e0], R16 ;  /* 0x0002e01001007387 */ /* 0x0001e20000100a00 */
[----:B------:R-:W-:Y:S03]  /*fd20*/  STL.64 [R1+0x2e8], R18 ;  /* 0x0002e81201007387 */ /* 0x000fe60000100a00 */
[----:B0-----:R-:W2:Y:S02]  /*fd30*/  LDL.LU.64 R16, [R1+0x1a40] ;  /* 0x001a400001107983 */ /* 0x001ea40000300a00 */
[----:B--2---:R-:W-:Y:S11]  /*fd40*/  HMMA.16816.F32.BF16 R8, R4, R16, R8 ;  /* 0x000000100408723c */ /* 0x004ff60000041808 */
[----:B------:R-:W-:Y:S11]  /*fd50*/  @!UPT UIADD3 URZ, URZ, URZ, URZ ;  /* 0x0000003f3f3ff290 */ /* 0x000ff6000fffe03f */
[----:B------:R-:W-:Y:S01]  /*fd60*/  @!UPT UIADD3 URZ, URZ, URZ, URZ ;  /* 0x0000003f3f3ff290 */ /* 0x000fe2000fffe03f */
[----:B------:R-:W-:Y:S01]  /*fd70*/  STL.64 [R1+0x2d0], R8 ;  /* 0x0002d00801007387 */ /* 0x000fe20000100a00 */
[----:B------:R0:W-:Y:S03]  /*fd80*/  STL.64 [R1+0x2d8], R10 ;  /* 0x0002d80a01007387 */ /* 0x0001e60000100a00 */
[----:B0-----:R-:W2:Y:S01]  /*fd90*/  LDL.LU.64 R10, [R1+0x1a38] ;  /* 0x001a3800010a7983 */ /* 0x001ea20000300a00 */
[----:B------:R-:W2:Y:S02]  /*fda0*/  LDL.LU.64 R8, [R1+0x1a30] ;  /* 0x001a300001087983 */ /* 0x000ea40000300a00 */
[----:B------:R-:W-:Y:S02]  /*fdb0*/  IMAD.MOV.U32 R24, RZ, RZ, R3 ;  /* 0x000000ffff187224 */ /* 0x000fe400078e0003 */
[----:B------:R-:W-:Y:S02]  /*fdc0*/  IMAD.MOV.U32 R25, RZ, RZ, R0 ;  /* 0x000000ffff197224 */ /* 0x000fe400078e0000 */
[----:B------:R-:W-:-:S02]  /*fdd0*/  IMAD.MOV.U32 R3, RZ, RZ, R16 ;  /* 0x000000ffff037224 */ /* 0x000fc400078e0010 */
[----:B------:R-:W-:Y:S02]  /*fde0*/  IMAD.MOV.U32 R0, RZ, RZ, R17 ;  /* 0x000000ffff007224 */ /* 0x000fe400078e0011 */
[----:B------:R-:W4:Y:S01]  /*fdf0*/  LDL.LU.64 R16, [R1+0x1a28] ;  /* 0x001a280001107983 */ /* 0x000f220000300a00 */
[C---:B--2---:R-:W-:Y:S03]  /*fe00*/  HMMA.16816.F32.BF16 R24, R4.reuse, R24, R8 ;  /* 0x000000180418723c */ /* 0x044fe60000041808 */
[----:B------:R-:W2:Y:S01]  /*fe10*/  LDL.LU.64 R10, [R1+0x1a20] ;  /* 0x001a2000010a7983 */ /* 0x000ea20000300a00 */
[----:B------:R-:W3:Y:S04]  /*fe20*/  LDL.LU.64 R8, [R1+0x1a18] ;  /* 0x001a180001087983 */ /* 0x000ee80000300a00 */
[C---:B----4-:R-:W-:Y:S11]  /*fe30*/  HMMA.16816.F32.BF16 R16, R4.reuse, R16, R20 ;  /* 0x000000100410723c */ /* 0x050ff60000041814 */
[----:B------:R-:W-:Y:S04]  /*fe40*/  @!UPT UIADD3 URZ, URZ, URZ, URZ ;  /* 0x0000003f3f3ff290 */ /* 0x000fe8000fffe03f */
[----:B------:R0:W-:Y:S01]  /*fe50*/  STL.64 [R1+0x2c0], R24 ;  /* 0x0002c01801007387 */ /* 0x0001e20000100a00 */
[----:B------:R1:W-:Y:S03]  /*fe60*/  STL.64 [R1+0x2c8], R26 ;  /* 0x0002c81a01007387 */ /* 0x0003e60000100a00 */
[----:B0-----:R-:W4:Y:S01]  /*fe70*/  LDL.LU.64 R24, [R1+0x4a0] ;  /* 0x0004a00001187983 */ /* 0x001f220000300a00 */
[----:B-1----:R-:W4:Y:S01]  /*fe80*/  LDL.LU.64 R26, [R1+0x4a8] ;  /* 0x0004a800011a7983 */ /* 0x002f220000300a00 */
[----:B---3--:R-:W-:Y:S02]  /*fe90*/  HMMA.16816.F32.BF16 R12, R4, R8, R12 ;  /* 0x00000008040c723c */ /* 0x008fe4000004180c */
[----:B--2---:R-:W-:Y:S01]  /*fea0*/  STL.64 [R1+0x19d8], R10 ;  /* 0x0019d80a01007387 */ /* 0x004fe20000100a00 */
[----:B------:R0:W-:Y:S11]  /*feb0*/  STL.64 [R1+0x19d0], R8 ;  /* 0x0019d00801007387 */ /* 0x0001f60000100a00 */
[----:B------:R-:W-:Y:S09]  /*fec0*/  @!UPT UIADD3 URZ, URZ, URZ, URZ ;  /* 0x0000003f3f3ff290 */ /* 0x000ff2000fffe03f */
[----:B------:R-:W-:Y:S01]  /*fed0*/  STL.64 [R1+0x2b0], R12 ;  /* 0x0002b00c01007387 */ /* 0x000fe20000100a00 */
[----:B------:R-:W-:Y:S02]  /*fee0*/  STL.64 [R1+0x2b8], R14 ;  /* 0x0002b80e01007387 */ /* 0x000fe40000100a00 */
[----:B0-----:R-:W2:Y:S02]  /*fef0*/  LDL.LU.64 R8, [R1+0x280] ;  /* 0x0002800001087983 */ /* 0x001ea40000300a00 */
[----:B------:R-:W2:Y:S01]  /*ff00*/  LDL.LU.64 R10, [R1+0x288] ;  /* 0x00028800010a7983 */ /* 0x000ea20000300a00 */
[----:B------:R-:W3:Y:S01]  /*ff10*/  LDL.LU.64 R22, [R1+0x1a10] ;  /* 0x001a100001167983 */ /* 0x000ee20000300a00 */
[----:B------:R-:W2:Y:S02]  /*ff20*/  LDL.LU.64 R20, [R1+0x1a08] ;  /* 0x001a080001147983 */ /* 0x000ea40000300a00 */
[----:B------:R-:W-:Y:S02]  /*ff30*/  STL.64 [R1+0x2a0], R16 ;  /* 0x0002a01001007387 */ /* 0x000fe40000100a00 */
[----:B------:R-:W-:Y:S02]  /*ff40*/  STL.64 [R1+0x2a8], R18 ;  /* 0x0002a81201007387 */ /* 0x000fe40000100a00 */
[----:B------:R-:W0:Y:S04]  /*ff50*/  LDSM.16.MT88.4 R16, [R2+0x380] ;  /* 0x000380000210783b */ /* 0x000e280000004200 */
[----:B------:R-:W-:Y:S04]  /*ff60*/  LDSM.16.MT88.4 R12, [R2+0x300] ;  /* 0x00030000020c783b */ /* 0x000fe80000004200 */
[----:B0-----:R-:W-:Y:S01]  /*ff70*/  STL.64 [R1+0x1990], R18 ;  /* 0x0019901201007387 */ /* 0x001fe20000100a00 */
[----:B------:R3:W-:Y:S02]  /*ff80*/  STL.64 [R1+0x1988], R16 ;  /* 0x0019881001007387 */ /* 0x0007e40000100a00 */
[----:B---3--:R-:W-:-:S02]  /*ff90*/  IMAD.MOV.U32 R16, RZ, RZ, R23 ;  /* 0x000000ffff107224 */ /* 0x008fc400078e0017 */
[----:B------:R-:W-:Y:S01]  /*ffa0*/  IMAD.MOV.U32 R17, RZ, RZ, R22 ;  /* 0x000000ffff117224 */ /* 0x000fe200078e0016 */
[----:B--2---:R-:W-:Y:S01]  /*ffb0*/  HMMA.16816.F32.BF16 R8, R4, R20, R8 ;  /* 0x000000140408723c */ /* 0x004fe20000041808 */
[----:B------:R-:W0:Y:S04]  /*ffc0*/  LDSM.16.MT88.4 R20, [R2+0x4000] ;  /* 0x004000000214783b */ /* 0x000e280000004200 */
[----:B0-----:R-:W-:Y:S11]  /*ffd0*/  STL.64 [R1+0x1900], R22 ;  /* 0x0019001601007387 */ /* 0x001ff60000100a00 */
[----:B------:R-:W-:Y:S07]  /*ffe0*/  @!UPT UIADD3 URZ, URZ, URZ, URZ ;  /* 0x0000003f3f3ff290 */ /* 0x000fee000fffe03f */
[----:B------:R0:W-:Y:S02]  /*fff0*/  STL.64 [R1+0x290], R8 ;  /* 0x0002900801007387 */ /* 0x0001e40000100a00 */
[----:B------:R-:W-:Y:S02]  /*10000*/  STL.64 [R1+0x298], R10 ;  /* 0x0002980a01007387 */ /* 0x000fe40000100a00 */
[----:B------:R1:W-:Y:S01]  /*10010*/  STL.64 [R1+0x18f8], R20 ;  /* 0x0018f81401007387 */ /* 0x0003e20000100a00 */
[----:B0-----:R-:W2:Y:S01]  /*10020*/  LDL.LU.64 R8, [R1] ;  /* 0x0000000001087983 */ /* 0x001ea20000300a00 */
[----:B-1----:R-:W-:Y:S02]  /*10030*/  IMAD.MOV.U32 R20, RZ, RZ, R29 ;  /* 0x000000ffff147224 */ /* 0x002fe400078e001d */
[----:B------:R-:W-:-:S07]  /*10040*/  IMAD.MOV.U32 R21, RZ, RZ, R28 ;  /* 0x000000ffff157224 */ /* 0x000fce00078e001c */
[C---:B----4-:R-:W-:Y:S01]  /*10050*/  HMMA.16816.F32.BF16 R24, R4.reuse, R20, R24 ;  /* 0x000000140418723c */ /* 0x050fe20000041818 */
[----:B--2---:R-:W-:Y:S11]  /*10060*/  STL.64 [R1+0x19f0], R8 ;  /* 0x0019f00801007387 */ /* 0x004ff60000100a00 */
[----:B------:R-:W-:Y:S11]  /*10070*/  @!UPT UIADD3 URZ, URZ, URZ, URZ ;  /* 0x0000003f3f3ff290 */ /* 0x000ff6000fffe03f */
[----:B------:R-:W-:Y:S02]  /*10080*/  STL.64 [R1+0x280], R24 ;  /* 0x0002801801007387 */ /* 0x000fe40000100a00 */
[----:B------:R-:W-:Y:S02]  /*10090*/  STL.64 [R1+0x288], R26 ;  /* 0x0002881a01007387 */ /* 0x000fe40000100a00 */
[----:B------:R0:W-:Y:S01]  /*100a0*/  STL.64 [R1+0x19a8], R20 ;  /* 0x0019a81401007387 */ /* 0x0001e20000100a00 */
[----:B------:R-:W1:Y:S04]  /*100b0*/  LDSM.16.MT88.4 R24, [R2+0x4080] ;  /* 0x004080000218783b */ /* 0x000e680000004200 */
[----:B0-----:R-:W2:Y:S01]  /*100c0*/  LDL.LU.64 R20, [R1+0x190] ;  /* 0x0001900001147983 */ /* 0x001ea20000300a00 */
[----:B------:R-:W2:Y:S03]  /*100d0*/  LDL.LU.64 R22, [R1+0x198] ;  /* 0x0001980001167983 */ /* 0x000ea60000300a00 */
[----:B-1----:R-:W-:Y:S01]  /*100e0*/  STL.64 [R1+0x18a0], R26 ;  /* 0x0018a01a01007387 */ /* 0x002fe20000100a00 */
[----:B------:R0:W-:Y:S03]  /*100f0*/  STL.64 [R1+0x1898], R24 ;  /* 0x0018981801007387 */ /* 0x0001e60000100a00 */
[----:B0-----:R-:W3:Y:S01]  /*10100*/  LDL.LU.64 R24, [R1+0x20] ;  /* 0x0000200001187983 */ /* 0x001ee20000300a00 */
[----:B------:R-:W4:Y:S01]  /*10110*/  LDL.64 R26, [R1+0x28] ;  /* 0x00002800011a7983 */ /* 0x000f220000100a00 */
[----:B--2---:R-:W-:Y:S02]  /*10120*/  HMMA.16816.F32.BF16 R4, R4, R16, R20 ;  /* 0x000000100404723c */ /* 0x004fe40000041814 */
[----:B------:R-:W3:Y:S01]  /*10130*/  LDL.LU.64 R16, [R1+0x510] ;  /* 0x0005100001107983 */ /* 0x000ee20000300a00 */
[----:B------:R-:W3:Y:S11]  /*10140*/  LDL.LU.64 R18, [R1+0x518] ;  /* 0x0005180001127983 */ /* 0x000ef60000300a00 */
[----:B------:R-:W-:Y:S09]  /*10150*/  @!UPT UIADD3 URZ, URZ, URZ, URZ ;  /* 0x0000003f3f3ff290 */ /* 0x000ff2000fffe03f */
[----:B------:R-:W-:Y:S01]  /*10160*/  STL.64 [R1+0x1d0], R4 ;  /* 0x0001d00401007387 */ /* 0x000fe20000100a00 */
[----:B------:R-:W-:Y:S02]  /*10170*/  STL.64 [R1+0x1d8], R6 ;  /* 0x0001d80601007387 */ /* 0x000fe40000100a00 */
[----:B------:R-:W2:Y:S02]  /*10180*/  LDL.LU.64 R20, [R1+0x170] ;  /* 0x0001700001147983 */ /* 0x000ea40000300a00 */
[----:B------:R-:W2:Y:S01]  /*10190*/  LDL.LU.64 R22, [R1+0x178] ;  /* 0x0001780001167983 */ /* 0x000ea20000300a00 */
[----:B------:R-:W0:Y:S04]  /*101a0*/  LDSM.16.MT88.4 R4, [R2+0x4100] ;  /* 0x004100000204783b */ /* 0x000e280000004200 */
[----:B--2---:R-:W-:Y:S01]  /*101b0*/  STL.64 [R1+0x19b8], R22 ;  /* 0x0019b81601007387 */ /* 0x004fe20000100a00 */
[----:B------:R1:W-:Y:S03]  /*101c0*/  STL.64 [R1+0x19b0], R20 ;  /* 0x0019b01401007387 */ /* 0x0003e60000100a00 */
[----:B-1----:R-:W2:Y:S04]  /*101d0*/  LDL.LU.64 R20, [R1+0x40] ;  /* 0x0000400001147983 */ /* 0x002ea80000300a00 */
[----:B--2---:R1:W-:Y:S04]  /*101e0*/  STL.64 [R1+0x19c8], R20 ;  /* 0x0019c81401007387 */ /* 0x0043e80000100a00 */
[----:B-1----:R-:W2:Y:S01]  /*101f0*/  LDL.LU.64 R20, [R1+0x4e0] ;  /* 0x0004e00001147983 */ /* 0x002ea20000300a00 */
[----:B------:R-:W2:Y:S03]  /*10200*/  LDL.LU.64 R22, [R1+0x4e8] ;  /* 0x0004e80001167983 */ /* 0x000ea60000300a00 */
[----:B--2---:R-:W-:Y:S01]  /*10210*/  STL.64 [R1+0x19e8], R22 ;  /* 0x0019e81601007387 */ /* 0x004fe20000100a00 */
[----:B------:R1:W-:Y:S03]  /*10220*/  STL.64 [R1+0x19e0], R20 ;  /* 0x0019e01401007387 */ /* 0x0003e60000100a00 */
[----:B-1----:R-:W2:Y:S01]  /*10230*/  LDL.LU.64 R20, [R1+0x4f0] ;  /* 0x0004f00001147983 */ /* 0x002ea20000300a00 */
[----:B------:R-:W2:Y:S03]  /*10240*/  LDL.LU.64 R22, [R1+0x4f8] ;  /* 0x0004f80001167983 */ /* 0x000ea60000300a00 */
[----:B--2---:R-:W-:Y:S01]  /*10250*/  STL.64 [R1+0x1a00], R22 ;  /* 0x001a001601007387 */ /* 0x004fe20000100a00 */
[----:B------:R1:W-:Y:S03]  /*10260*/  STL.64 [R1+0x19f8], R20 ;  /* 0x0019f81401007387 */ /* 0x0003e60000100a00 */
[----:B-1----:R-:W2:Y:S01]  /*10270*/  LDL.LU.64 R20, [R1+0x500] ;  /* 0x0005000001147983 */ /* 0x002ea20000300a00 */
[----:B------:R-:W2:Y:S02]  /*10280*/  LDL.LU.64 R22, [R1+0x508] ;  /* 0x0005080001167983 */ /* 0x000ea40000300a00 */
[----:B0-----:R-:W-:Y:S02]  /*10290*/  STL.64 [R1+0x1838], R6 ;  /* 0x0018380601007387 */ /* 0x001fe40000100a00 */
[----:B------:R0:W-:Y:S02]  /*102a0*/  STL.64 [R1+0x1830], R4 ;  /* 0x0018300401007387 */ /* 0x0001e40000100a00 */
[----:B0-----:R-:W2:Y:S01]  /*102b0*/  LDL.LU.64 R4, [R1+0x80] ;  /* 0x0000800001047983 */ /* 0x001ea20000300a00 */
[----:B------:R-:W2:Y:S02]  /*102c0*/  LDL.64 R6, [R1+0x88] ;  /* 0x0000880001067983 */ /* 0x000ea40000100a00 */
[----:B------:R-:W-:-:S02]  /*102d0*/  IMAD.MOV.U32 R8, RZ, RZ, R3 ;  /* 0x000000ffff087224 */ /* 0x000fc400078e0003 */
[----:B------:R-:W-:Y:S01]  /*102e0*/  IMAD.MOV.U32 R9, RZ, RZ, R0 ;  /* 0x000000ffff097224 */ /* 0x000fe200078e0000 */
[C---:B---3--:R-:W-:Y:S01]  /*102f0*/  HMMA.16816.F32.BF16 R16, R12.reuse, R24, R16 ;  /* 0x000000180c10723c */ /* 0x048fe20000041810 */
[----:B--2---:R-:W-:Y:S01]  /*10300*/  STL.64 [R1+0x19a0], R6 ;  /* 0x0019a00601007387 */ /* 0x004fe20000100a00 */
[----:B------:R0:W-:Y:S03]  /*10310*/  STL.64 [R1+0x1998], R4 ;  /* 0x0019980401007387 */ /* 0x0001e60000100a00 */
[----:B0-----:R-:W2:Y:S03]  /*10320*/  LDL.LU.64 R4, [R1+0x30] ;  /* 0x0000300001047983 */ /* 0x001ea60000300a00 */
[C---:B------:R-:W-:Y:S01]  /*10330*/  HMMA.16816.F32.BF16 R8, R12.reuse, R8, R20 ;  /* 0x000000080c08723c */ /* 0x040fe20000041814 */
[----:B--2---:R0:W-:Y:S04]  /*10340*/  STL.64 [R1+0x19c0], R4 ;  /* 0x0019c00401007387 */ /* 0x0041e80000100a00 */
[----:B0-----:R-:W2:Y:S01]  /*10350*/  LDL.LU.64 R4, [R1+0x180] ;  /* 0x0001800001047983 */ /* 0x001ea20000300a00 */
[----:B------:R-:W2:Y:S09]  /*10360*/  LDL.LU.64 R6, [R1+0x188] ;  /* 0x0001880001067983 */ /* 0x000eb20000300a00 */
[----:B------:R0:W-:Y:S02]  /*10370*/  STL.64 [R1+0x1c0], R16 ;  /* 0x0001c01001007387 */ /* 0x0001e40000100a00 */
[----:B------:R1:W-:Y:S01]  /*10380*/  STL.64 [R1+0x1c8], R18 ;  /* 0x0001c81201007387 */ /* 0x0003e20000100a00 */
[----:B0-----:R-:W3:Y:S01]  /*10390*/  LDL.LU.64 R16, [R1+0x160] ;  /* 0x0001600001107983 */ /* 0x001ee20000300a00 */
[----:B-1----:R-:W3:Y:S02]  /*103a0*/  LDL.LU.64 R18, [R1+0x168] ;  /* 0x0001680001127983 */ /* 0x002ee40000300a00 */
[----:B------:R-:W2:Y:S02]  /*103b0*/  LDL.LU.64 R22, [R1+0x1a00] ;  /* 0x001a000001167983 */ /* 0x000ea40000300a00 */
[----:B------:R-:W2:Y:S01]  /*103c0*/  LDL.LU.64 R20, [R1+0x19f8] ;  /* 0x0019f80001147983 */ /* 0x000ea20000300a00 */
[----:B------:R0:W-:Y:S01]  /*103d0*/  STL.64 [R1+0x1b0], R8 ;  /* 0x0001b00801007387 */ /* 0x0001e20000100a00 */
[----:B------:R-:W-:Y:S03]  /*103e0*/  STL.64 [R1+0x1b8], R10 ;  /* 0x0001b80a01007387 */ /* 0x000fe60000100a00 */
[----:B0-----:R-:W2:Y:S02]  /*103f0*/  LDL.LU.64 R8, [R1+0x19f0] ;  /* 0x0019f00001087983 */ /* 0x001ea40000300a00 */
[----:B--2---:R-:W-:Y:S01]  /*10400*/  HMMA.16816.F32.BF16 R20, R12, R8, R20 ;  /* 0x000000080c14723c */ /* 0x004fe20000041814 */
[----:B------:R-:W-:-:S02]  /*10410*/  IMAD.MOV.U32 R3, RZ, RZ, R8 ;  /* 0x000000ffff037224 */ /* 0x000fc400078e0008 */
[----:B------:R-:W-:Y:S11]  /*10420*/  IMAD.MOV.U32 R0, RZ, RZ, R9 ;  /* 0x000000ffff007224 */ /* 0x000ff600078e0009 */
[----:B------:R-:W-:Y:S09]  /*10430*/  @!UPT UIADD3 URZ, URZ, URZ, URZ ;  /* 0x0000003f3f3ff290 */ /* 0x000ff2000fffe03f */
[----:B------:R-:W-:Y:S01]  /*10440*/  STL.64 [R1+0x1a0], R20 ;  /* 0x0001a01401007387 */ /* 0x000fe20000100a00 */
[----:B------:R0:W-:Y:S03]  /*10450*/  STL.64 [R1+0x1a8], R22 ;  /* 0x0001a81601007387 */ /* 0x0001e60000100a00 */
[----:B0-----:R-:W2:Y:S01]  /*10460*/  LDL.LU.64 R22, [R1+0x19e8] ;  /* 0x0019e80001167983 */ /* 0x001ea20000300a00 */
[----:B------:R-:W2:Y:S02]  /*10470*/  LDL.LU.64 R20, [R1+0x19e0] ;  /* 0x0019e00001147983 */ /* 0x000ea40000300a00 */
[----:B------:R-:W2:Y:S02]  /*10480*/  LDL.LU.64 R10, [R1+0x19d8] ;  /* 0x0019d800010a7983 */ /* 0x000ea40000300a00 */
[----:B------:R-:W2:Y:S02]  /*10490*/  LDL.LU.64 R8, [R1+0x19d0] ;  /* 0x0019d00001087983 */ /* 0x000ea40000300a00 */
[----:B--2---:R-:W-:Y:S11]  /*104a0*/  HMMA.16816.F32.BF16 R20, R12, R8, R20 ;  /* 0x000000080c14723c */ /* 0x004ff60000041814 */
[----:B------:R-:W-:Y:S11]  /*104b0*/  @!UPT UIADD3 URZ, URZ, URZ, URZ ;  /* 0x0000003f3f3ff290 */ /* 0x000ff6000fffe03f */
[----:B------:R-:W-:Y:S01]  /*104c0*/  @!UPT UIADD3 URZ, URZ, URZ, URZ ;  /* 0x0000003f3f3ff290 */ /* 0x000fe2000fffe03f */
[----:B------:R0:W-:Y:S01]  /*104d0*/  STL.64 [R1+0x190], R20 ;  /* 0x0001901401007387 */ /* 0x0001e20000100a00 */
[----:B------:R-:W-:Y:S03]  /*104e0*/  STL.64 [R1+0x198], R22 ;  /* 0x0001981601007387 */ /* 0x000fe60000100a00 */
[----:B0-----:R-:W2:Y:S01]  /*104f0*/  LDL.LU.64 R20, [R1+0x19c8] ;  /* 0x0019c80001147983 */ /* 0x001ea20000300a00 */
[----:B------:R-:W-:Y:S02]  /*10500*/  STL.64 [R1+0x1958], R10 ;  /* 0x0019580a01007387 */ /* 0x000fe40000100a00 */
[----:B------:R0:W-:Y:S02]  /*10510*/  STL.64 [R1+0x1950], R8 ;  /* 0x0019500801007387 */ /* 0x0001e40000100a00 */
[----:B0-----:R-:W-:Y:S02]  /*10520*/  IMAD.MOV.U32 R8, RZ, RZ, R3 ;  /* 0x000000ffff087224 */ /* 0x001fe400078e0003 */
[----:B------:R-:W-:-:S05]  /*10530*/  IMAD.MOV.U32 R9, RZ, RZ, R0 ;  /* 0x000000ffff097224 */ /* 0x000fca00078e0000 */
[----:B------:R0:W-:Y:S04]  /*10540*/  STL.64 [R1+0x1970], R8 ;  /* 0x0019700801007387 */ /* 0x0001e80000100a00 */
[----:B0-----:R-:W3:Y:S01]  /*10550*/  LDL.LU.64 R8, [R1+0x490] ;  /* 0x0004900001087983 */ /* 0x001ee20000300a00 */
[----:B------:R-:W3:Y:S01]  /*10560*/  LDL.LU.64 R10, [R1+0x498] ;  /* 0x00049800010a7983 */ /* 0x000ee20000300a00 */
[C---:B--2---:R-:W-:Y:S01]  /*10570*/  HMMA.16816.F32.BF16 R4, R12.reuse, R20, R4 ;  /* 0x000000140c04723c */ /* 0x044fe20000041804 */
[----:B------:R-:W-:Y:S02]  /*10580*/  IMAD.MOV.U32 R3, RZ, RZ, R20 ;  /* 0x000000ffff037224 */ /* 0x000fe400078e0014 */
[----:B------:R-:W-:Y:S11]  /*10590*/  IMAD.MOV.U32 R0, RZ, RZ, R21 ;  /* 0x000000ffff007224 */ /* 0x000ff600078e0015 */
[----:B------:R-:W-:Y:S09]  /*105a0*/  @!UPT UIADD3 URZ, URZ, URZ, URZ ;  /* 0x0000003f3f3ff290 */ /* 0x000ff2000fffe03f */
[----:B------:R0:W-:Y:S01]  /*105b0*/  STL.64 [R1+0x180], R4 ;  /* 0x0001800401007387 */ /* 0x0001e20000100a00 */
[----:B------:R-:W-:Y:S03]  /*105c0*/  STL.64 [R1+0x188], R6 ;  /* 0x0001880601007387 */ /* 0x000fe60000100a00 */
[----:B0-----:R-:W2:Y:S01]  /*105d0*/  LDL.LU.64 R4, [R1+0x19c0] ;  /* 0x0019c00001047983 */ /* 0x001ea20000300a00 */
[----:B------:R-:W2:Y:S02]  /*105e0*/  LDL.LU.64 R22, [R1+0x19b8] ;  /* 0x0019b80001167983 */ /* 0x000ea40000300a00 */
[----:B------:R-:W2:Y:S02]  /*105f0*/  LDL.LU.64 R20, [R1+0x19b0] ;  /* 0x0019b00001147983 */ /* 0x000ea40000300a00 */
[C---:B--2---:R-:W-:Y:S11]  /*10600*/  HMMA.16816.F32.BF16 R20, R12.reuse, R4, R20 ;  /* 0x000000040c14723c */ /* 0x044ff60000041814 */
[----:B------:R-:W-:Y:S11]  /*10610*/  @!UPT UIADD3 URZ, URZ, URZ, URZ ;  /* 0x0000003f3f3ff290 */ /* 0x000ff6000fffe03f */
[----:B------:R-:W-:Y:S01]  /*10620*/  @!UPT UIADD3 URZ, URZ, URZ, URZ ;  /* 0x0000003f3f3ff290 */ /* 0x000fe2000fffe03f */
[----:B------:R0:W-:Y:S01]  /*10630*/  STL.64 [R1+0x170], R20 ;  /* 0x0001701401007387 */ /* 0x0001e20000100a00 */
[----:B------:R1:W-:Y:S03]  /*10640*/  STL.64 [R1+0x178], R22 ;  /* 0x0001781601007387 */ /* 0x0003e60000100a00 */
[----:B0-----:R-:W3:Y:S01]  /*10650*/  LDL.LU.64 R20, [R1+0x19a8] ;  /* 0x0019a80001147983 */ /* 0x001ee20000300a00 */
[----:B-1----:R-:W-:Y:S02]  /*10660*/  IMAD.MOV.U32 R23, RZ, RZ, R4 ;  /* 0x000000ffff177224 */ /* 0x002fe400078e0004 */
[----:B------:R-:W-:Y:S02]  /*10670*/  IMAD.MOV.U32 R22, RZ, RZ, R5 ;  /* 0x000000ffff167224 */ /* 0x000fe400078e0005 */
[----:B------:R-:W2:Y:S01]  /*10680*/  LDL.LU.64 R6, [R1+0x19a0] ;  /* 0x0019a00001067983 */ /* 0x000ea20000300a00 */
[----:B------:R-:W2:Y:S01]  /*10690*/  LDL.LU.64 R4, [R1+0x1998] ;  /* 0x0019980001047983 */ /* 0x000ea20000300a00 */
[C---:B---3--:R-:W-:Y:S08]  /*106a0*/  HMMA.16816.F32.BF16 R16, R12.reuse, R20, R16 ;  /* 0x000000140c10723c */ /* 0x048ff00000041810 */
[----:B--2---:R-:W-:Y:S11]  /*106b0*/  HMMA.16816.F32.BF16 R12, R12, R4, R8 ;  /* 0x000000040c0c723c */ /* 0x004ff60000041808 */
[----:B------:R-:W-:Y:S04]  /*106c0*/  @!UPT UIADD3 URZ, URZ, URZ, URZ ;  /* 0x0000003f3f3ff290 */ /* 0x000fe8000fffe03f */
[----:B------:R-:W-:Y:S01]  /*106d0*/  STL.64 [R1+0x160], R16 ;  /* 0x0001601001007387 */ /* 0x000fe20000100a00 */
[----:B------:R0:W-:Y:S03]  /*106e0*/  STL.64 [R1+0x168], R18 ;  /* 0x0001681201007387 */ /* 0x0001e60000100a00 */
[----:B0-----:R-:W2:Y:S01]  /*106f0*/  LDL.LU.64 R18, [R1+0x1990] ;  /* 0x0019900001127983 */ /* 0x001ea20000300a00 */
[----:B------:R-:W2:Y:S02]  /*10700*/  LDL.LU.64 R16, [R1+0x1988] ;  /* 0x0019880001107983 */ /* 0x000ea40000300a00 */
[----:B------:R0:W-:Y:S02]  /*10710*/  STL.64 [R1+0x1918], R20 ;  /* 0x0019181401007387 */ /* 0x0001e40000100a00 */
[----:B0-----:R-:W-:Y:S02]  /*10720*/  IMAD.MOV.U32 R20, RZ, RZ, R23 ;  /* 0x000000ffff147224 */ /* 0x001fe400078e0017 */
[----:B------:R-:W-:-:S05]  /*10730*/  IMAD.MOV.U32 R21, RZ, RZ, R22 ;  /* 0x000000ffff157224 */ /* 0x000fca00078e0016 */
[----:B------:R0:W-:Y:S02]  /*10740*/  STL.64 [R1+0x1930], R20 ;  /* 0x0019301401007387 */ /* 0x0001e40000100a00 */
[----:B0-----:R-:W-:Y:S02]  /*10750*/  IMAD.MOV.U32 R20, RZ, RZ, R3 ;  /* 0x000000ffff147224 */ /* 0x001fe400078e0003 */
[----:B------:R-:W-:-:S05]  /*10760*/  IMAD.MOV.U32 R21, RZ, RZ, R0 ;  /* 0x000000ffff157224 */ /* 0x000fca00078e0000 */
[----:B------:R-:W-:Y:S01]  /*10770*/  STL.64 [R1+0x1948], R20 ;  /* 0x0019481401007387 */ /* 0x000fe20000100a00 */
[----:B------:R-:W3:Y:S02]  /*10780*/  LDL.LU.64 R8, [R1+0x150] ;  /* 0x0001500001087983 */ /* 0x000ee40000300a00 */
[----:B------:R-:W2:Y:S02]  /*10790*/  LDL.LU.64 R10, [R1+0x158] ;  /* 0x00015800010a7983 */ /* 0x000ea40000300a00 */
[----:B------:R-:W-:Y:S01]  /*107a0*/  STL.64 [R1+0xb0], R12 ;  /* 0x0000b00c01007387 */ /* 0x000fe20000100a00 */
[----:B------:R-:W-:Y:S04]  /*107b0*/  STL.64 [R1+0xb8], R14 ;  /* 0x0000b80e01007387 */ /* 0x000fe80000100a00 */
[----:B--2---:R-:W-:Y:S01]  /*107c0*/  STL.64 [R1+0x1980], R10 ;  /* 0x0019800a01007387 */ /* 0x004fe20000100a00 */
[----:B---3--:R0:W-:Y:S03]  /*107d0*/  STL.64 [R1+0x1978], R8 ;  /* 0x0019780801007387 */ /* 0x0081e60000100a00 */
[----:B0-----:R-:W2:Y:S01]  /*107e0*/  LDL.LU.64 R8, [R1+0x480] ;  /* 0x0004800001087983 */ /* 0x001ea20000300a00 */
[----:B------:R-:W2:Y:S02]  /*107f0*/  LDL.LU.64 R10, [R1+0x488] ;  /* 0x00048800010a7983 */ /* 0x000ea40000300a00 */
[----:B------:R-:W3:Y:S02]  /*10800*/  LDL.LU.64 R20, [R1+0x50] ;  /* 0x0000500001147983 */ /* 0x000ee40000300a00 */
[----:B------:R-:W2:Y:S02]  /*10810*/  LDL.LU.64 R22, [R1+0x58] ;  /* 0x0000580001167983 */ /* 0x000ea40000300a00 */
[----:B--2---:R-:W-:Y:S01]  /*10820*/  STL.64 [R1+0x1968], R22 ;  /* 0x0019681601007387 */ /* 0x004fe20000100a00 */
[----:B---3--:R0:W-:Y:S03]  /*10830*/  STL.64 [R1+0x1960], R20 ;  /* 0x0019601401007387 */ /* 0x0081e60000100a00 */
[----:B0-----:R-:W2:Y:S01]  /*10840*/  LDL.LU.64 R20, [R1+0x60] ;  /* 0x0000600001147983 */ /* 0x001ea20000300a00 */
[----:B------:R-:W2:Y:S02]  /*10850*/  LDL.LU.64 R22, [R1+0x68] ;  /* 0x0000680001167983 */ /* 0x000ea40000300a00 */
[----:B------:R-:W-:Y:S02]  /*10860*/  STL.64 [R1+0x1910], R6 ;  /* 0x0019100601007387 */ /* 0x000fe40000100a00 */
[----:B------:R0:W-:Y:S02]  /*10870*/  STL.64 [R1+0x1908], R4 ;  /* 0x0019080401007387 */ /* 0x0001e40000100a00 */
[----:B0-----:R-:W3:Y:S01]  /*10880*/  LDL.LU.64 R4, [R1+0x120] ;  /* 0x0001200001047983 */ /* 0x001ee20000300a00 */
[----:B------:R-:W2:Y:S01]  /*10890*/  LDL.LU.64 R6, [R1+0x128] ;  /* 0x0001280001067983 */ /* 0x000ea20000300a00 */
[C---:B------:R-:W-:Y:S02]  /*108a0*/  HMMA.16816.F32.BF16 R8, R16.reuse, R24, R8 ;  /* 0x000000181008723c */ /* 0x040fe40000041808 */
[----:B--2---:R-:W-:Y:S01]  /*108b0*/  STL.64 [R1+0x1928], R6 ;  /* 0x0019280601007387 */ /* 0x004fe20000100a00 */
[----:B---3--:R0:W-:Y:S03]  /*108c0*/  STL.64 [R1+0x1920], R4 ;  /* 0x0019200401007387 */ /* 0x0081e60000100a00 */
[----:B0-----:R-:W2:Y:S01]  /*108d0*/  LDL.LU.64 R4, [R1+0x130] ;  /* 0x0001300001047983 */ /* 0x001ea20000300a00 */
[----:B------:R-:W3:Y:S03]  /*108e0*/  LDL.LU.64 R6, [R1+0x138] ;  /* 0x0001380001067983 */ /* 0x000ee60000300a00 */
[----:B---3--:R-:W-:Y:S01]  /*108f0*/  STL.64 [R1+0x1940], R6 ;  /* 0x0019400601007387 */ /* 0x008fe20000100a00 */
[----:B--2---:R0:W-:Y:S03]  /*10900*/  STL.64 [R1+0x1938], R4 ;  /* 0x0019380401007387 */ /* 0x0041e60000100a00 */
[----:B0-----:R-:W2:Y:S01]  /*10910*/  LDL.LU.64 R4, [R1+0x140] ;  /* 0x0001400001047983 */ /* 0x001ea20000300a00 */
[----:B------:R-:W2:Y:S02]  /*10920*/  LDL.LU.64 R6, [R1+0x148] ;  /* 0x0001480001067983 */ /* 0x000ea40000300a00 */
[----:B------:R-:W3:Y:S02]  /*10930*/  LDL.LU.64 R12, [R1+0x10] ;  /* 0x00001000010c7983 */ /* 0x000ee40000300a00 */
[----:B------:R-:W2:Y:S04]  /*10940*/  LDL.64 R14, [R1+0x18] ;  /* 0x00001800010e7983 */ /* 0x000ea80000100a00 */
[----:B------:R-:W-:Y:S01]  /*10950*/  STL.64 [R1+0xa0], R8 ;  /* 0x0000a00801007387 */ /* 0x000fe20000100a00 */
[----:B------:R0:W-:Y:S03]  /*10960*/  STL.64 [R1+0xa8], R10 ;  /* 0x0000a80a01007387 */ /* 0x0001e60000100a00 */
[----:B0-----:R-:W3:Y:S01]  /*10970*/  LDL.LU.64 R10, [R1+0x1980] ;  /* 0x00198000010a7983 */ /* 0x001ee20000300a00 */
[----:B------:R-:W3:Y:S02]  /*10980*/  LDL.LU.64 R8, [R1+0x1978] ;  /* 0x0019780001087983 */ /* 0x000ee40000300a00 */
[C---:B---3--:R-:W-:Y:S11]  /*10990*/  HMMA.16816.F32.BF16 R8, R16.reuse, R12, R8 ;  /* 0x0000000c1008723c */ /* 0x048ff60000041808 */
[----:B------:R-:W-:Y:S11]  /*109a0*/  @!UPT UIADD3 URZ, URZ, URZ, URZ ;  /* 0x0000003f3f3ff290 */ /* 0x000ff6000fffe03f */
[----:B------:R-:W-:Y:S01]  /*109b0*/  @!UPT UIADD3 URZ, URZ, URZ, URZ ;  /* 0x0000003f3f3ff290 */ /* 0x000fe2000fffe03f */
[----:B------:R0:W-:Y:S01]  /*109c0*/  STL.64 [R1+0x90], R8 ;  /* 0x0000900801007387 */ /* 0x0001e20000100a00 */
[----:B------:R1:W-:Y:S03]  /*109d0*/  STL.64 [R1+0x98], R10 ;  /* 0x0000980a01007387 */ /* 0x0003e60000100a00 */
[----:B0-----:R-:W1:Y:S02]  /*109e0*/  LDL.LU.64 R8, [R1+0x1970] ;  /* 0x0019700001087983 */ /* 0x001e640000300a00 */
[C---:B-1----:R-:W-:Y:S02]  /*109f0*/  HMMA.16816.F32.BF16 R8, R16.reuse, R8, R20 ;  /* 0x000000081008723c */ /* 0x042fe40000041814 */
[----:B------:R-:W3:Y:S01]  /*10a00*/  LDL.LU.64 R22, [R1+0x1968] ;  /* 0x0019680001167983 */ /* 0x000ee20000300a00 */
[----:B------:R-:W3:Y:S11]  /*10a10*/  LDL.LU.64 R20, [R1+0x1960] ;  /* 0x0019600001147983 */ /* 0x000ef60000300a00 */
[----:B------:R-:W-:Y:S09]  /*10a20*/  @!UPT UIADD3 URZ, URZ, URZ, URZ ;  /* 0x0000003f3f3ff290 */ /* 0x000ff2000fffe03f */
[----:B------:R-:W-:Y:S01]  /*10a30*/  STL.64 [R1+0x60], R8 ;  /* 0x0000600801007387 */ /* 0x000fe20000100a00 */
[----:B------:R0:W-:Y:S03]  /*10a40*/  STL.64 [R1+0x68], R10 ;  /* 0x0000680a01007387 */ /* 0x0001e60000100a00 */
[----:B0-----:R-:W2:Y:S01]  /*10a50*/  LDL.LU.64 R10, [R1+0x1958] ;  /* 0x00195800010a7983 */ /* 0x001ea20000300a00 */
[----:B------:R-:W3:Y:S02]  /*10a60*/  LDL.LU.64 R8, [R1+0x1950] ;  /* 0x0019500001087983 */ /* 0x000ee40000300a00 */
[C---:B---3--:R-:W-:Y:S11]  /*10a70*/  HMMA.16816.F32.BF16 R20, R16.reuse, R8, R20 ;  /* 0x000000081014723c */ /* 0x048ff60000041814 */
[----:B------:R-:W-:Y:S11]  /*10a80*/  @!UPT UIADD3 URZ, URZ, URZ, URZ ;  /* 0x0000003f3f3ff290 */ /* 0x000ff6000fffe03f */
[----:B------:R-:W-:Y:S01]  /*10a90*/  @!UPT UIADD3 URZ, URZ, URZ, URZ ;  /* 0x0000003f3f3ff290 */ /* 0x000fe2000fffe03f */
[----:B------:R0:W-:Y:S01]  /*10aa0*/  STL.64 [R1+0x50], R20 ;  /* 0x0000501401007387 */ /* 0x0001e20000100a00 */
[----:B------:R-:W-:Y:S03]  /*10ab0*/  STL [R1+0x58], R22 ;  /* 0x0000581601007387 */ /* 0x000fe60000100800 */
[----:B0-----:R-:W3:Y:S01]  /*10ac0*/  LDL.LU.64 R20, [R1+0x1948] ;  /* 0x0019480001147983 */ /* 0x001ee20000300a00 */
[----:B------:R-:W-:Y:S02]  /*10ad0*/  IMAD.MOV.U32 R29, RZ, RZ, R23 ;  /* 0x000000ffff1d7224 */ /* 0x000fe400078e0017 */
[----:B--2---:R0:W-:Y:S02]  /*10ae0*/  STL.64 [R1+0x18d8], R10 ;  /* 0x0018d80a01007387 */ /* 0x0041e40000100a00 */
[----:B------:R-:W2:Y:S01]  /*10af0*/  LDL.LU.64 R8, [R1+0x110] ;  /* 0x0001100001087983 */ /* 0x000ea20000300a00 */
[----:B0-----:R-:W2:Y:S01]  /*10b00*/  LDL.LU.64 R10, [R1+0x118] ;  /* 0x00011800010a7983 */ /* 0x001ea20000300a00 */
[----:B------:R-:W-:Y:S01]  /*10b10*/  STL [R1+0x15c8], R29 ;  /* 0x0015c81d01007387 */ /* 0x000fe20000100800 */
[C---:B---3--:R-:W-:Y:S02]  /*10b20*/  HMMA.16816.F32.BF16 R20, R16.reuse, R20, R4 ;  /* 0x000000141014723c */ /* 0x048fe40000041804 */
[----:B------:R-:W3:Y:S01]  /*10b30*/  LDL.LU.64 R6, [R1+0x1940] ;  /* 0x0019400001067983 */ /* 0x000ee20000300a00 */
[----:B------:R-:W3:Y:S11]  /*10b40*/  LDL.LU.64 R4, [R1+0x1938] ;  /* 0x0019380001047983 */ /* 0x000ef60000300a00 */
[----:B------:R-:W-:Y:S09]  /*10b50*/  @!UPT UIADD3 URZ, URZ, URZ, URZ ;  /* 0x0000003f3f3ff290 */ /* 0x000ff2000fffe03f */
[----:B------:R0:W-:Y:S01]  /*10b60*/  STL.64 [R1+0x140], R20 ;  /* 0x0001401401007387 */ /* 0x0001e20000100a00 */
[----:B------:R3:W-:Y:S03]  /*10b70*/  STL.64 [R1+0x148], R22 ;  /* 0x0001481601007387 */ /* 0x0007e60000100a00 */
[----:B0-----:R-:W3:Y:S02]  /*10b80*/  LDL.LU.64 R20, [R1+0x1930] ;  /* 0x0019300001147983 */ /* 0x001ee40000300a00 */
[----:B---3--:R-:W-:Y:S02]  /*10b90*/  HMMA.16816.F32.BF16 R20, R16, R20, R4 ;  /* 0x000000141014723c */ /* 0x008fe40000041804 */
[----:B------:R-:W3:Y:S01]  /*10ba0*/  LDL.LU.64 R6, [R1+0x1928] ;  /* 0x0019280001067983 */ /* 0x000ee20000300a00 */
[----:B------:R-:W3:Y:S11]  /*10bb0*/  LDL.LU.64 R4, [R1+0x1920] ;  /* 0x0019200001047983 */ /* 0x000ef60000300a00 */
[----:B------:R-:W-:Y:S09]  /*10bc0*/  @!UPT UIADD3 URZ, URZ, URZ, URZ ;  /* 0x0000003f3f3ff290 */ /* 0x000ff2000fffe03f */
[----:B------:R0:W-:Y:S01]  /*10bd0*/  STL.64 [R1+0x130], R20 ;  /* 0x0001301401007387 */ /* 0x0001e20000100a00 */
[----:B------:R3:W-:Y:S03]  /*10be0*/  STL [R1+0x138], R22 ;  /* 0x0001381601007387 */ /* 0x0007e60000100800 */
[----:B0-----:R-:W3:Y:S01]  /*10bf0*/  LDL.LU.64 R20, [R1+0x1918] ;  /* 0x0019180001147983 */ /* 0x001ee20000300a00 */
[----:B------:R-:W-:-:S05]  /*10c00*/  IMAD.MOV.U32 R29, RZ, RZ, R23 ;  /* 0x000000ffff1d7224 */ /* 0x000fca00078e0017 */
[----:B------:R-:W-:Y:S01]  /*10c10*/  STL [R1+0x17b0], R29 ;  /* 0x0017b01d01007387 */ /* 0x000fe20000100800 */
[C---:B---3--:R-:W-:Y:S03]  /*10c20*/  HMMA.16816.F32.BF16 R20, R16.reuse, R20, R4 ;  /* 0x000000141014723c */ /* 0x048fe60000041804 */
[----:B------:R-:W3:Y:S01]  /*10c30*/  LDL.LU.64 R6, [R1+0x1910] ;  /* 0x0019100001067983 */ /* 0x000ee20000300a00 */
[----:B------:R-:W2:Y:S11]  /*10c40*/  LDL.LU.64 R4, [R1+0x1908] ;  /* 0x0019080001047983 */ /* 0x000eb60000300a00 */
[----:B------:R-:W-:Y:S09]  /*10c50*/  @!UPT UIADD3 URZ, URZ, URZ, URZ ;  /* 0x0000003f3f3ff290 */ /* 0x000ff2000fffe03f */
[----:B------:R-:W-:Y:S02]  /*10c60*/  IMAD.MOV.U32 R0, RZ, RZ, R23 ;  /* 0x000000ffff007224 */ /* 0x000fe400078e0017 */
[----:B------:R-:W-:Y:S02]  /*10c70*/  IMAD.MOV.U32 R3, RZ, RZ, R22 ;  /* 0x000000ffff037224 */ /* 0x000fe400078e0016 */
[----:B------:R-:W-:Y:S01]  /*10c80*/  IMAD.MOV.U32 R28, RZ, RZ, R21 ;  /* 0x000000ffff1c7224 */ /* 0x000fe200078e0015 */
[----:B------:R0:W-:Y:S01]  /*10c90*/  STL [R1+0x150], R20 ;  /* 0x0001501401007387 */ /* 0x0001e20000100800 */
[----:B------:R-:W4:Y:S03]  /*10ca0*/  LDL.LU.64 R22, [R1+0x1900] ;  /* 0x0019000001167983 */ /* 0x000f260000300a00 */
[----:B0-----:R-:W4:Y:S01]  /*10cb0*/  LDL.LU.64 R20, [R1+0x18f8] ;  /* 0x0018f80001147983 */ /* 0x001f220000300a00 */
[----:B------:R-:W-:Y:S02]  /*10cc0*/  STL [R1+0x17bc], R0 ;  /* 0x0017bc0001007387 */ /* 0x000fe40000100800 */
[----:B------:R-:W-:Y:S02]  /*10cd0*/  STL [R1+0x17b8], R3 ;  /* 0x0017b80301007387 */ /* 0x000fe40000100800 */
[----:B------:R-:W-:Y:S01]  /*10ce0*/  STL [R1+0x17b4], R28 ;  /* 0x0017b41c01007387 */ /* 0x000fe20000100800 */
[----:B--2---:R-:W-:Y:S01]  /*10cf0*/  HMMA.16816.F32.BF16 R16, R16, R4, R8 ;  /* 0x000000041010723c */ /* 0x004fe20000041808 */
[----:B------:R-:W2:Y:S04]  /*10d00*/  LDL.64 R10, [R1+0x8] ;  /* 0x00000800010a7983 */ /* 0x000ea80000100a00 */
[----:B--2---:R-:W-:Y:S11]  /*10d10*/  STL.64 [R1+0x18f0], R10 ;  /* 0x0018f00a01007387 */ /* 0x004ff60000100a00 */
[----:B------:R-:W-:Y:S07]  /*10d20*/  @!UPT UIADD3 URZ, URZ, URZ, URZ ;  /* 0x0000003f3f3ff290 */ /* 0x000fee000fffe03f */
[----:B------:R-:W-:Y:S02]  /*10d30*/  STL.64 [R1+0x110], R16 ;  /* 0x0001101001007387 */ /* 0x000fe40000100a00 */
[----:B------:R-:W-:Y:S02]  /*10d40*/  STL.64 [R1+0x118], R18 ;  /* 0x0001181201007387 */ /* 0x000fe40000100a00 */
[----:B---3--:R0:W-:Y:S01]  /*10d50*/  STL.64 [R1+0x18b8], R6 ;  /* 0x0018b80601007387 */ /* 0x0081e20000100a00 */
[----:B------:R-:W4:Y:S01]  /*10d60*/  LDL.LU R4, [R1+0x270] ;  /* 0x0002700001047983 */ /* 0x000f220000300800 */
[----:B------:R-:W4:Y:S03]  /*10d70*/  LDL.LU R5, [R1+0x274] ;  /* 0x0002740001057983 */ /* 0x000f260000300800 */
[----:B0-----:R-:W4:Y:S01]  /*10d80*/  LDL.LU R6, [R1+0x278] ;  /* 0x0002780001067983 */ /* 0x001f220000300800 */
[----:B------:R-:W4:Y:S02]  /*10d90*/  LDL.LU R7, [R1+0x27c] ;  /* 0x00027c0001077983 */ /* 0x000f240000300800 */
[----:B------:R-:W2:Y:S02]  /*10da0*/  LDL R18, [R1+0x48] ;  /* 0x0000480001127983 */ /* 0x000ea40000100800 */
[----:B------:R-:W2:Y:S01]  /*10db0*/  LDL R19, [R1+0x4c] ;  /* 0x00004c0001137983 */ /* 0x000ea20000100800 */
[----:B------:R-:W3:Y:S01]  /*10dc0*/  LDL.LU R8, [R1+0x360] ;  /* 0x0003600001087983 */ /* 0x000ee20000300800 */
[----:B------:R-:W3:Y:S02]  /*10dd0*/  LDL.LU R9, [R1+0x364] ;  /* 0x0003640001097983 */ /* 0x000ee40000300800 */
[----:B------:R-:W3:Y:S02]  /*10de0*/  LDL.LU R10, [R1+0x368] ;  /* 0x00036800010a7983 */ /* 0x000ee40000300800 */
[----:B------:R-:W3:Y:S01]  /*10df0*/  LDL.LU R11, [R1+0x36c] ;  /* 0x00036c00010b7983 */ /* 0x000ee20000300800 */
[----:B--2---:R0:W-:Y:S01]  /*10e00*/  STL.64 [R1+0x18d0], R18 ;  /* 0x0018d01201007387 */ /* 0x0041e20000100a00 */
[----:B------:R-:W2:Y:S02]  /*10e10*/  LDL.LU R16, [R1+0x340] ;  /* 0x0003400001107983 */ /* 0x000ea40000300800 */
[----:B------:R-:W2:Y:S01]  /*10e20*/  LDL.LU R17, [R1+0x344] ;  /* 0x0003440001117983 */ /* 0x000ea20000300800 */
[----:B0-----:R-:W2:Y:S01]  /*10e30*/  LDL.LU R18, [R1+0x348] ;  /* 0x0003480001127983 */ /* 0x001ea20000300800 */
[----:B------:R-:W2:Y:S01]  /*10e40*/  LDL.LU R19, [R1+0x34c] ;  /* 0x00034c0001137983 */ /* 0x000ea20000300800 */
[----:B----4-:R-:W-:Y:S01]  /*10e50*/  HMMA.16816.F32.BF16 R4, R20, R26, R4 ;  /* 0x0000001a1404723c */ /* 0x010fe20000041804 */
[----:B------:R-:W-:-:S02]  /*10e60*/  IMAD.MOV.U32 R29, RZ, RZ, R26 ;  /* 0x000000ffff1d7224 */ /* 0x000fc400078e001a */
[----:B------:R-:W-:Y:S01]  /*10e70*/  IMAD.MOV.U32 R28, RZ, RZ, R27 ;  /* 0x000000ffff1c7224 */ /* 0x000fe200078e001b */
[----:B--2---:R-:W-:Y:S01]  /*10e80*/  STL.64 [R1+0x18e8], R18 ;  /* 0x0018e81201007387 */ /* 0x004fe20000100a00 */
[----:B------:R0:W-:Y:S03]  /*10e90*/  STL.64 [R1+0x18e0], R16 ;  /* 0x0018e01001007387 */ /* 0x0001e60000100a00 */
[----:B0-----:R-:W2:Y:S01]  /*10ea0*/  LDL.LU R16, [R1+0x350] ;  /* 0x0003500001107983 */ /* 0x001ea20000300800 */
[----:B------:R-:W2:Y:S02]  /*10eb0*/  LDL.LU R17, [R1+0x354] ;  /* 0x0003540001117983 */ /* 0x000ea40000300800 */
[----:B------:R-:W2:Y:S02]  /*10ec0*/  LDL.LU R18, [R1+0x358] ;  /* 0x0003580001127983 */ /* 0x000ea40000300800 */
[----:B------:R-:W2:Y:S10]  /*10ed0*/  LDL.LU R19, [R1+0x35c] ;  /* 0x00035c0001137983 */ /* 0x000eb40000300800 */
[----:B------:R0:W-:Y:S01]  /*10ee0*/  STL.64 [R1+0x120], R4 ;  /* 0x0001200401007387 */ /* 0x0001e20000100a00 */
[----:B------:R1:W-:Y:S02]  /*10ef0*/  STL.64 [R1+0x128], R6 ;  /* 0x0001280601007387 */ /* 0x0003e40000100a00 */
[----:B------:R-:W4:Y:S02]  /*10f00*/  LDL.LU R24, [R1+0x260] ;  /* 0x0002600001187983 */ /* 0x000f240000300800 */
[----:B------:R-:W4:Y:S01]  /*10f10*/  LDL.LU R25, [R1+0x264] ;  /* 0x0002640001197983 */ /* 0x000f220000300800 */
[----:B------:R-:W2:Y:S01]  /*10f20*/  LDL.LU R26, [R1+0x268] ;  /* 0x00026800011a7983 */ /* 0x000ea20000300800 */
[----:B------:R-:W2:Y:S03]  /*10f30*/  LDL.LU R27, [R1+0x26c] ;  /* 0x00026c00011b7983 */ /* 0x000ea60000300800 */
[----:B0-----:R-:W2:Y:S01]  /*10f40*/  LDL.LU R4, [R1+0x310] ;  /* 0x0003100001047983 */ /* 0x001ea20000300800 */
[----:B------:R-:W2:Y:S02]  /*10f50*/  LDL.LU R5, [R1+0x314] ;  /* 0x0003140001057983 */ /* 0x000ea40000300800 */
[----:B-1----:R-:W2:Y:S02]  /*10f60*/  LDL.LU R6, [R1+0x318] ;  /* 0x0003180001067983 */ /* 0x002ea40000300800 */
[----:B------:R-:W2:Y:S01]  /*10f70*/  LDL.LU R7, [R1+0x31c] ;  /* 0x00031c0001077983 */ /* 0x000ea20000300800 */
[C---:B---3--:R-:W-:Y:S01]  /*10f80*/  HMMA.16816.F32.BF16 R8, R20.reuse, R14, R8 ;  /* 0x0000000e1408723c */ /* 0x048fe20000041808 */
[----:B--2---:R-:W-:Y:S01]  /*10f90*/  STL.64 [R1+0x18c8], R6 ;  /* 0x0018c80601007387 */ /* 0x004fe20000100a00 */
[----:B------:R0:W-:Y:S03]  /*10fa0*/  STL.64 [R1+0x18c0], R4 ;  /* 0x0018c00401007387 */ /* 0x0001e60000100a00 */
[----:B0-----:R-:W2:Y:S01]  /*10fb0*/  LDL.LU R4, [R1+0x330] ;  /* 0x0003300001047983 */ /* 0x001ea20000300800 */
[----:B------:R-:W2:Y:S02]  /*10fc0*/  LDL.LU R5, [R1+0x334] ;  /* 0x0003340001057983 */ /* 0x000ea40000300800 */
[----:B------:R-:W2:Y:S02]  /*10fd0*/  LDL.LU R6, [R1+0x338] ;  /* 0x0003380001067983 */ /* 0x000ea40000300800 */
[----:B------:R-:W2:Y:S01]  /*10fe0*/  LDL.LU R7, [R1+0x33c] ;  /* 0x00033c0001077983 */ /* 0x000ea20000300800 */
[----:B------:R0:W-:Y:S01]  /*10ff0*/  STL.64 [R1+0x18b0], R26 ;  /* 0x0018b01a01007387 */ /* 0x0001e20000100a00 */
[----:B----4-:R-:W-:Y:S03]  /*11000*/  STL.64 [R1+0x18a8], R24 ;  /* 0x0018a81801007387 */ /* 0x010fe60000100a00 */
[----:B0-----:R-:W3:Y:S08]  /*11010*/  LDL.64 R26, [R1+0x78] ;  /* 0x00007800011a7983 */ /* 0x001ef00000100a00 */
[----:B------:R-:W-:Y:S02]  /*11020*/  STL.64 [R1+0x270], R8 ;  /* 0x0002700801007387 */ /* 0x000fe40000100a00 */
[----:B------:R0:W-:Y:S02]  /*11030*/  STL.64 [R1+0x278], R10 ;  /* 0x0002780a01007387 */ /* 0x0001e40000100a00 */
[----:B0-----:R-:W4:Y:S01]  /*11040*/  LDL.LU.64 R10, [R1+0x18f0] ;  /* 0x0018f000010a7983 */ /* 0x001f220000300a00 */
[----:B------:R0:W-:Y:S03]  /*11050*/  STL.64 [R1+0x1890], R14 ;  /* 0x0018900e01007387 */ /* 0x0001e60000100a00 */
[----:B0-----:R-:W2:Y:S04]  /*11060*/  LDL R14, [R1+0x38] ;  /* 0x00003800010e7983 */ /* 0x001ea80000100800 */
[----:B------:R-:W2:Y:S01]  /*11070*/  LDL R15, [R1+0x3c] ;  /* 0x00003c00010f7983 */ /* 0x000ea20000100800 */
[----:B----4-:R-:W-:Y:S01]  /*11080*/  HMMA.16816.F32.BF16 R16, R20, R10, R16 ;  /* 0x0000000a1410723c */ /* 0x010fe20000041810 */
[----:B------:R-:W-:-:S02]  /*11090*/  IMAD.MOV.U32 R3, RZ, RZ, R10 ;  /* 0x000000ffff037224 */ /* 0x000fc400078e000a */
[----:B------:R-:W-:Y:S11]  /*110a0*/  IMAD.MOV.U32 R0, RZ, RZ, R11 ;  /* 0x000000ffff007224 */ /* 0x000ff600078e000b */
[----:B------:R-:W-:Y:S09]  /*110b0*/  @!UPT UIADD3 URZ, URZ, URZ, URZ ;  /* 0x0000003f3f3ff290 */ /* 0x000ff2000fffe03f */
[----:B------:R-:W-:Y:S01]  /*110c0*/  STL.64 [R1+0x4a0], R16 ;  /* 0x0004a01001007387 */ /* 0x000fe20000100a00 */
[----:B------:R0:W-:Y:S03]  /*110d0*/  STL.64 [R1+0x4a8], R18 ;  /* 0x0004a81201007387 */ /* 0x0001e60000100a00 */
[----:B0-----:R-:W4:Y:S01]  /*110e0*/  LDL.LU.64 R18, [R1+0x18e8] ;  /* 0x0018e80001127983 */ /* 0x001f220000300a00 */
[----:B------:R-:W4:Y:S02]  /*110f0*/  LDL.LU.64 R16, [R1+0x18e0] ;  /* 0x0018e00001107983 */ /* 0x000f240000300a00 */
[----:B------:R-:W4:Y:S02]  /*11100*/  LDL.LU.64 R10, [R1+0x18d8] ;  /* 0x0018d800010a7983 */ /* 0x000f240000300a00 */
[C---:B----4-:R-:W-:Y:S11]  /*11110*/  HMMA.16816.F32.BF16 R16, R20.reuse, R10, R16 ;  /* 0x0000000a1410723c */ /* 0x050ff60000041810 */
[----:B------:R-:W-:Y:S11]  /*11120*/  @!UPT UIADD3 URZ, URZ, URZ, URZ ;  /* 0x0000003f3f3ff290 */ /* 0x000ff6000fffe03f */
[----:B------:R-:W-:Y:S01]  /*11130*/  @!UPT UIADD3 URZ, URZ, URZ, URZ ;  /* 0x0000003f3f3ff290 */ /* 0x000fe2000fffe03f */
[----:B------:R-:W-:Y:S01]  /*11140*/  STL.64 [R1+0x360], R16 ;  /* 0x0003601001007387 */ /* 0x000fe20000100a00 */
[----:B------:R-:W-:Y:S02]  /*11150*/  IMAD.MOV.U32 R9, RZ, RZ, R18 ;  /* 0x000000ffff097224 */ /* 0x000fe400078e0012 */
[----:B------:R-:W-:Y:S02]  /*11160*/  IMAD.MOV.U32 R8, RZ, RZ, R19 ;  /* 0x000000ffff087224 */ /* 0x000fe400078e0013 */
[----:B------:R-:W2:Y:S03]  /*11170*/  LDL.LU.64 R18, [R1+0x18d0] ;  /* 0x0018d00001127983 */ /* 0x000ea60000300a00 */
[----:B------:R-:W-:Y:S02]  /*11180*/  STL [R1+0x154c], R8 ;  /* 0x00154c0801007387 */ /* 0x000fe40000100800 */
[----:B------:R-:W-:Y:S01]  /*11190*/  STL [R1+0x1548], R9 ;  /* 0x0015480901007387 */ /* 0x000fe20000100800 */
[C---:B--2---:R-:W-:Y:S11]  /*111a0*/  HMMA.16816.F32.BF16 R4, R20.reuse, R18, R4 ;  /* 0x000000121404723c */ /* 0x044ff60000041804 */
[----:B------:R-:W-:Y:S11]  /*111b0*/  @!UPT UIADD3 URZ, URZ, URZ, URZ ;  /* 0x0000003f3f3ff290 */ /* 0x000ff6000fffe03f */
[----:B------:R-:W-:Y:S01]  /*111c0*/  @!UPT UIADD3 URZ, URZ, URZ, URZ ;  /* 0x0000003f3f3ff290 */ /* 0x000fe2000fffe03f */
[----:B------:R-:W-:Y:S01]  /*111d0*/  STL.64 [R1+0x540], R4 ;  /* 0x0005400401007387 */ /* 0x000fe20000100a00 */
[----:B------:R0:W-:Y:S03]  /*111e0*/  STL.64 [R1+0x548], R6 ;  /* 0x0005480601007387 */ /* 0x0001e60000100a00 */
[----:B0-----:R-:W3:Y:S01]  /*111f0*/  LDL.LU.64 R6, [R1+0x18c8] ;  /* 0x0018c80001067983 */ /* 0x001ee20000300a00 */
[----:B------:R-:W3:Y:S02]  /*11200*/  LDL.LU.64 R4, [R1+0x18c0] ;  /* 0x0018c00001047983 */ /* 0x000ee40000300a00 */
[----:B------:R0:W-:Y:S02]  /*11210*/  STL.64 [R1+0x1878], R18 ;  /* 0x0018781201007387 */ /* 0x0001e40000100a00 */
[----:B------:R-:W2:Y:S01]  /*11220*/  LDL.LU R16, [R1+0x320] ;  /* 0x0003200001107983 */ /* 0x000ea20000300800 */
[----:B------:R-:W2:Y:S04]  /*11230*/  LDL.LU R17, [R1+0x324] ;  /* 0x0003240001117983 */ /* 0x000ea80000300800 */
[----:B0-----:R-:W2:Y:S01]  /*11240*/  LDL.LU R18, [R1+0x328] ;  /* 0x0003280001127983 */ /* 0x001ea20000300800 */
[----:B------:R-:W2:Y:S01]  /*11250*/  LDL.LU R19, [R1+0x32c] ;  /* 0x00032c0001137983 */ /* 0x000ea20000300800 */
[C---:B---3--:R-:W-:Y:S08]  /*11260*/  HMMA.16816.F32.BF16 R4, R20.reuse, R26, R4 ;  /* 0x0000001a1404723c */ /* 0x048ff00000041804 */
[----:B--2---:R-:W-:Y:S11]  /*11270*/  HMMA.16816.F32.BF16 R12, R20, R14, R16 ;  /* 0x0000000e140c723c */ /* 0x004ff60000041810 */
[----:B------:R-:W-:Y:S11]  /*11280*/  @!UPT UIADD3 URZ, URZ, URZ, URZ ;  /* 0x0000003f3f3ff290 */ /* 0x000ff6000fffe03f */
[----:B------:R-:W-:Y:S01]  /*11290*/  @!UPT UIADD3 URZ, URZ, URZ, URZ ;  /* 0x0000003f3f3ff290 */ /* 0x000fe2000fffe03f */
[----:B------:R0:W-:Y:S01]  /*112a0*/  STL.64 [R1+0x5d0], R12 ;  /* 0x0005d00c01007387 */ /* 0x0001e20000100a00 */
[----:B------:R-:W-:Y:S02]  /*112b0*/  IMAD.MOV.U32 R8, RZ, RZ, R14 ;  /* 0x000000ffff087224 */ /* 0x000fe400078e000e */
[----:B------:R-:W-:Y:S01]  /*112c0*/  IMAD.MOV.U32 R9, RZ, RZ, R15 ;  /* 0x000000ffff097224 */ /* 0x000fe200078e000f */
[----:B0-----:R-:W2:Y:S01]  /*112d0*/  LDL.LU R12, [R1+0x250] ;  /* 0x00025000010c7983 */ /* 0x001ea20000300800 */
[----:B------:R-:W2:Y:S02]  /*112e0*/  LDL.LU R13, [R1+0x254] ;  /* 0x00025400010d7983 */ /* 0x000ea40000300800 */
[----:B------:R-:W2:Y:S02]  /*112f0*/  LDL.LU R14, [R1+0x258] ;  /* 0x00025800010e7983 */ /* 0x000ea40000300800 */
[----:B------:R-:W2:Y:S01]  /*11300*/  LDL.LU R15, [R1+0x25c] ;  /* 0x00025c00010f7983 */ /* 0x000ea20000300800 */
[----:B------:R-:W3:Y:S01]  /*11310*/  LDL.LU R16, [R1+0x240] ;  /* 0x0002400001107983 */ /* 0x000ee20000300800 */
[----:B------:R-:W3:Y:S02]  /*11320*/  LDL.LU R17, [R1+0x244] ;  /* 0x0002440001117983 */ /* 0x000ee40000300800 */
[----:B------:R-:W3:Y:S02]  /*11330*/  LDL.LU R18, [R1+0x248] ;  /* 0x0002480001127983 */ /* 0x000ee40000300800 */
[----:B------:R-:W3:Y:S01]  /*11340*/  LDL.LU R19, [R1+0x24c] ;  /* 0x00024c0001137983 */ /* 0x000ee20000300800 */
[----:B------:R-:W-:Y:S01]  /*11350*/  STL.64 [R1+0x1888], R10 ;  /* 0x0018880a01007387 */ /* 0x000fe20000100a00 */
[----:B------:R-:W-:Y:S02]  /*11360*/  STL.64 [R1+0x1880], R8 ;  /* 0x0018800801007387 */ /* 0x000fe40000100a00 */
[----:B------:R0:W-:Y:S02]  /*11370*/  STL.64 [R1+0x660], R4 ;  /* 0x0006600401007387 */ /* 0x0001e40000100a00 */
[----:B------:R1:W-:Y:S02]  /*11380*/  STL.64 [R1+0x668], R6 ;  /* 0x0006680601007387 */ /* 0x0003e40000100a00 */
[----:B0-----:R-:W-:Y:S01]  /*11390*/  IMAD.MOV.U32 R5, RZ, RZ, R26 ;  /* 0x000000ffff057224 */ /* 0x001fe200078e001a */
[----:B-1----:R-:W4:Y:S01]  /*113a0*/  LDL.LU.64 R6, [R1+0x18b8] ;  /* 0x0018b80001067983 */ /* 0x002f220000300a00 */
[----:B------:R-:W-:-:S02]  /*113b0*/  IMAD.MOV.U32 R4, RZ, RZ, R27 ;  /* 0x000000ffff047224 */ /* 0x000fc400078e001b */
[----:B------:R-:W4:Y:S02]  /*113c0*/  LDL.LU.64 R26, [R1+0x18b0] ;  /* 0x0018b000011a7983 */ /* 0x000f240000300a00 */
[----:B------:R-:W4:Y:S02]  /*113d0*/  LDL.LU.64 R24, [R1+0x18a8] ;  /* 0x0018a80001187983 */ /* 0x000f240000300a00 */
[----:B----4-:R-:W-:Y:S01]  /*113e0*/  HMMA.16816.F32.BF16 R20, R20, R6, R24 ;  /* 0x000000061414723c */ /* 0x010fe20000041818 */
[----:B------:R-:W2:Y:S01]  /*113f0*/  LDL.LU.64 R26, [R1+0x18a0] ;  /* 0x0018a000011a7983 */ /* 0x000ea20000300a00 */
[----:B------:R-:W2:Y:S02]  /*11400*/  LDL.LU.64 R24, [R1+0x1898] ;  /* 0x0018980001187983 */ /* 0x000ea40000300a00 */
[----:B------:R-:W-:Y:S11]  /*11410*/  STL.64 [R1+0x1840], R6 ;  /* 0x0018400601007387 */ /* 0x000ff60000100a00 */
[----:B------:R-:W-:Y:S08]  /*11420*/  @!UPT UIADD3 URZ, URZ, URZ, URZ ;  /* 0x0000003f3f3ff290 */ /* 0x000ff0000fffe03f */
[----:B------:R0:W-:Y:S01]  /*11430*/  STL.64 [R1+0x650], R20 ;  /* 0x0006501401007387 */ /* 0x0001e20000100a00 */
[----:B------:R1:W-:Y:S03]  /*11440*/  STL.64 [R1+0x658], R22 ;  /* 0x0006581601007387 */ /* 0x0003e60000100a00 */
[----:B0-----:R-:W4:Y:S01]  /*11450*/  LDL.LU R20, [R1+0x300] ;  /* 0x0003000001147983 */ /* 0x001f220000300800 */
[----:B------:R-:W4:Y:S02]  /*11460*/  LDL.LU R21, [R1+0x304] ;  /* 0x0003040001157983 */ /* 0x000f240000300800 */
[----:B-1----:R-:W2:Y:S02]  /*11470*/  LDL.LU R22, [R1+0x308] ;  /* 0x0003080001167983 */ /* 0x002ea40000300800 */
[----:B------:R-:W2:Y:S02]  /*11480*/  LDL.LU R23, [R1+0x30c] ;  /* 0x00030c0001177983 */ /* 0x000ea40000300800 */
[----:B--2---:R-:W-:Y:S01]  /*11490*/  STL.64 [R1+0x17c8], R22 ;  /* 0x0017c81601007387 */ /* 0x004fe20000100a00 */
[----:B----4-:R0:W-:Y:S03]  /*114a0*/  STL.64 [R1+0x17c0], R20 ;  /* 0x0017c01401007387 */ /* 0x0101e60000100a00 */
[----:B0-----:R-:W2:Y:S01]  /*114b0*/  LDL.LU R20, [R1+0x1e0] ;  /* 0x0001e00001147983 */ /* 0x001ea20000300800 */
[----:B------:R-:W2:Y:S02]  /*114c0*/  LDL.LU R21, [R1+0x1e4] ;  /* 0x0001e40001157983 */ /* 0x000ea40000300800 */
[----:B------:R-:W4:Y:S02]  /*114d0*/  LDL.LU R22, [R1+0x1e8] ;  /* 0x0001e80001167983 */ /* 0x000f240000300800 */
[----:B------:R-:W4:Y:S02]  /*114e0*/  LDL.LU R23, [R1+0x1ec] ;  /* 0x0001ec0001177983 */ /* 0x000f240000300800 */
[----:B------:R-:W-:Y:S01]  /*114f0*/  IMAD.MOV.U32 R10, RZ, RZ, R29 ;  /* 0x000000ffff0a7224 */ /* 0x000fe200078e001d */
[----:B----4-:R-:W-:Y:S01]  /*11500*/  STL.64 [R1+0x17d8], R22 ;  /* 0x0017d81601007387 */ /* 0x010fe20000100a00 */
[----:B--2---:R0:W-:Y:S03]  /*11510*/  STL.64 [R1+0x17d0], R20 ;  /* 0x0017d01401007387 */ /* 0x0041e60000100a00 */
[----:B0-----:R-:W2:Y:S01]  /*11520*/  LDL.LU R20, [R1+0xc0] ;  /* 0x0000c00001147983 */ /* 0x001ea20000300800 */
[----:B------:R-:W2:Y:S02]  /*11530*/  LDL.LU R21, [R1+0xc4] ;  /* 0x0000c40001157983 */ /* 0x000ea40000300800 */
[----:B------:R-:W4:Y:S02]  /*11540*/  LDL.LU R22, [R1+0xc8] ;  /* 0x0000c80001167983 */ /* 0x000f240000300800 */
[----:B------:R-:W4:Y:S02]  /*11550*/  LDL.LU R23, [R1+0xcc] ;  /* 0x0000cc0001177983 */ /* 0x000f240000300800 */
[----:B------:R-:W-:-:S07]  /*11560*/  IMAD.MOV.U32 R11, RZ, RZ, R28 ;  /* 0x000000ffff0b7224 */ /* 0x000fce00078e001c */
[----:B------:R-:W-:Y:S01]  /*11570*/  HMMA.16816.F32.BF16 R8, R24, R10, R12 ;  /* 0x0000000a1808723c */ /* 0x000fe2000004180c */
[----:B----4-:R-:W-:Y:S01]  /*11580*/  STL.64 [R1+0x17e8], R22 ;  /* 0x0017e81601007387 */ /* 0x010fe20000100a00 */
[----:B--2---:R-:W-:Y:S02]  /*11590*/  STL.64 [R1+0x17e0], R20 ;  /* 0x0017e01401007387 */ /* 0x004fe40000100a00 */
[----:B------:R-:W3:Y:S11]  /*115a0*/  LDL.LU.64 R14, [R1+0x1890] ;  /* 0x00189000010e7983 */ /* 0x000ef60000300a00 */
[----:B------:R-:W-:Y:S08]  /*115b0*/  @!UPT UIADD3 URZ, URZ, URZ, URZ ;  /* 0x0000003f3f3ff290 */ /* 0x000ff0000fffe03f */
[----:B------:R0:W-:Y:S01]  /*115c0*/  STL.64 [R1+0x740], R8 ;  /* 0x0007400801007387 */ /* 0x0001e20000100a00 */
[----:B------:R1:W-:Y:S01]  /*115d0*/  STL.64 [R1+0x748], R10 ;  /* 0x0007480a01007387 */ /* 0x0003e20000100a00 */
[----:B------:R-:W-:Y:S02]  /*115e0*/  IMAD.MOV.U32 R6, RZ, RZ, R5 ;  /* 0x000000ffff067224 */ /* 0x000fe400078e0005 */
[----:B------:R-:W-:Y:S01]  /*115f0*/  IMAD.MOV.U32 R7, RZ, RZ, R4 ;  /* 0x000000ffff077224 */ /* 0x000fe200078e0004 */
[----:B0-----:R-:W2:Y:S01]  /*11600*/  LDL.LU R8, [R1+0x230] ;  /* 0x0002300001087983 */ /* 0x001ea20000300800 */
[----:B------:R-:W2:Y:S02]  /*11610*/  LDL.LU R9, [R1+0x234] ;  /* 0x0002340001097983 */ /* 0x000ea40000300800 */
[----:B-1----:R-:W2:Y:S02]  /*11620*/  LDL.LU R10, [R1+0x238] ;  /* 0x00023800010a7983 */ /* 0x002ea40000300800 */
[----:B------:R-:W2:Y:S02]  /*11630*/  LDL.LU R11, [R1+0x23c] ;  /* 0x00023c00010b7983 */ /* 0x000ea40000300800 */
[----:B------:R-:W-:-:S02]  /*11640*/  IMAD.MOV.U32 R22, RZ, RZ, R3 ;  /* 0x000000ffff167224 */ /* 0x000fc400078e0003 */
[----:B------:R-:W-:Y:S01]  /*11650*/  IMAD.MOV.U32 R23, RZ, RZ, R0 ;  /* 0x000000ffff177224 */ /* 0x000fe200078e0000 */
[C---:B---3--:R-:W-:Y:S01]  /*11660*/  HMMA.16816.F32.BF16 R16, R24.reuse, R14, R16 ;  /* 0x0000000e1810723c */ /* 0x048fe20000041810 */
[----:B------:R-:W-:Y:S02]  /*11670*/  IMAD.MOV.U32 R3, RZ, RZ, R14 ;  /* 0x000000ffff037224 */ /* 0x000fe400078e000e */
[----:B------:R-:W-:Y:S11]  /*11680*/  IMAD.MOV.U32 R0, RZ, RZ, R15 ;  /* 0x000000ffff007224 */ /* 0x000ff600078e000f */
[----:B------:R-:W-:Y:S09]  /*11690*/  @!UPT UIADD3 URZ, URZ, URZ, URZ ;  /* 0x0000003f3f3ff290 */ /* 0x000ff2000fffe03f */
[----:B------:R0:W-:Y:S01]  /*116a0*/  STL.64 [R1+0x730], R16 ;  /* 0x0007301001007387 */ /* 0x0001e20000100a00 */
[----:B------:R1:W-:Y:S03]  /*116b0*/  STL.64 [R1+0x738], R18 ;  /* 0x0007381201007387 */ /* 0x0003e60000100a00 */
[----:B0-----:R-:W3:Y:S01]  /*116c0*/  LDL.LU R16, [R1+0x220] ;  /* 0x0002200001107983 */ /* 0x001ee20000300800 */
[----:B------:R-:W3:Y:S02]  /*116d0*/  LDL.LU R17, [R1+0x224] ;  /* 0x0002240001117983 */ /* 0x000ee40000300800 */
[----:B-1----:R-:W3:Y:S02]  /*116e0*/  LDL.LU R18, [R1+0x228] ;  /* 0x0002280001127983 */ /* 0x002ee40000300800 */
[----:B------:R-:W3:Y:S01]  /*116f0*/  LDL.LU R19, [R1+0x22c] ;  /* 0x00022c0001137983 */ /* 0x000ee20000300800 */
[----:B------:R0:W-:Y:S01]  /*11700*/  STL.64 [R1+0x1858], R6 ;  /* 0x0018580601007387 */ /* 0x0001e20000100a00 */
[----:B------:R-:W4:Y:S02]  /*11710*/  LDL.LU R12, [R1+0x100] ;  /* 0x00010000010c7983 */ /* 0x000f240000300800 */
[----:B------:R-:W4:Y:S02]  /*11720*/  LDL.LU R13, [R1+0x104] ;  /* 0x00010400010d7983 */ /* 0x000f240000300800 */
[----:B------:R-:W3:Y:S01]  /*11730*/  LDL.LU R14, [R1+0x108] ;  /* 0x00010800010e7983 */ /* 0x000ee20000300800 */
[----:B------:R-:W3:Y:S04]  /*11740*/  LDL.LU R15, [R1+0x10c] ;  /* 0x00010c00010f7983 */ /* 0x000ee80000300800 */
[----:B0-----:R-:W3:Y:S01]  /*11750*/  LDL.64 R6, [R1+0x38] ;  /* 0x0000380001067983 */ /* 0x001ee20000100a00 */
[----:B--2---:R-:W-:Y:S03]  /*11760*/  HMMA.16816.F32.BF16 R8, R24, R22, R8 ;  /* 0x000000161808723c */ /* 0x004fe60000041808 */
[----:B---3--:R-:W-:Y:S01]  /*11770*/  STL.64 [R1+0x1870], R6 ;  /* 0x0018700601007387 */ /* 0x008fe20000100a00 */
[----:B------:R-:W-:Y:S02]  /*11780*/  STL.64 [R1+0x1850], R14 ;  /* 0x0018500e01007387 */ /* 0x000fe40000100a00 */
[----:B----4-:R0:W-:Y:S02]  /*11790*/  STL.64 [R1+0x1848], R12 ;  /* 0x0018480c01007387 */ /* 0x0101e40000100a00 */
[----:B0-----:R-:W2:Y:S01]  /*117a0*/  LDL.LU R12, [R1+0x1f0] ;  /* 0x0001f000010c7983 */ /* 0x001ea20000300800 */
[----:B------:R-:W2:Y:S02]  /*117b0*/  LDL.LU R13, [R1+0x1f4] ;  /* 0x0001f400010d7983 */ /* 0x000ea40000300800 */
[----:B------:R-:W3:Y:S02]  /*117c0*/  LDL.LU R14, [R1+0x1f8] ;  /* 0x0001f800010e7983 */ /* 0x000ee40000300800 */
[----:B------:R-:W3:Y:S01]  /*117d0*/  LDL.LU R15, [R1+0x1fc] ;  /* 0x0001fc00010f7983 */ /* 0x000ee20000300800 */
[----:B------:R-:W4:Y:S01]  /*117e0*/  LDL.LU R4, [R1+0x210] ;  /* 0x0002100001047983 */ /* 0x000f220000300800 */
[----:B------:R-:W4:Y:S02]  /*117f0*/  LDL.LU R5, [R1+0x214] ;  /* 0x0002140001057983 */ /* 0x000f240000300800 */
[----:B------:R-:W4:Y:S02]  /*11800*/  LDL.LU R6, [R1+0x218] ;  /* 0x0002180001067983 */ /* 0x000f240000300800 */
[----:B------:R-:W4:Y:S01]  /*11810*/  LDL.LU R7, [R1+0x21c] ;  /* 0x00021c0001077983 */ /* 0x000f220000300800 */
[----:B---3--:R-:W-:Y:S01]  /*11820*/  STL.64 [R1+0x1868], R14 ;  /* 0x0018680e01007387 */ /* 0x008fe20000100a00 */
[----:B--2---:R0:W-:Y:S03]  /*11830*/  STL.64 [R1+0x1860], R12 ;  /* 0x0018600c01007387 */ /* 0x0041e60000100a00 */
[----:B0-----:R-:W2:Y:S01]  /*11840*/  LDL.LU R12, [R1+0x200] ;  /* 0x00020000010c7983 */ /* 0x001ea20000300800 */
[----:B------:R-:W2:Y:S02]  /*11850*/  LDL.LU R13, [R1+0x204] ;  /* 0x00020400010d7983 */ /* 0x000ea40000300800 */
[----:B------:R-:W2:Y:S02]  /*11860*/  LDL.LU R14, [R1+0x208] ;  /* 0x00020800010e7983 */ /* 0x000ea40000300800 */
[----:B------:R-:W2:Y:S01]  /*11870*/  LDL.LU R15, [R1+0x20c] ;  /* 0x00020c00010f7983 */ /* 0x000ea20000300800 */
[----:B------:R-:W-:Y:S01]  /*11880*/  STL.64 [R1+0x720], R8 ;  /* 0x0007200801007387 */ /* 0x000fe20000100a00 */
[----:B------:R0:W-:Y:S03]  /*11890*/  STL.64 [R1+0x728], R10 ;  /* 0x0007280a01007387 */ /* 0x0001e60000100a00 */
[----:B0-----:R-:W3:Y:S01]  /*118a0*/  LDL.LU.64 R10, [R1+0x1888] ;  /* 0x00188800010a7983 */ /* 0x001ee20000300a00 */
[----:B------:R-:W2:Y:S02]  /*118b0*/  LDL.LU.64 R8, [R1+0x1880] ;  /* 0x0018800001087983 */ /* 0x000ea40000300a00 */
[----:B------:R0:W-:Y:S02]  /*118c0*/  STL.64 [R1+0x1800], R22 ;  /* 0x0018001601007387 */ /* 0x0001e40000100a00 */
[----:B0-----:R-:W-:-:S02]  /*118d0*/  IMAD.MOV.U32 R22, RZ, RZ, R3 ;  /* 0x000000ffff167224 */ /* 0x001fc400078e0003 */
[----:B------:R-:W-:-:S05]  /*118e0*/  IMAD.MOV.U32 R23, RZ, RZ, R0 ;  /* 0x000000ffff177224 */ /* 0x000fca00078e0000 */
[----:B------:R0:W-:Y:S04]  /*118f0*/  STL.64 [R1+0x1818], R22 ;  /* 0x0018181601007387 */ /* 0x0001e80000100a00 */
[----:B0-----:R-:W2:Y:S01]  /*11900*/  LDL.64 R22, [R1+0x28] ;  /* 0x0000280001167983 */ /* 0x001ea20000100a00 */
[C---:B---3--:R-:W-:Y:S11]  /*11910*/  HMMA.16816.F32.BF16 R16, R24.reuse, R10, R16 ;  /* 0x0000000a1810723c */ /* 0x048ff60000041810 */
[----:B------:R-:W-:Y:S11]  /*11920*/  @!UPT UIADD3 URZ, URZ, URZ, URZ ;  /* 0x0000003f3f3ff290 */ /* 0x000ff6000fffe03f */
[----:B------:R-:W-:Y:S01]  /*11930*/  @!UPT UIADD3 URZ, URZ, URZ, URZ ;  /* 0x0000003f3f3ff290 */ /* 0x000fe2000fffe03f */
[----:B------:R-:W-:Y:S01]  /*11940*/  STL.64 [R1+0x710], R16 ;  /* 0x0007101001007387 */ /* 0x000fe20000100a00 */
[----:B------:R0:W-:Y:S03]  /*11950*/  STL.64 [R1+0x718], R18 ;  /* 0x0007181201007387 */ /* 0x0001e60000100a00 */
[----:B0-----:R-:W4:Y:S01]  /*11960*/  LDL.LU.64 R18, [R1+0x1878] ;  /* 0x0018780001127983 */ /* 0x001f220000300a00 */
[----:B------:R-:W-:Y:S02]  /*11970*/  STL.64 [R1+0x17f8], R10 ;  /* 0x0017f80a01007387 */ /* 0x000fe40000100a00 */
[----:B--2---:R0:W-:Y:S02]  /*11980*/  STL.64 [R1+0x17f0], R8 ;  /* 0x0017f00801007387 */ /* 0x0041e40000100a00 */
[----:B0-----:R-:W2:Y:S01]  /*11990*/  LDL.LU R8, [R1+0xd0] ;  /* 0x0000d00001087983 */ /* 0x001ea20000300800 */
[----:B------:R-:W2:Y:S02]  /*119a0*/  LDL.LU R9, [R1+0xd4] ;  /* 0x0000d40001097983 */ /* 0x000ea40000300800 */
[----:B------:R-:W3:Y:S02]  /*119b0*/  LDL.LU R10, [R1+0xd8] ;  /* 0x0000d800010a7983 */ /* 0x000ee40000300800 */
[----:B------:R-:W3:Y:S02]  /*119c0*/  LDL.LU R11, [R1+0xdc] ;  /* 0x0000dc00010b7983 */ /* 0x000ee40000300800 */
[----:B---3--:R-:W-:Y:S01]  /*119d0*/  STL.64 [R1+0x1810], R10 ;  /* 0x0018100a01007387 */ /* 0x008fe20000100a00 */
[----:B--2---:R0:W-:Y:S03]  /*119e0*/  STL.64 [R1+0x1808], R8 ;  /* 0x0018080801007387 */ /* 0x0041e60000100a00 */
[----:B0-----:R-:W2:Y:S01]  /*119f0*/  LDL.LU R8, [R1+0xe0] ;  /* 0x0000e00001087983 */ /* 0x001ea20000300800 */
[----:B------:R-:W2:Y:S02]  /*11a00*/  LDL.LU R9, [R1+0xe4] ;  /* 0x0000e40001097983 */ /* 0x000ea40000300800 */
[----:B------:R-:W3:Y:S02]  /*11a10*/  LDL.LU R10, [R1+0xe8] ;  /* 0x0000e800010a7983 */ /* 0x000ee40000300800 */
[----:B------:R-:W3:Y:S01]  /*11a20*/  LDL.LU R11, [R1+0xec] ;  /* 0x0000ec00010b7983 */ /* 0x000ee20000300800 */
[C---:B----4-:R-:W-:Y:S01]  /*11a30*/  HMMA.16816.F32.BF16 R4, R24.reuse, R18, R4 ;  /* 0x000000121804723c */ /* 0x050fe20000041804 */
[----:B---3--:R-:W-:Y:S01]  /*11a40*/  STL.64 [R1+0x1828], R10 ;  /* 0x0018280a01007387 */ /* 0x008fe20000100a00 */
[----:B--2---:R0:W-:Y:S03]  /*11a50*/  STL.64 [R1+0x1820], R8 ;  /* 0x0018200801007387 */ /* 0x0041e60000100a00 */
[----:B0-----:R-:W2:Y:S01]  /*11a60*/  LDL.LU R8, [R1+0xf0] ;  /* 0x0000f00001087983 */ /* 0x001ea20000300800 */
[----:B------:R-:W2:Y:S02]  /*11a70*/  LDL.LU R9, [R1+0xf4] ;  /* 0x0000f40001097983 */ /* 0x000ea40000300800 */
[----:B------:R-:W2:Y:S02]  /*11a80*/  LDL.LU R10, [R1+0xf8] ;  /* 0x0000f800010a7983 */ /* 0x000ea40000300800 */
[----:B------:R-:W2:Y:S11]  /*11a90*/  LDL.LU R11, [R1+0xfc] ;  /* 0x0000fc00010b7983 */ /* 0x000eb60000300800 */
[----:B------:R-:W-:Y:S02]  /*11aa0*/  @!UPT UIADD3 URZ, URZ, URZ, URZ ;  /* 0x0000003f3f3ff290 */ /* 0x000fe4000fffe03f */
[----:B------:R-:W-:Y:S01]  /*11ab0*/  STL.64 [R1+0x700], R4 ;  /* 0x0007000401007387 */ /* 0x000fe20000100a00 */
[----:B------:R0:W-:Y:S03]  /*11ac0*/  STL.64 [R1+0x708], R6 ;  /* 0x0007080601007387 */ /* 0x0001e60000100a00 */
[----:B0-----:R-:W3:Y:S02]  /*11ad0*/  LDL.LU.64 R6, [R1+0x1870] ;  /* 0x0018700001067983 */ /* 0x001ee40000300a00 */
[C---:B---3--:R-:W-:Y:S01]  /*11ae0*/  HMMA.16816.F32.BF16 R12, R24.reuse, R6, R12 ;  /* 0x00000006180c723c */ /* 0x048fe2000004180c */
[----:B------:R-:W-:Y:S02]  /*11af0*/  IMAD.MOV.U32 R29, RZ, RZ, R6 ;  /* 0x000000ffff1d7224 */ /* 0x000fe400078e0006 */
[----:B------:R-:W-:Y:S11]  /*11b00*/  IMAD.MOV.U32 R28, RZ, RZ, R7 ;  /* 0x000000ffff1c7224 */ /* 0x000ff600078e0007 */
[----:B------:R-:W-:Y:S09]  /*11b10*/  @!UPT UIADD3 URZ, URZ, URZ, URZ ;  /* 0x0000003f3f3ff290 */ /* 0x000ff2000fffe03f */
[----:B------:R-:W-:Y:S01]  /*11b20*/  STL.64 [R1+0x6f0], R12 ;  /* 0x0006f00c01007387 */ /* 0x000fe20000100a00 */
[----:B------:R0:W-:Y:S03]  /*11b30*/  STL.64 [R1+0x6f8], R14 ;  /* 0x0006f80e01007387 */ /* 0x0001e60000100a00 */
[----:B0-----:R-:W3:Y:S01]  /*11b40*/  LDL.LU.64 R14, [R1+0x1868] ;  /* 0x00186800010e7983 */ /* 0x001ee20000300a00 */
[----:B------:R-:W3:Y:S02]  /*11b50*/  LDL.LU.64 R12, [R1+0x1860] ;  /* 0x00186000010c7983 */ /* 0x000ee40000300a00 */
[----:B------:R-:W3:Y:S02]  /*11b60*/  LDL.LU.64 R6, [R1+0x1858] ;  /* 0x0018580001067983 */ /* 0x000ee40000300a00 */
[C---:B---3--:R-:W-:Y:S01]  /*11b70*/  HMMA.16816.F32.BF16 R4, R24.reuse, R6, R12 ;  /* 0x000000061804723c */ /* 0x048fe2000004180c */
[----:B------:R-:W3:Y:S01]  /*11b80*/  LDL.LU.64 R14, [R1+0x1850] ;  /* 0x00185000010e7983 */ /* 0x000ee20000300a00 */
[----:B------:R-:W3:Y:S11]  /*11b90*/  LDL.LU.64 R12, [R1+0x1848] ;  /* 0x00184800010c7983 */ /* 0x000ef60000300a00 */
[----:B------:R-:W-:Y:S10]  /*11ba0*/  @!UPT UIADD3 URZ, URZ, URZ, URZ ;  /* 0x0000003f3f3ff290 */ /* 0x000ff4000fffe03f */
[----:B------:R-:W-:Y:S01]  /*11bb0*/  STL.64 [R1+0x6e0], R4 ;  /* 0x0006e00401007387 */ /* 0x000fe20000100a00 */
[----:B------:R0:W-:Y:S03]  /*11bc0*/  STL.64 [R1+0x6e8], R6 ;  /* 0x0006e80601007387 */ /* 0x0001e60000100a00 */
[----:B0-----:R-:W3:Y:S02]  /*11bd0*/  LDL.LU.64 R6, [R1+0x1840] ;  /* 0x0018400001067983 */ /* 0x001ee40000300a00 */
[----:B---3--:R-:W-:Y:S07]  /*11be0*/  HMMA.16816.F32.BF16 R24, R24, R6, R12 ;  /* 0x000000061818723c */ /* 0x008fee000004180c */
[----:B------:R-:W-:-:S02]  /*11bf0*/  IMAD.MOV.U32 R13, RZ, RZ, R6 ;  /* 0x000000ffff0d7224 */ /* 0x000fc400078e0006 */
[----:B------:R-:W-:Y:S11]  /*11c00*/  IMAD.MOV.U32 R12, RZ, RZ, R7 ;  /* 0x000000ffff0c7224 */ /* 0x000ff600078e0007 */
[----:B------:R-:W-:Y:S03]  /*11c10*/  @!UPT UIADD3 URZ, URZ, URZ, URZ ;  /* 0x0000003f3f3ff290 */ /* 0x000fe6000fffe03f */
[----:B------:R-:W-:Y:S01]  /*11c20*/  STL.64 [R1+0x640], R24 ;  /* 0x0006401801007387 */ /* 0x000fe20000100a00 */
[----:B------:R0:W-:Y:S02]  /*11c30*/  STL.64 [R1+0x648], R26 ;  /* 0x0006481a01007387 */ /* 0x0001e40000100a00 */
[----:B------:R-:W2:Y:S02]  /*11c40*/  LDL.LU.64 R6, [R1+0x1838] ;  /* 0x0018380001067983 */ /* 0x000ea40000300a00 */
[----:B------:R-:W2:Y:S02]  /*11c50*/  LDL.LU.64 R4, [R1+0x1830] ;  /* 0x0018300001047983 */ /* 0x000ea40000300a00 */
[----:B------:R-:W-:Y:S02]  /*11c60*/  IMAD.MOV.U32 R0, RZ, RZ, R22 ;  /* 0x000000ffff007224 */ /* 0x000fe400078e0016 */
[----:B------:R-:W-:Y:S01]  /*11c70*/  IMAD.MOV.U32 R3, RZ, RZ, R23 ;  /* 0x000000ffff037224 */ /* 0x000fe200078e0017 */
[----:B0-----:R-:W3:Y:S01]  /*11c80*/  LDL.64 R26, [R1+0x78] ;  /* 0x00007800011a7983 */ /* 0x001ee20000100a00 */
        /* <DEDUP_REMOVED lines=14> */
[----:B0-----:R-:W2:Y:S02]  /*11d70*/  LDL.LU.64 R22, [R1+0x1800] ;  /* 0x0018000001167983 */ /* 0x001ea40000300a00 */
[C---:B--2---:R-:W-:Y:S02]  /*11d80*/  HMMA.16816.F32.BF16 R20, R4.reuse, R22, R8 ;  /* 0x000000160414723c */ /* 0x044fe40000041808 */
[----:B------:R-:W2:Y:S01]  /*11d90*/  LDL.LU.64 R10, [R1+0x17f8] ;  /* 0x0017f800010a7983 */ /* 0x000ea20000300a00 */
[----:B------:R-:W4:Y:S11]  /*11da0*/  LDL.LU.64 R8, [R1+0x17f0] ;  /* 0x0017f00001087983 */ /* 0x000f360000300a00 */
[----:B------:R-:W-:Y:S09]  /*11db0*/  @!UPT UIADD3 URZ, URZ, URZ, URZ ;  /* 0x0000003f3f3ff290 */ /* 0x000ff2000fffe03f */
[----:B------:R-:W-:Y:S01]  /*11dc0*/  STL.64 [R1+0xe0], R20 ;  /* 0x0000e01401007387 */ /* 0x000fe20000100a00 */
[----:B------:R0:W-:Y:S03]  /*11dd0*/  STL.64 [R1+0xe8], R22 ;  /* 0x0000e81601007387 */ /* 0x0001e60000100a00 */
[----:B0-----:R-:W2:Y:S01]  /*11de0*/  LDL.LU.64 R22, [R1+0x17e8] ;  /* 0x0017e80001167983 */ /* 0x001ea20000300a00 */
[----:B------:R-:W2:Y:S02]  /*11df0*/  LDL.LU.64 R20, [R1+0x17e0] ;  /* 0x0017e00001147983 */ /* 0x000ea40000300a00 */
[C---:B--2---:R-:W-:Y:S11]  /*11e00*/  HMMA.16816.F32.BF16 R20, R4.reuse, R10, R20 ;  /* 0x0000000a0414723c */ /* 0x044ff60000041814 */
[----:B------:R-:W-:Y:S11]  /*11e10*/  @!UPT UIADD3 URZ, URZ, URZ, URZ ;  /* 0x0000003f3f3ff290 */ /* 0x000ff6000fffe03f */
[----:B------:R-:W-:Y:S01]  /*11e20*/  @!UPT UIADD3 URZ, URZ, URZ, URZ ;  /* 0x0000003f3f3ff290 */ /* 0x000fe2000fffe03f */
[----:B------:R-:W-:Y:S01]  /*11e30*/  STL.64 [R1+0xd0], R20 ;  /* 0x0000d01401007387 */ /* 0x000fe20000100a00 */
[----:B------:R0:W-:Y:S03]  /*11e40*/  STL.64 [R1+0xd8], R22 ;  /* 0x0000d81601007387 */ /* 0x0001e60000100a00 */
[----:B0-----:R-:W2:Y:S01]  /*11e50*/  LDL.LU.64 R22, [R1+0x17d8] ;  /* 0x0017d80001167983 */ /* 0x001ea20000300a00 */
[----:B------:R-:W2:Y:S02]  /*11e60*/  LDL.LU.64 R20, [R1+0x17d0] ;  /* 0x0017d00001147983 */ /* 0x000ea40000300a00 */
[----:B------:R-:W-:Y:S02]  /*11e70*/  STL.64 [R1+0x1778], R10 ;  /* 0x0017780a01007387 */ /* 0x000fe40000100a00 */
[----:B----4-:R-:W-:Y:S01]  /*11e80*/  STL.64 [R1+0x1770], R8 ;  /* 0x0017700801007387 */ /* 0x010fe20000100a00 */
[C---:B--2---:R-:W-:Y:S01]  /*11e90*/  HMMA.16816.F32.BF16 R16, R4.reuse, R18, R20 ;  /* 0x000000120410723c */ /* 0x044fe20000041814 */
[----:B------:R-:W2:Y:S01]  /*11ea0*/  LDL.LU.64 R22, [R1+0x17c8] ;  /* 0x0017c80001167983 */ /* 0x000ea20000300a00 */
[----:B------:R-:W2:Y:S11]  /*11eb0*/  LDL.LU.64 R20, [R1+0x17c0] ;  /* 0x0017c00001147983 */ /* 0x000eb60000300a00 */
[----:B------:R-:W-:Y:S10]  /*11ec0*/  @!UPT UIADD3 URZ, URZ, URZ, URZ ;  /* 0x0000003f3f3ff290 */ /* 0x000ff4000fffe03f */
[----:B------:R-:W-:Y:S01]  /*11ed0*/  STL.64 [R1+0x630], R16 ;  /* 0x0006301001007387 */ /* 0x000fe20000100a00 */
[----:B------:R-:W-:Y:S02]  /*11ee0*/  STL.64 [R1+0x638], R18 ;  /* 0x0006381201007387 */ /* 0x000fe40000100a00 */
[----:B------:R-:W0:Y:S02]  /*11ef0*/  LDSM.16.MT88.4 R16, [R2+0x4200] ;  /* 0x004200000210783b */ /* 0x000e240000004200 */
[----:B0-----:R0:W-:Y:S02]  /*11f00*/  STL.64 [R1+0x1740], R18 ;  /* 0x0017401201007387 */ /* 0x0011e40000100a00 */
[----:B0-----:R-:W-:Y:S02]  /*11f10*/  IMAD.MOV.U32 R18, RZ, RZ, R29 ;  /* 0x000000ffff127224 */ /* 0x001fe400078e001d */
[----:B------:R-:W-:Y:S01]  /*11f20*/  IMAD.MOV.U32 R19, RZ, RZ, R28 ;  /* 0x000000ffff137224 */ /* 0x000fe200078e001c */
[----:B------:R0:W-:Y:S04]  /*11f30*/  STL.64 [R1+0x1738], R16 ;  /* 0x0017381001007387 */ /* 0x0001e80000100a00 */
[----:B------:R1:W-:Y:S04]  /*11f40*/  STL.64 [R1+0x1750], R18 ;  /* 0x0017501201007387 */ /* 0x0003e80000100a00 */
[----:B0-----:R-:W4:Y:S01]  /*11f50*/  LDL.LU R16, [R1+0x3f0] ;  /* 0x0003f00001107983 */ /* 0x001f220000300800 */
[----:B--2---:R-:W-:Y:S11]  /*11f60*/  HMMA.16816.F32.BF16 R20, R4, R18, R20 ;  /* 0x000000120414723c */ /* 0x004ff60000041814 */
[----:B------:R-:W-:Y:S11]  /*11f70*/  @!UPT UIADD3 URZ, URZ, URZ, URZ ;  /* 0x0000003f3f3ff290 */ /* 0x000ff6000fffe03f */
[----:B------:R-:W-:Y:S01]  /*11f80*/  @!UPT UIADD3 URZ, URZ, URZ, URZ ;  /* 0x0000003f3f3ff290 */ /* 0x000fe2000fffe03f */
[----:B------:R-:W-:Y:S01]  /*11f90*/  STL.64 [R1+0x620], R20 ;  /* 0x0006201401007387 */ /* 0x000fe20000100a00 */
[----:B------:R-:W-:Y:S02]  /*11fa0*/  STL.64 [R1+0x628], R22 ;  /* 0x0006281601007387 */ /* 0x000fe40000100a00 */
[----:B------:R-:W0:Y:S04]  /*11fb0*/  LDSM.16.MT88.4 R20, [R2+0x4280] ;  /* 0x004280000214783b */ /* 0x000e280000004200 */
[----:B------:R-:W4:Y:S01]  /*11fc0*/  LDL.LU R17, [R1+0x3f4] ;  /* 0x0003f40001117983 */ /* 0x000f220000300800 */
[----:B-1----:R-:W4:Y:S01]  /*11fd0*/  LDL.LU R18, [R1+0x3f8] ;  /* 0x0003f80001127983 */ /* 0x002f220000300800 */
[----:B------:R-:W4:Y:S03]  /*11fe0*/  LDL.LU R19, [R1+0x3fc] ;  /* 0x0003fc0001137983 */ /* 0x000f260000300800 */
[----:B0-----:R-:W-:Y:S01]  /*11ff0*/  STL.64 [R1+0x1698], R22 ;  /* 0x0016981601007387 */ /* 0x001fe20000100a00 */
[----:B------:R0:W-:Y:S03]  /*12000*/  STL.64 [R1+0x1690], R20 ;  /* 0x0016901401007387 */ /* 0x0001e60000100a00 */
[----:B0-----:R-:W2:Y:S01]  /*12010*/  LDL.LU R20, [R1+0x400] ;  /* 0x0004000001147983 */ /* 0x001ea20000300800 */
[----:B------:R-:W2:Y:S02]  /*12020*/  LDL.LU R21, [R1+0x404] ;  /* 0x0004040001157983 */ /* 0x000ea40000300800 */
[----:B------:R-:W2:Y:S02]  /*12030*/  LDL.LU R22, [R1+0x408] ;  /* 0x0004080001167983 */ /* 0x000ea40000300800 */
[----:B------:R-:W2:Y:S02]  /*12040*/  LDL.LU R23, [R1+0x40c] ;  /* 0x00040c0001177983 */ /* 0x000ea40000300800 */
[----:B---3--:R-:W-:-:S02]  /*12050*/  IMAD.MOV.U32 R28, RZ, RZ, R26 ;  /* 0x000000ffff1c7224 */ /* 0x008fc400078e001a */
[----:B------:R-:W-:Y:S01]  /*12060*/  IMAD.MOV.U32 R29, RZ, RZ, R27 ;  /* 0x000000ffff1d7224 */ /* 0x000fe200078e001b */
[----:B--2---:R-:W-:Y:S01]  /*12070*/  HMMA.16816.F32.BF16 R20, R4, R26, R20 ;  /* 0x0000001a0414723c */ /* 0x004fe20000041814 */
[----:B------:R-:W0:Y:S11]  /*12080*/  LDSM.16.MT88.4 R24, [R2+0x4300] ;  /* 0x004300000218783b */ /* 0x000e360000004200 */
[----:B------:R-:W-:Y:S11]  /*12090*/  @!UPT UIADD3 URZ, URZ, URZ, URZ ;  /* 0x0000003f3f3ff290 */ /* 0x000ff6000fffe03f */
[----:B------:R-:W-:Y:S01]  /*120a0*/  STL.64 [R1+0x610], R20 ;  /* 0x0006101401007387 */ /* 0x000fe20000100a00 */
[----:B------:R-:W-:Y:S03]  /*120b0*/  STL.64 [R1+0x618], R22 ;  /* 0x0006181601007387 */ /* 0x000fe60000100a00 */
[----:B0-----:R0:W-:Y:S01]  /*120c0*/  STL.64 [R1+0x1630], R26 ;  /* 0x0016301a01007387 */ /* 0x0011e20000100a00 */
[----:B------:R-:W-:Y:S03]  /*120d0*/  STL.64 [R1+0x1628], R24 ;  /* 0x0016281801007387 */ /* 0x000fe60000100a00 */
[----:B0-----:R-:W2:Y:S04]  /*120e0*/  LDL R26, [R1+0x18] ;  /* 0x00001800011a7983 */ /* 0x001ea80000100800 */
[----:B------:R-:W2:Y:S01]  /*120f0*/  LDL R27, [R1+0x1c] ;  /* 0x00001c00011b7983 */ /* 0x000ea20000100800 */
[----:B------:R-:W-:-:S02]  /*12100*/  IMAD.MOV.U32 R10, RZ, RZ, R13 ;  /* 0x000000ffff0a7224 */ /* 0x000fc400078e000d */
[----:B------:R-:W-:Y:S02]  /*12110*/  IMAD.MOV.U32 R11, RZ, RZ, R12 ;  /* 0x000000ffff0b7224 */ /* 0x000fe400078e000c */
[----:B------:R-:W0:Y:S05]  /*12120*/  LDSM.16.MT88.4 R12, [R2+0x4180] ;  /* 0x00418000020c783b */ /* 0x000e2a0000004200 */
[----:B----4-:R-:W-:Y:S01]  /*12130*/  HMMA.16816.F32.BF16 R4, R4, R10, R16 ;  /* 0x0000000a0404723c */ /* 0x010fe20000041810 */
[----:B--2---:R1:W-:Y:S01]  /*12140*/  STL.64 [R1+0x1798], R26 ;  /* 0x0017981a01007387 */ /* 0x0043e20000100a00 */
[----:B------:R-:W2:Y:S03]  /*12150*/  LDL.64 R18, [R1+0x48] ;  /* 0x0000480001127983 */ /* 0x000ea60000100a00 */
[----:B--2---:R2:W-:Y:S11]  /*12160*/  STL.64 [R1+0x1768], R18 ;  /* 0x0017681201007387 */ /* 0x0045f60000100a00 */
[----:B------:R-:W-:Y:S07]  /*12170*/  @!UPT UIADD3 URZ, URZ, URZ, URZ ;  /* 0x0000003f3f3ff290 */ /* 0x000fee000fffe03f */
[----:B------:R-:W-:Y:S02]  /*12180*/  STL.64 [R1+0x5c0], R4 ;  /* 0x0005c00401007387 */ /* 0x000fe40000100a00 */
[----:B------:R-:W-:Y:S02]  /*12190*/  STL.64 [R1+0x5c8], R6 ;  /* 0x0005c80601007387 */ /* 0x000fe40000100a00 */
[----:B------:R-:W3:Y:S01]  /*121a0*/  LDL.LU R16, [R1+0x440] ;  /* 0x0004400001107983 */ /* 0x000ee20000300800 */
[----:B------:R-:W3:Y:S01]  /*121b0*/  LDL.LU R17, [R1+0x444] ;  /* 0x0004440001117983 */ /* 0x000ee20000300800 */
[----:B-1----:R-:W-:Y:S02]  /*121c0*/  IMAD.MOV.U32 R26, RZ, RZ, R0 ;  /* 0x000000ffff1a7224 */ /* 0x002fe400078e0000 */
[----:B------:R-:W-:Y:S01]  /*121d0*/  IMAD.MOV.U32 R27, RZ, RZ, R3 ;  /* 0x000000ffff1b7224 */ /* 0x000fe200078e0003 */
[----:B------:R-:W1:Y:S04]  /*121e0*/  LDSM.16.MT88.4 R4, [R2+0x4380] ;  /* 0x004380000204783b */ /* 0x000e680000004200 */
[----:B--2---:R-:W2:Y:S01]  /*121f0*/  LDL.LU R18, [R1+0x448] ;  /* 0x0004480001127983 */ /* 0x004ea20000300800 */
[----:B------:R-:W2:Y:S03]  /*12200*/  LDL.LU R19, [R1+0x44c] ;  /* 0x00044c0001137983 */ /* 0x000ea60000300800 */
[----:B--2---:R-:W-:Y:S01]  /*12210*/  STL.64 [R1+0x1788], R18 ;  /* 0x0017881201007387 */ /* 0x004fe20000100a00 */
[----:B---3--:R-:W-:Y:S02]  /*12220*/  STL.64 [R1+0x1780], R16 ;  /* 0x0017801001007387 */ /* 0x008fe40000100a00 */
[----:B------:R-:W2:Y:S02]  /*12230*/  LDL R10, [R1+0x8] ;  /* 0x00000800010a7983 */ /* 0x000ea40000100800 */
[----:B------:R-:W2:Y:S01]  /*12240*/  LDL R11, [R1+0xc] ;  /* 0x00000c00010b7983 */ /* 0x000ea20000100800 */
[----:B------:R-:W3:Y:S01]  /*12250*/  LDL.LU R0, [R1+0x17bc] ;  /* 0x0017bc0001007983 */ /* 0x000ee20000300800 */
[----:B------:R-:W4:Y:S03]  /*12260*/  LDL.LU R3, [R1+0x17b8] ;  /* 0x0017b80001037983 */ /* 0x000f260000300800 */
[----:B--2---:R2:W-:Y:S01]  /*12270*/  STL.64 [R1+0x1790], R10 ;  /* 0x0017900a01007387 */ /* 0x0045e20000100a00 */
[----:B------:R-:W3:Y:S02]  /*12280*/  LDL.LU R8, [R1+0x460] ;  /* 0x0004600001087983 */ /* 0x000ee40000300800 */
[----:B------:R-:W3:Y:S01]  /*12290*/  LDL.LU R9, [R1+0x464] ;  /* 0x0004640001097983 */ /* 0x000ee20000300800 */
[----:B--2---:R-:W2:Y:S01]  /*122a0*/  LDL.LU R10, [R1+0x468] ;  /* 0x00046800010a7983 */ /* 0x004ea20000300800 */
[----:B------:R-:W2:Y:S03]  /*122b0*/  LDL.LU R11, [R1+0x46c] ;  /* 0x00046c00010b7983 */ /* 0x000ea60000300800 */
[----:B--2---:R-:W-:Y:S01]  /*122c0*/  STL.64 [R1+0x17a8], R10 ;  /* 0x0017a80a01007387 */ /* 0x004fe20000100a00 */
[----:B---3--:R2:W-:Y:S03]  /*122d0*/  STL.64 [R1+0x17a0], R8 ;  /* 0x0017a00801007387 */ /* 0x0085e60000100a00 */
[----:B--2---:R-:W0:Y:S01]  /*122e0*/  LDL.LU R8, [R1+0x470] ;  /* 0x0004700001087983 */ /* 0x004e220000300800 */
[----:B------:R-:W0:Y:S02]  /*122f0*/  LDL.LU R9, [R1+0x474] ;  /* 0x0004740001097983 */ /* 0x000e240000300800 */
[----:B------:R-:W0:Y:S02]  /*12300*/  LDL.LU R10, [R1+0x478] ;  /* 0x00047800010a7983 */ /* 0x000e240000300800 */
[----:B------:R-:W0:Y:S01]  /*12310*/  LDL.LU R11, [R1+0x47c] ;  /* 0x00047c00010b7983 */ /* 0x000e220000300800 */
[----:B------:R-:W2:Y:S01]  /*12320*/  LDL.LU R16, [R1+0x450] ;  /* 0x0004500001107983 */ /* 0x000ea20000300800 */
[----:B------:R-:W2:Y:S02]  /*12330*/  LDL.LU R17, [R1+0x454] ;  /* 0x0004540001117983 */ /* 0x000ea40000300800 */
[----:B------:R-:W2:Y:S02]  /*12340*/  LDL.LU R18, [R1+0x458] ;  /* 0x0004580001127983 */ /* 0x000ea40000300800 */
[----:B------:R-:W2:Y:S01]  /*12350*/  LDL.LU R19, [R1+0x45c] ;  /* 0x00045c0001137983 */ /* 0x000ea20000300800 */
[----:B------:R-:W3:Y:S01]  /*12360*/  LDL.LU R20, [R1+0x2f0] ;  /* 0x0002f00001147983 */ /* 0x000ee20000300800 */
[----:B------:R-:W3:Y:S02]  /*12370*/  LDL.LU R21, [R1+0x2f4] ;  /* 0x0002f40001157983 */ /* 0x000ee40000300800 */
[----:B------:R-:W2:Y:S02]  /*12380*/  LDL.LU R22, [R1+0x2f8] ;  /* 0x0002f80001167983 */ /* 0x000ea40000300800 */
[----:B------:R-:W2:Y:S02]  /*12390*/  LDL.LU R23, [R1+0x2fc] ;  /* 0x0002fc0001177983 */ /* 0x000ea40000300800 */
[----:B--2---:R2:W-:Y:S01]  /*123a0*/  STL.64 [R1+0x16a8], R22 ;  /* 0x0016a81601007387 */ /* 0x0045e20000100a00 */
[----:B---3--:R3:W-:Y:S02]  /*123b0*/  STL.64 [R1+0x16a0], R20 ;  /* 0x0016a01401007387 */ /* 0x0087e40000100a00 */
[----:B--2---:R-:W-:-:S02]  /*123c0*/  IMAD.MOV.U32 R22, RZ, RZ, R28 ;  /* 0x000000ffff167224 */ /* 0x004fc400078e001c */
[----:B------:R-:W-:Y:S01]  /*123d0*/  IMAD.MOV.U32 R23, RZ, RZ, R29 ;  /* 0x000000ffff177224 */ /* 0x000fe200078e001d */
[----:B------:R-:W2:Y:S01]  /*123e0*/  LDL.LU R28, [R1+0x17b4] ;  /* 0x0017b400011c7983 */ /* 0x000ea20000300800 */
[----:B------:R-:W2:Y:S03]  /*123f0*/  LDL.LU R29, [R1+0x17b0] ;  /* 0x0017b000011d7983 */ /* 0x000ea60000300800 */
[----:B------:R0:W-:Y:S01]  /*12400*/  STL.64 [R1+0x1748], R22 ;  /* 0x0017481601007387 */ /* 0x0001e20000100a00 */
[----:B---3--:R-:W3:Y:S02]  /*12410*/  LDL.LU R20, [R1+0x420] ;  /* 0x0004200001147983 */ /* 0x008ee40000300800 */
[----:B------:R-:W3:Y:S01]  /*12420*/  LDL.LU R21, [R1+0x424] ;  /* 0x0004240001157983 */ /* 0x000ee20000300800 */
[----:B0-----:R-:W2:Y:S01]  /*12430*/  LDL.LU R22, [R1+0x428] ;  /* 0x0004280001167983 */ /* 0x001ea20000300800 */
[----:B------:R-:W2:Y:S01]  /*12440*/  LDL.LU R23, [R1+0x42c] ;  /* 0x00042c0001177983 */ /* 0x000ea20000300800 */
[C---:B------:R-:W-:Y:S02]  /*12450*/  HMMA.16816.F32.BF16 R24, R12.reuse, R26, R8 ;  /* 0x0000001a0c18723c */ /* 0x040fe40000041808 */
[----:B--2---:R-:W-:Y:S01]  /*12460*/  STL.64 [R1+0x1760], R22 ;  /* 0x0017601601007387 */ /* 0x004fe20000100a00 */
[----:B---3--:R0:W-:Y:S03]  /*12470*/  STL.64 [R1+0x1758], R20 ;  /* 0x0017581401007387 */ /* 0x0081e60000100a00 */
[----:B0-----:R-:W2:Y:S01]  /*12480*/  LDL.LU R20, [R1+0x430] ;  /* 0x0004300001147983 */ /* 0x001ea20000300800 */
[----:B------:R-:W2:Y:S02]  /*12490*/  LDL.LU R21, [R1+0x434] ;  /* 0x0004340001157983 */ /* 0x000ea40000300800 */
[----:B------:R-:W2:Y:S02]  /*124a0*/  LDL.LU R22, [R1+0x438] ;  /* 0x0004380001167983 */ /* 0x000ea40000300800 */
[----:B------:R-:W2:Y:S01]  /*124b0*/  LDL.LU R23, [R1+0x43c] ;  /* 0x00043c0001177983 */ /* 0x000ea20000300800 */
[----:B-1----:R0:W-:Y:S01]  /*124c0*/  STL.64 [R1+0x15c0], R6 ;  /* 0x0015c00601007387 */ /* 0x0021e20000100a00 */
[----:B------:R-:W-:Y:S03]  /*124d0*/  STL.64 [R1+0x15b8], R4 ;  /* 0x0015b80401007387 */ /* 0x000fe60000100a00 */
[----:B0-----:R-:W3:Y:S01]  /*124e0*/  LDL.LU.64 R6, [R1+0x88] ;  /* 0x0000880001067983 */ /* 0x001ee20000300a00 */
[----:B------:R-:W2:Y:S02]  /*124f0*/  LDL.LU.64 R10, [R1+0x17a8] ;  /* 0x0017a800010a7983 */ /* 0x000ea40000300a00 */
[----:B------:R-:W2:Y:S04]  /*12500*/  LDL.LU.64 R8, [R1+0x17a0] ;  /* 0x0017a00001087983 */ /* 0x000ea80000300a00 */
[----:B------:R-:W-:Y:S01]  /*12510*/  STL.64 [R1+0x5b0], R24 ;  /* 0x0005b01801007387 */ /* 0x000fe20000100a00 */
[----:B------:R0:W-:Y:S04]  /*12520*/  STL.64 [R1+0x5b8], R26 ;  /* 0x0005b81a01007387 */ /* 0x0001e80000100a00 */
[----:B0-----:R-:W2:Y:S02]  /*12530*/  LDL.LU.64 R26, [R1+0x1798] ;  /* 0x00179800011a7983 */ /* 0x001ea40000300a00 */
[C---:B--2---:R-:W-:Y:S11]  /*12540*/  HMMA.16816.F32.BF16 R8, R12.reuse, R26, R8 ;  /* 0x0000001a0c08723c */ /* 0x044ff60000041808 */
[----:B------:R-:W-:Y:S11]  /*12550*/  @!UPT UIADD3 URZ, URZ, URZ, URZ ;  /* 0x0000003f3f3ff290 */ /* 0x000ff6000fffe03f */
[----:B------:R-:W-:Y:S01]  /*12560*/  @!UPT UIADD3 URZ, URZ, URZ, URZ ;  /* 0x0000003f3f3ff290 */ /* 0x000fe2000fffe03f */
[----:B------:R-:W-:Y:S01]  /*12570*/  STL.64 [R1+0x5a0], R8 ;  /* 0x0005a00801007387 */ /* 0x000fe20000100a00 */
[----:B------:R0:W-:Y:S03]  /*12580*/  STL.64 [R1+0x5a8], R10 ;  /* 0x0005a80a01007387 */ /* 0x0001e60000100a00 */
[----:B0-----:R-:W2:Y:S01]  /*12590*/  LDL.LU.64 R10, [R1+0x1790] ;  /* 0x00179000010a7983 */ /* 0x001ea20000300a00 */
[----:B------:R0:W-:Y:S02]  /*125a0*/  STL.64 [R1+0x1728], R26 ;  /* 0x0017281a01007387 */ /* 0x0001e40000100a00 */
[----:B------:R-:W3:Y:S02]  /*125b0*/  LDL.LU R24, [R1+0x3e0] ;  /* 0x0003e00001187983 */ /* 0x000ee40000300800 */
[----:B------:R-:W3:Y:S01]  /*125c0*/  LDL.LU R25, [R1+0x3e4] ;  /* 0x0003e40001197983 */ /* 0x000ee20000300800 */
[----:B0-----:R-:W3:Y:S01]  /*125d0*/  LDL.LU R26, [R1+0x3e8] ;  /* 0x0003e800011a7983 */ /* 0x001ee20000300800 */
[----:B------:R-:W3:Y:S01]  /*125e0*/  LDL.LU R27, [R1+0x3ec] ;  /* 0x0003ec00011b7983 */ /* 0x000ee20000300800 */
[C---:B--2---:R-:W-:Y:S02]  /*125f0*/  HMMA.16816.F32.BF16 R8, R12.reuse, R10, R16 ;  /* 0x0000000a0c08723c */ /* 0x044fe40000041810 */
[----:B------:R-:W2:Y:S01]  /*12600*/  LDL.LU.64 R18, [R1+0x1788] ;  /* 0x0017880001127983 */ /* 0x000ea20000300a00 */
[----:B------:R-:W2:Y:S11]  /*12610*/  LDL.LU.64 R16, [R1+0x1780] ;  /* 0x0017800001107983 */ /* 0x000eb60000300a00 */
[----:B------:R-:W-:Y:S09]  /*12620*/  @!UPT UIADD3 URZ, URZ, URZ, URZ ;  /* 0x0000003f3f3ff290 */ /* 0x000ff2000fffe03f */
[----:B------:R-:W-:Y:S01]  /*12630*/  STL.64 [R1+0x590], R8 ;  /* 0x0005900801007387 */ /* 0x000fe20000100a00 */
[----:B------:R0:W-:Y:S03]  /*12640*/  STL.64 [R1+0x598], R10 ;  /* 0x0005980a01007387 */ /* 0x0001e60000100a00 */
[----:B0-----:R-:W2:Y:S01]  /*12650*/  LDL.LU.64 R10, [R1+0x1778] ;  /* 0x00177800010a7983 */ /* 0x001ea20000300a00 */
[----:B------:R-:W3:Y:S01]  /*12660*/  LDL.LU.64 R8, [R1+0x1770] ;  /* 0x0017700001087983 */ /* 0x000ee20000300a00 */
[C---:B--2---:R-:W-:Y:S11]  /*12670*/  HMMA.16816.F32.BF16 R16, R12.reuse, R10, R16 ;  /* 0x0000000a0c10723c */ /* 0x044ff60000041810 */
[----:B------:R-:W-:Y:S11]  /*12680*/  @!UPT UIADD3 URZ, URZ, URZ, URZ ;  /* 0x0000003f3f3ff290 */ /* 0x000ff6000fffe03f */
[----:B------:R-:W-:Y:S01]  /*12690*/  @!UPT UIADD3 URZ, URZ, URZ, URZ ;  /* 0x0000003f3f3ff290 */ /* 0x000fe2000fffe03f */
[----:B------:R-:W-:Y:S01]  /*126a0*/  STL.64 [R1+0x580], R16 ;  /* 0x0005801001007387 */ /* 0x000fe20000100a00 */
[----:B------:R0:W-:Y:S03]  /*126b0*/  STL.64 [R1+0x588], R18 ;  /* 0x0005881201007387 */ /* 0x0001e60000100a00 */
[----:B0-----:R-:W2:Y:S01]  /*126c0*/  LDL.LU.64 R18, [R1+0x1768] ;  /* 0x0017680001127983 */ /* 0x001ea20000300a00 */
[----:B------:R-:W-:Y:S02]  /*126d0*/  STL.64 [R1+0x1708], R10 ;  /* 0x0017080a01007387 */ /* 0x000fe40000100a00 */
[----:B---3--:R0:W-:Y:S02]  /*126e0*/  STL.64 [R1+0x1700], R8 ;  /* 0x0017000801007387 */ /* 0x0081e40000100a00 */
[----:B0-----:R-:W3:Y:S01]  /*126f0*/  LDL.LU R8, [R1+0x410] ;  /* 0x0004100001087983 */ /* 0x001ee20000300800 */
[----:B------:R-:W3:Y:S02]  /*12700*/  LDL.LU R9, [R1+0x414] ;  /* 0x0004140001097983 */ /* 0x000ee40000300800 */
[----:B------:R-:W3:Y:S02]  /*12710*/  LDL.LU R10, [R1+0x418] ;  /* 0x00041800010a7983 */ /* 0x000ee40000300800 */
[----:B------:R-:W3:Y:S01]  /*12720*/  LDL.LU R11, [R1+0x41c] ;  /* 0x00041c00010b7983 */ /* 0x000ee20000300800 */
        /* <DEDUP_REMOVED lines=9> */
[C---:B--2---:R-:W-:Y:S01]  /*127c0*/  HMMA.16816.F32.BF16 R16, R12.reuse, R18, R20 ;  /* 0x000000120c10723c */ /* 0x044fe20000041814 */
[----:B------:R-:W3:Y:S11]  /*127d0*/  LDL.LU.64 R22, [R1+0x1748] ;  /* 0x0017480001167983 */ /* 0x000ef60000300a00 */
[----:B------:R-:W-:Y:S11]  /*127e0*/  @!UPT UIADD3 URZ, URZ, URZ, URZ ;  /* 0x0000003f3f3ff290 */ /* 0x000ff6000fffe03f */
[----:B------:R-:W-:Y:S01]  /*127f0*/  STL.64 [R1+0x560], R16 ;  /* 0x0005601001007387 */ /* 0x000fe20000100a00 */
[----:B------:R0:W-:Y:S03]  /*12800*/  STL.64 [R1+0x568], R18 ;  /* 0x0005681201007387 */ /* 0x0001e60000100a00 */
[----:B0-----:R-:W2:Y:S01]  /*12810*/  LDL.LU.64 R18, [R1+0x1740] ;  /* 0x0017400001127983 */ /* 0x001ea20000300a00 */
[----:B------:R-:W2:Y:S01]  /*12820*/  LDL.LU.64 R16, [R1+0x1738] ;  /* 0x0017380001107983 */ /* 0x000ea20000300a00 */
[C---:B---3--:R-:W-:Y:S02]  /*12830*/  HMMA.16816.F32.BF16 R8, R12.reuse, R22, R8 ;  /* 0x000000160c08723c */ /* 0x048fe40000041808 */
[----:B------:R0:W-:Y:S04]  /*12840*/  STL.64 [R1+0x16c0], R22 ;  /* 0x0016c01601007387 */ /* 0x0001e80000100a00 */
[----:B0-----:R-:W3:Y:S11]  /*12850*/  LDL.LU.64 R22, [R1+0x38] ;  /* 0x0000380001167983 */ /* 0x001ef60000300a00 */
[----:B------:R-:W-:Y:S06]  /*12860*/  @!UPT UIADD3 URZ, URZ, URZ, URZ ;  /* 0x0000003f3f3ff290 */ /* 0x000fec000fffe03f */
[----:B------:R-:W-:Y:S01]  /*12870*/  STL.64 [R1+0x400], R8 ;  /* 0x0004000801007387 */ /* 0x000fe20000100a00 */
[----:B------:R0:W-:Y:S02]  /*12880*/  STL.64 [R1+0x408], R10 ;  /* 0x0004080a01007387 */ /* 0x0001e40000100a00 */
[----:B0-----:R-:W-:Y:S01]  /*12890*/  HMMA.16816.F32.BF16 R8, R12, R6, R24 ;  /* 0x000000060c08723c */ /* 0x001fe20000041818 */
[----:B---3--:R0:W-:Y:S02]  /*128a0*/  STL.64 [R1+0x16d8], R22 ;  /* 0x0016d81601007387 */ /* 0x0081e40000100a00 */
[----:B0-----:R-:W-:Y:S02]  /*128b0*/  IMAD.MOV.U32 R22, RZ, RZ, R5 ;  /* 0x000000ffff167224 */ /* 0x001fe400078e0005 */
[----:B------:R-:W-:-:S05]  /*128c0*/  IMAD.MOV.U32 R23, RZ, RZ, R4 ;  /* 0x000000ffff177224 */ /* 0x000fca00078e0004 */
[----:B------:R-:W-:Y:S01]  /*128d0*/  STL.64 [R1+0x1730], R22 ;  /* 0x0017301601007387 */ /* 0x000fe20000100a00 */
[----:B------:R0:W-:Y:S02]  /*128e0*/  STL.64 [R1+0x1710], R6 ;  /* 0x0017100601007387 */ /* 0x0001e40000100a00 */
[----:B------:R-:W3:Y:S10]  /*128f0*/  LDL.LU R4, [R1+0x3b0] ;  /* 0x0003b00001047983 */ /* 0x000ef40000300800 */
[----:B------:R-:W-:Y:S01]  /*12900*/  STL.64 [R1+0x530], R8 ;  /* 0x0005300801007387 */ /* 0x000fe20000100a00 */
[----:B------:R-:W-:Y:S01]  /*12910*/  STL.64 [R1+0x538], R10 ;  /* 0x0005380a01007387 */ /* 0x000fe20000100a00 */
[----:B------:R-:W3:Y:S03]  /*12920*/  LDL.LU R5, [R1+0x3b4] ;  /* 0x0003b40001057983 */ /* 0x000ee60000300800 */
[----:B0-----:R-:W2:Y:S01]  /*12930*/  LDL.LU R6, [R1+0x3b8] ;  /* 0x0003b80001067983 */ /* 0x001ea20000300800 */
[----:B------:R-:W2:Y:S02]  /*12940*/  LDL.LU R7, [R1+0x3bc] ;  /* 0x0003bc0001077983 */ /* 0x000ea40000300800 */
[----:B------:R-:W3:Y:S02]  /*12950*/  LDL.LU R20, [R1+0x3d0] ;  /* 0x0003d00001147983 */ /* 0x000ee40000300800 */
[----:B------:R-:W4:Y:S01]  /*12960*/  LDL.LU R21, [R1+0x3d4] ;  /* 0x0003d40001157983 */ /* 0x000f220000300800 */
[----:B------:R-:W4:Y:S01]  /*12970*/  LDL.LU R22, [R1+0x3d8] ;  /* 0x0003d80001167983 */ /* 0x000f220000300800 */
[----:B------:R-:W4:Y:S02]  /*12980*/  LDL.LU R23, [R1+0x3dc] ;  /* 0x0003dc0001177983 */ /* 0x000f240000300800 */
[----:B------:R-:W4:Y:S01]  /*12990*/  LDL.64 R26, [R1+0x28] ;  /* 0x00002800011a7983 */ /* 0x000f220000100a00 */
[----:B--2---:R-:W-:Y:S01]  /*129a0*/  STL.64 [R1+0x1720], R6 ;  /* 0x0017200601007387 */ /* 0x004fe20000100a00 */
[----:B---3--:R0:W-:Y:S03]  /*129b0*/  STL.64 [R1+0x1718], R4 ;  /* 0x0017180401007387 */ /* 0x0081e60000100a00 */
[----:B0-----:R-:W2:Y:S01]  /*129c0*/  LDL.LU R4, [R1+0x3c0] ;  /* 0x0003c00001047983 */ /* 0x001ea20000300800 */
[----:B------:R-:W2:Y:S02]  /*129d0*/  LDL.LU R5, [R1+0x3c4] ;  /* 0x0003c40001057983 */ /* 0x000ea40000300800 */
[----:B------:R-:W2:Y:S02]  /*129e0*/  LDL.LU R6, [R1+0x3c8] ;  /* 0x0003c80001067983 */ /* 0x000ea40000300800 */
[----:B------:R-:W2:Y:S01]  /*129f0*/  LDL.LU R7, [R1+0x3cc] ;  /* 0x0003cc0001077983 */ /* 0x000ea20000300800 */
[----:B------:R-:W3:Y:S01]  /*12a00*/  LDL.64 R10, [R1+0x8] ;  /* 0x00000800010a7983 */ /* 0x000ee20000100a00 */
[----:B------:R-:W2:Y:S02]  /*12a10*/  LDL.LU R12, [R1+0x2d0] ;  /* 0x0002d000010c7983 */ /* 0x000ea40000300800 */
[----:B------:R-:W2:Y:S02]  /*12a20*/  LDL.LU R13, [R1+0x2d4] ;  /* 0x0002d400010d7983 */ /* 0x000ea40000300800 */
[----:B------:R-:W2:Y:S01]  /*12a30*/  LDL.LU R14, [R1+0x2d8] ;  /* 0x0002d800010e7983 */ /* 0x000ea20000300800 */
[----:B------:R-:W2:Y:S04]  /*12a40*/  LDL.LU R15, [R1+0x2dc] ;  /* 0x0002dc00010f7983 */ /* 0x000ea80000300800 */
[----:B--2---:R-:W-:Y:S01]  /*12a50*/  STL.64 [R1+0x16b8], R14 ;  /* 0x0016b80e01007387 */ /* 0x004fe20000100a00 */
[----:B------:R0:W-:Y:S03]  /*12a60*/  STL.64 [R1+0x16b0], R12 ;  /* 0x0016b00c01007387 */ /* 0x0001e60000100a00 */
[----:B0-----:R-:W2:Y:S01]  /*12a70*/  LDL.LU R12, [R1+0x370] ;  /* 0x00037000010c7983 */ /* 0x001ea20000300800 */
[----:B------:R-:W2:Y:S02]  /*12a80*/  LDL.LU R13, [R1+0x374] ;  /* 0x00037400010d7983 */ /* 0x000ea40000300800 */
[----:B------:R-:W2:Y:S02]  /*12a90*/  LDL.LU R14, [R1+0x378] ;  /* 0x00037800010e7983 */ /* 0x000ea40000300800 */
[----:B------:R-:W2:Y:S02]  /*12aa0*/  LDL.LU R15, [R1+0x37c] ;  /* 0x00037c00010f7983 */ /* 0x000ea40000300800 */
[----:B--2---:R-:W-:Y:S01]  /*12ab0*/  STL.64 [R1+0x16d0], R14 ;  /* 0x0016d00e01007387 */ /* 0x004fe20000100a00 */
[----:B------:R0:W-:Y:S03]  /*12ac0*/  STL.64 [R1+0x16c8], R12 ;  /* 0x0016c80c01007387 */ /* 0x0001e60000100a00 */
[----:B0-----:R-:W2:Y:S01]  /*12ad0*/  LDL.LU R12, [R1+0x380] ;  /* 0x00038000010c7983 */ /* 0x001ea20000300800 */
[----:B------:R-:W2:Y:S02]  /*12ae0*/  LDL.LU R13, [R1+0x384] ;  /* 0x00038400010d7983 */ /* 0x000ea40000300800 */
[----:B------:R-:W2:Y:S02]  /*12af0*/  LDL.LU R14, [R1+0x388] ;  /* 0x00038800010e7983 */ /* 0x000ea40000300800 */
[----:B------:R-:W2:Y:S01]  /*12b00*/  LDL.LU R15, [R1+0x38c] ;  /* 0x00038c00010f7983 */ /* 0x000ea20000300800 */
[----:B----4-:R-:W-:Y:S01]  /*12b10*/  HMMA.16816.F32.BF16 R20, R16, R26, R20 ;  /* 0x0000001a1014723c */ /* 0x010fe20000041814 */
[----:B--2---:R-:W-:Y:S01]  /*12b20*/  STL.64 [R1+0x16e8], R14 ;  /* 0x0016e80e01007387 */ /* 0x004fe20000100a00 */
[----:B------:R0:W-:Y:S03]  /*12b30*/  STL.64 [R1+0x16e0], R12 ;  /* 0x0016e00c01007387 */ /* 0x0001e60000100a00 */
[----:B0-----:R-:W2:Y:S01]  /*12b40*/  LDL.LU R12, [R1+0x390] ;  /* 0x00039000010c7983 */ /* 0x001ea20000300800 */
[----:B------:R-:W2:Y:S02]  /*12b50*/  LDL.LU R13, [R1+0x394] ;  /* 0x00039400010d7983 */ /* 0x000ea40000300800 */
[----:B------:R-:W4:Y:S02]  /*12b60*/  LDL.LU R14, [R1+0x398] ;  /* 0x00039800010e7983 */ /* 0x000f240000300800 */
[----:B------:R-:W4:Y:S02]  /*12b70*/  LDL.LU R15, [R1+0x39c] ;  /* 0x00039c00010f7983 */ /* 0x000f240000300800 */
[----:B----4-:R-:W-:Y:S01]  /*12b80*/  STL.64 [R1+0x16f8], R14 ;  /* 0x0016f80e01007387 */ /* 0x010fe20000100a00 */
[----:B--2---:R0:W-:Y:S03]  /*12b90*/  STL.64 [R1+0x16f0], R12 ;  /* 0x0016f00c01007387 */ /* 0x0041e60000100a00 */
[----:B0-----:R-:W2:Y:S01]  /*12ba0*/  LDL.LU R12, [R1+0x3a0] ;  /* 0x0003a000010c7983 */ /* 0x001ea20000300800 */
[----:B------:R-:W2:Y:S02]  /*12bb0*/  LDL.LU R13, [R1+0x3a4] ;  /* 0x0003a400010d7983 */ /* 0x000ea40000300800 */
[----:B------:R-:W2:Y:S02]  /*12bc0*/  LDL.LU R14, [R1+0x3a8] ;  /* 0x0003a800010e7983 */ /* 0x000ea40000300800 */
[----:B------:R-:W2:Y:S02]  /*12bd0*/  LDL.LU R15, [R1+0x3ac] ;  /* 0x0003ac00010f7983 */ /* 0x000ea40000300800 */
[----:B------:R0:W-:Y:S01]  /*12be0*/  STL.64 [R1+0x520], R20 ;  /* 0x0005201401007387 */ /* 0x0001e20000100a00 */
[----:B------:R1:W-:Y:S02]  /*12bf0*/  STL.64 [R1+0x528], R22 ;  /* 0x0005281601007387 */ /* 0x0003e40000100a00 */
[----:B0-----:R-:W-:Y:S01]  /*12c00*/  IMAD.MOV.U32 R21, RZ, RZ, R26 ;  /* 0x000000ffff157224 */ /* 0x001fe200078e001a */
[----:B-1----:R-:W4:Y:S01]  /*12c10*/  LDL.LU.64 R22, [R1+0x1730] ;  /* 0x0017300001167983 */ /* 0x002f220000300a00 */
[----:B------:R-:W-:-:S02]  /*12c20*/  IMAD.MOV.U32 R20, RZ, RZ, R27 ;  /* 0x000000ffff147224 */ /* 0x000fc400078e001b */
[----:B------:R-:W2:Y:S02]  /*12c30*/  LDL.LU.64 R26, [R1+0x1728] ;  /* 0x00172800011a7983 */ /* 0x000ea40000300a00 */
[C---:B--2---:R-:W-:Y:S11]  /*12c40*/  HMMA.16816.F32.BF16 R4, R16.reuse, R26, R4 ;  /* 0x0000001a1004723c */ /* 0x044ff60000041804 */
[----:B------:R-:W-:Y:S11]  /*12c50*/  @!UPT UIADD3 URZ, URZ, URZ, URZ ;  /* 0x0000003f3f3ff290 */ /* 0x000ff6000fffe03f */
[----:B------:R-:W-:Y:S01]  /*12c60*/  @!UPT UIADD3 URZ, URZ, URZ, URZ ;  /* 0x0000003f3f3ff290 */ /* 0x000fe2000fffe03f */
        /* <DEDUP_REMOVED lines=8> */
[----:B------:R1:W-:Y:S02]  /*12cf0*/  STL.64 [R1+0x508], R6 ;  /* 0x0005080601007387 */ /* 0x0003e40000100a00 */
[----:B0-----:R-:W-:Y:S01]  /*12d00*/  IMAD.MOV.U32 R5, RZ, RZ, R10 ;  /* 0x000000ffff057224 */ /* 0x001fe200078e000a */
[----:B-1----:R-:W2:Y:S01]  /*12d10*/  LDL.LU.64 R6, [R1+0x1710] ;  /* 0x0017100001067983 */ /* 0x002ea20000300a00 */
[----:B------:R-:W-:Y:S02]  /*12d20*/  IMAD.MOV.U32 R4, RZ, RZ, R11 ;  /* 0x000000ffff047224 */ /* 0x000fe400078e000b */
[----:B------:R-:W3:Y:S02]  /*12d30*/  LDL.LU.64 R10, [R1+0x1708] ;  /* 0x00170800010a7983 */ /* 0x000ee40000300a00 */
[----:B------:R-:W2:Y:S01]  /*12d40*/  LDL.LU.64 R8, [R1+0x1700] ;  /* 0x0017000001087983 */ /* 0x000ea20000300a00 */
[C---:B---3--:R-:W-:Y:S11]  /*12d50*/  HMMA.16816.F32.BF16 R12, R16.reuse, R10, R12 ;  /* 0x0000000a100c723c */ /* 0x048ff6000004180c */
[----:B------:R-:W-:Y:S11]  /*12d60*/  @!UPT UIADD3 URZ, URZ, URZ, URZ ;  /* 0x0000003f3f3ff290 */ /* 0x000ff6000fffe03f */
[----:B------:R-:W-:Y:S01]  /*12d70*/  @!UPT UIADD3 URZ, URZ, URZ, URZ ;  /* 0x0000003f3f3ff290 */ /* 0x000fe2000fffe03f */
[----:B------:R-:W-:Y:S01]  /*12d80*/  STL.64 [R1+0x4f0], R12 ;  /* 0x0004f00c01007387 */ /* 0x000fe20000100a00 */
[----:B------:R0:W-:Y:S03]  /*12d90*/  STL.64 [R1+0x4f8], R14 ;  /* 0x0004f80e01007387 */ /* 0x0001e60000100a00 */
[----:B0-----:R-:W4:Y:S01]  /*12da0*/  LDL.LU.64 R14, [R1+0x16f8] ;  /* 0x0016f800010e7983 */ /* 0x001f220000300a00 */
[----:B------:R-:W4:Y:S02]  /*12db0*/  LDL.LU.64 R12, [R1+0x16f0] ;  /* 0x0016f000010c7983 */ /* 0x000f240000300a00 */
[----:B------:R0:W-:Y:S02]  /*12dc0*/  STL.64 [R1+0x1678], R10 ;  /* 0x0016780a01007387 */ /* 0x0001e40000100a00 */
[----:B0-----:R-:W-:Y:S02]  /*12dd0*/  IMAD.MOV.U32 R10, RZ, RZ, R21 ;  /* 0x000000ffff0a7224 */ /* 0x001fe400078e0015 */
[----:B------:R-:W-:Y:S01]  /*12de0*/  IMAD.MOV.U32 R11, RZ, RZ, R20 ;  /* 0x000000ffff0b7224 */ /* 0x000fe200078e0014 */
[----:B--2---:R-:W-:Y:S01]  /*12df0*/  STL.64 [R1+0x1670], R8 ;  /* 0x0016700801007387 */ /* 0x004fe20000100a00 */
[C---:B----4-:R-:W-:Y:S03]  /*12e00*/  HMMA.16816.F32.BF16 R20, R16.reuse, R22, R12 ;  /* 0x000000161014723c */ /* 0x050fe6000004180c */
[----:B------:R-:W2:Y:S01]  /*12e10*/  LDL.LU.64 R14, [R1+0x16e8] ;  /* 0x0016e800010e7983 */ /* 0x000ea20000300a00 */
[----:B------:R-:W2:Y:S11]  /*12e20*/  LDL.LU.64 R12, [R1+0x16e0] ;  /* 0x0016e000010c7983 */ /* 0x000eb60000300a00 */
[----:B------:R-:W-:Y:S08]  /*12e30*/  @!UPT UIADD3 URZ, URZ, URZ, URZ ;  /* 0x0000003f3f3ff290 */ /* 0x000ff0000fffe03f */
[----:B------:R-:W-:Y:S01]  /*12e40*/  STL.64 [R1+0x4e0], R20 ;  /* 0x0004e01401007387 */ /* 0x000fe20000100a00 */
[----:B------:R0:W-:Y:S03]  /*12e50*/  STL.64 [R1+0x4e8], R22 ;  /* 0x0004e81601007387 */ /* 0x0001e60000100a00 */
[----:B0-----:R-:W2:Y:S02]  /*12e60*/  LDL.LU.64 R22, [R1+0x16d8] ;  /* 0x0016d80001167983 */ /* 0x001ea40000300a00 */
[C---:B--2---:R-:W-:Y:S01]  /*12e70*/  HMMA.16816.F32.BF16 R12, R16.reuse, R22, R12 ;  /* 0x00000016100c723c */ /* 0x044fe2000004180c */
[----:B------:R-:W-:Y:S02]  /*12e80*/  IMAD.MOV.U32 R9, RZ, RZ, R22 ;  /* 0x000000ffff097224 */ /* 0x000fe400078e0016 */
        /* <DEDUP_REMOVED lines=15> */
[----:B---3--:R-:W-:Y:S01]  /*12f80*/  HMMA.16816.F32.BF16 R16, R16, R6, R20 ;  /* 0x000000061010723c */ /* 0x008fe20000041814 */
[----:B------:R-:W2:Y:S01]  /*12f90*/  LDL.LU.64 R22, [R1+0x1698] ;  /* 0x0016980001167983 */ /* 0x000ea20000300a00 */
[----:B------:R-:W2:Y:S02]  /*12fa0*/  LDL.LU.64 R20, [R1+0x1690] ;  /* 0x0016900001147983 */ /* 0x000ea40000300a00 */
[----:B------:R-:W-:Y:S11]  /*12fb0*/  STL.64 [R1+0x1638], R6 ;  /* 0x0016380601007387 */ /* 0x000ff60000100a00 */
[----:B------:R-:W-:Y:S08]  /*12fc0*/  @!UPT UIADD3 URZ, URZ, URZ, URZ ;  /* 0x0000003f3f3ff290 */ /* 0x000ff0000fffe03f */
[----:B------:R-:W-:Y:S01]  /*12fd0*/  STL.64 [R1+0x490], R16 ;  /* 0x0004901001007387 */ /* 0x000fe20000100a00 */
[----:B------:R0:W-:Y:S02]  /*12fe0*/  STL.64 [R1+0x498], R18 ;  /* 0x0004981201007387 */ /* 0x0001e40000100a00 */
[----:B0-----:R-:W-:Y:S02]  /*12ff0*/  IMAD.MOV.U32 R18, RZ, RZ, R9 ;  /* 0x000000ffff127224 */ /* 0x001fe400078e0009 */
[----:B------:R-:W-:-:S05]  /*13000*/  IMAD.MOV.U32 R19, RZ, RZ, R8 ;  /* 0x000000ffff137224 */ /* 0x000fca00078e0008 */
[----:B------:R0:W-:Y:S01]  /*13010*/  STL.64 [R1+0x1658], R18 ;  /* 0x0016581201007387 */ /* 0x0001e20000100a00 */
[----:B------:R-:W3:Y:S02]  /*13020*/  LDL.LU R16, [R1+0x2e0] ;  /* 0x0002e00001107983 */ /* 0x000ee40000300800 */
[----:B------:R-:W3:Y:S01]  /*13030*/  LDL.LU R17, [R1+0x2e4] ;  /* 0x0002e40001117983 */ /* 0x000ee20000300800 */
[----:B0-----:R-:W3:Y:S01]  /*13040*/  LDL.LU R18, [R1+0x2e8] ;  /* 0x0002e80001127983 */ /* 0x001ee20000300800 */
[----:B------:R-:W3:Y:S01]  /*13050*/  LDL.LU R19, [R1+0x2ec] ;  /* 0x0002ec0001137983 */ /* 0x000ee20000300800 */
[C---:B--2---:R-:W-:Y:S08]  /*13060*/  HMMA.16816.F32.BF16 R12, R20.reuse, R26, R12 ;  /* 0x0000001a140c723c */ /* 0x044ff0000004180c */
[----:B---3--:R-:W-:Y:S11]  /*13070*/  HMMA.16816.F32.BF16 R16, R20, R10, R16 ;  /* 0x0000000a1410723c */ /* 0x008ff60000041810 */
[----:B------:R-:W-:Y:S11]  /*13080*/  @!UPT UIADD3 URZ, URZ, URZ, URZ ;  /* 0x0000003f3f3ff290 */ /* 0x000ff6000fffe03f */
[----:B------:R-:W-:Y:S01]  /*13090*/  @!UPT UIADD3 URZ, URZ, URZ, URZ ;  /* 0x0000003f3f3ff290 */ /* 0x000fe2000fffe03f */
[----:B------:R0:W-:Y:S01]  /*130a0*/  STL.64 [R1+0x260], R16 ;  /* 0x0002601001007387 */ /* 0x0001e20000100a00 */
[----:B------:R1:W-:Y:S02]  /*130b0*/  STL.64 [R1+0x268], R18 ;  /* 0x0002681201007387 */ /* 0x0003e40000100a00 */
[----:B------:R-:W-:Y:S02]  /*130c0*/  STL.64 [R1+0x250], R12 ;  /* 0x0002500c01007387 */ /* 0x000fe40000100a00 */
[----:B------:R-:W-:Y:S01]  /*130d0*/  STL.64 [R1+0x258], R14 ;  /* 0x0002580e01007387 */ /* 0x000fe20000100a00 */
[----:B0-----:R-:W2:Y:S01]  /*130e0*/  LDL.LU R16, [R1+0x2a0] ;  /* 0x0002a00001107983 */ /* 0x001ea20000300800 */
[----:B------:R-:W2:Y:S02]  /*130f0*/  LDL.LU R17, [R1+0x2a4] ;  /* 0x0002a40001117983 */ /* 0x000ea40000300800 */
[----:B-1----:R-:W3:Y:S02]  /*13100*/  LDL.LU R18, [R1+0x2a8] ;  /* 0x0002a80001127983 */ /* 0x002ee40000300800 */
[----:B------:R-:W3:Y:S02]  /*13110*/  LDL.LU R19, [R1+0x2ac] ;  /* 0x0002ac0001137983 */ /* 0x000ee40000300800 */
[----:B---3--:R-:W-:Y:S01]  /*13120*/  STL.64 [R1+0x1668], R18 ;  /* 0x0016681201007387 */ /* 0x008fe20000100a00 */
[----:B--2---:R0:W-:Y:S03]  /*13130*/  STL.64 [R1+0x1660], R16 ;  /* 0x0016601001007387 */ /* 0x0041e60000100a00 */
        /* <DEDUP_REMOVED lines=8> */
[----:B------:R-:W2:Y:S02]  /*131c0*/  LDL.LU R18, [R1+0x2c8] ;  /* 0x0002c80001127983 */ /* 0x000ea40000300800 */
[----:B------:R-:W2:Y:S01]  /*131d0*/  LDL.LU R19, [R1+0x2cc] ;  /* 0x0002cc0001137983 */ /* 0x000ea20000300800 */
[----:B------:R-:W3:Y:S01]  /*131e0*/  LDL.LU.64 R6, [R1+0x78] ;  /* 0x0000780001067983 */ /* 0x000ee20000300a00 */
[----:B------:R-:W-:-:S03]  /*131f0*/  IMAD.MOV.U32 R11, RZ, RZ, R4 ;  /* 0x000000ffff0b7224 */ /* 0x000fc600078e0004 */
[----:B---3--:R0:W-:Y:S01]  /*13200*/  STL.64 [R1+0x1650], R6 ;  /* 0x0016500601007387 */ /* 0x0081e20000100a00 */
[----:B------:R-:W3:Y:S02]  /*13210*/  LDL.LU R24, [R1+0x1d0] ;  /* 0x0001d00001187983 */ /* 0x000ee40000300800 */
[----:B------:R-:W3:Y:S02]  /*13220*/  LDL.LU R25, [R1+0x1d4] ;  /* 0x0001d40001197983 */ /* 0x000ee40000300800 */
[----:B------:R-:W4:Y:S01]  /*13230*/  LDL.LU R26, [R1+0x1d8] ;  /* 0x0001d800011a7983 */ /* 0x000f220000300800 */
[----:B------:R-:W4:Y:S01]  /*13240*/  LDL.LU R27, [R1+0x1dc] ;  /* 0x0001dc00011b7983 */ /* 0x000f220000300800 */
[----:B------:R-:W-:Y:S02]  /*13250*/  IMAD.MOV.U32 R10, RZ, RZ, R5 ;  /* 0x000000ffff0a7224 */ /* 0x000fe400078e0005 */
[----:B------:R-:W2:Y:S02]  /*13260*/  LDL.LU R4, [R1+0x290] ;  /* 0x0002900001047983 */ /* 0x000ea40000300800 */
[----:B------:R-:W2:Y:S01]  /*13270*/  LDL.LU R5, [R1+0x294] ;  /* 0x0002940001057983 */ /* 0x000ea20000300800 */
[----:B0-----:R-:W2:Y:S01]  /*13280*/  LDL.LU R6, [R1+0x298] ;  /* 0x0002980001067983 */ /* 0x001ea20000300800 */
[----:B------:R-:W2:Y:S03]  /*13290*/  LDL.LU R7, [R1+0x29c] ;  /* 0x00029c0001077983 */ /* 0x000ea60000300800 */
[----:B----4-:R-:W-:Y:S01]  /*132a0*/  STL.64 [R1+0x1648], R26 ;  /* 0x0016481a01007387 */ /* 0x010fe20000100a00 */
[----:B---3--:R0:W-:Y:S03]  /*132b0*/  STL.64 [R1+0x1640], R24 ;  /* 0x0016401801007387 */ /* 0x0081e60000100a00 */
[----:B0-----:R-:W3:Y:S01]  /*132c0*/  LDL.LU R24, [R1+0x280] ;  /* 0x0002800001187983 */ /* 0x001ee20000300800 */
[----:B------:R-:W3:Y:S02]  /*132d0*/  LDL.LU R25, [R1+0x284] ;  /* 0x0002840001197983 */ /* 0x000ee40000300800 */
[----:B------:R-:W3:Y:S02]  /*132e0*/  LDL.LU R26, [R1+0x288] ;  /* 0x00028800011a7983 */ /* 0x000ee40000300800 */
[----:B------:R-:W3:Y:S01]  /*132f0*/  LDL.LU R27, [R1+0x28c] ;  /* 0x00028c00011b7983 */ /* 0x000ee20000300800 */
[----:B------:R-:W4:Y:S01]  /*13300*/  LDL.LU R12, [R1+0x170] ;  /* 0x00017000010c7983 */ /* 0x000f220000300800 */
[----:B------:R-:W4:Y:S02]  /*13310*/  LDL.LU R13, [R1+0x174] ;  /* 0x00017400010d7983 */ /* 0x000f240000300800 */
[----:B------:R-:W3:Y:S02]  /*13320*/  LDL.LU R14, [R1+0x178] ;  /* 0x00017800010e7983 */ /* 0x000ee40000300800 */
[----:B------:R-:W3:Y:S01]  /*13330*/  LDL.LU R15, [R1+0x17c] ;  /* 0x00017c00010f7983 */ /* 0x000ee20000300800 */
[C---:B--2---:R-:W-:Y:S01]  /*13340*/  HMMA.16816.F32.BF16 R8, R20.reuse, R10, R16 ;  /* 0x0000000a1408723c */ /* 0x044fe20000041810 */
[----:B---3--:R0:W-:Y:S01]  /*13350*/  STL.64 [R1+0x15e0], R14 ;  /* 0x0015e00e01007387 */ /* 0x0081e20000100a00 */
[----:B----4-:R-:W-:Y:S03]  /*13360*/  STL.64 [R1+0x15d8], R12 ;  /* 0x0015d80c01007387 */ /* 0x010fe60000100a00 */
[----:B0-----:R-:W2:Y:S01]  /*13370*/  LDL.LU.64 R14, [R1+0x48] ;  /* 0x00004800010e7983 */ /* 0x001ea20000300a00 */
[----:B------:R-:W3:Y:S02]  /*13380*/  LDL.LU.64 R18, [R1+0x1688] ;  /* 0x0016880001127983 */ /* 0x000ee40000300a00 */
[----:B------:R-:W3:Y:S11]  /*13390*/  LDL.LU.64 R16, [R1+0x1680] ;  /* 0x0016800001107983 */ /* 0x000ef60000300a00 */
[----:B------:R-:W-:Y:S04]  /*133a0*/  @!UPT UIADD3 URZ, URZ, URZ, URZ ;  /* 0x0000003f3f3ff290 */ /* 0x000fe8000fffe03f */
[----:B------:R-:W-:Y:S01]  /*133b0*/  STL.64 [R1+0x240], R8 ;  /* 0x0002400801007387 */ /* 0x000fe20000100a00 */
[----:B------:R0:W-:Y:S04]  /*133c0*/  STL.64 [R1+0x248], R10 ;  /* 0x0002480a01007387 */ /* 0x0001e80000100a00 */
[----:B0-----:R-:W3:Y:S01]  /*133d0*/  LDL.LU.64 R10, [R1+0x1678] ;  /* 0x00167800010a7983 */ /* 0x001ee20000300a00 */
[----:B------:R-:W4:Y:S01]  /*133e0*/  LDL.LU.64 R8, [R1+0x1670] ;  /* 0x0016700001087983 */ /* 0x000f220000300a00 */
[C---:B---3--:R-:W-:Y:S11]  /*133f0*/  HMMA.16816.F32.BF16 R16, R20.reuse, R10, R16 ;  /* 0x0000000a1410723c */ /* 0x048ff60000041810 */
[----:B------:R-:W-:Y:S11]  /*13400*/  @!UPT UIADD3 URZ, URZ, URZ, URZ ;  /* 0x0000003f3f3ff290 */ /* 0x000ff6000fffe03f */
[----:B------:R-:W-:Y:S01]  /*13410*/  @!UPT UIADD3 URZ, URZ, URZ, URZ ;  /* 0x0000003f3f3ff290 */ /* 0x000fe2000fffe03f */
[----:B------:R-:W-:Y:S01]  /*13420*/  STL.64 [R1+0xc0], R16 ;  /* 0x0000c01001007387 */ /* 0x000fe20000100a00 */
[----:B------:R0:W-:Y:S03]  /*13430*/  STL.64 [R1+0xc8], R18 ;  /* 0x0000c81201007387 */ /* 0x0001e60000100a00 */
[----:B0-----:R-:W2:Y:S01]  /*13440*/  LDL.LU.64 R18, [R1+0x1668] ;  /* 0x0016680001127983 */ /* 0x001ea20000300a00 */
[----:B------:R-:W2:Y:S02]  /*13450*/  LDL.LU.64 R16, [R1+0x1660] ;  /* 0x0016600001107983 */ /* 0x000ea40000300a00 */
[----:B------:R0:W-:Y:S02]  /*13460*/  STL.64 [R1+0x15f8], R10 ;  /* 0x0015f80a01007387 */ /* 0x0001e40000100a00 */
[----:B----4-:R-:W-:Y:S01]  /*13470*/  STL.64 [R1+0x15f0], R8 ;  /* 0x0015f00801007387 */ /* 0x010fe20000100a00 */
[----:B0-----:R-:W3:Y:S04]  /*13480*/  LDL.LU.64 R10, [R1+0x8] ;  /* 0x00000800010a7983 */ /* 0x001ee80000300a00 */
[----:B---3--:R0:W-:Y:S04]  /*13490*/  STL.64 [R1+0x1600], R10 ;  /* 0x0016000a01007387 */ /* 0x0081e80000100a00 */
[----:B0-----:R-:W3:Y:S01]  /*134a0*/  LDL.LU.64 R10, [R1+0x18] ;  /* 0x00001800010a7983 */ /* 0x001ee20000300a00 */
[C---:B--2---:R-:W-:Y:S03]  /*134b0*/  HMMA.16816.F32.BF16 R16, R20.reuse, R14, R16 ;  /* 0x0000000e1410723c */ /* 0x044fe60000041810 */
[----:B---3--:R0:W-:Y:S04]  /*134c0*/  STL.64 [R1+0x1610], R10 ;  /* 0x0016100a01007387 */ /* 0x0081e80000100a00 */
[----:B0-----:R-:W2:Y:S11]  /*134d0*/  LDL.LU.64 R10, [R1+0x28] ;  /* 0x00002800010a7983 */ /* 0x001eb60000300a00 */
[----:B------:R-:W-:Y:S05]  /*134e0*/  @!UPT UIADD3 URZ, URZ, URZ, URZ ;  /* 0x0000003f3f3ff290 */ /* 0x000fea000fffe03f */
[----:B------:R-:W-:Y:S02]  /*134f0*/  STL.64 [R1+0x4b0], R16 ;  /* 0x0004b01001007387 */ /* 0x000fe40000100a00 */
[----:B------:R0:W-:Y:S02]  /*13500*/  STL.64 [R1+0x4b8], R18 ;  /* 0x0004b81201007387 */ /* 0x0001e40000100a00 */
[----:B0-----:R-:W3:Y:S01]  /*13510*/  LDL.LU.64 R18, [R1+0x1658] ;  /* 0x0016580001127983 */ /* 0x001ee20000300a00 */
[----:B------:R0:W-:Y:S02]  /*13520*/  STL.64 [R1+0x1608], R14 ;  /* 0x0016080e01007387 */ /* 0x0001e40000100a00 */
[----:B------:R-:W4:Y:S02]  /*13530*/  LDL.LU R12, [R1+0x1b0] ;  /* 0x0001b000010c7983 */ /* 0x000f240000300800 */
[----:B------:R-:W4:Y:S01]  /*13540*/  LDL.LU R13, [R1+0x1b4] ;  /* 0x0001b400010d7983 */ /* 0x000f220000300800 */
[----:B0-----:R-:W2:Y:S01]  /*13550*/  LDL.LU R14, [R1+0x1b8] ;  /* 0x0001b800010e7983 */ /* 0x001ea20000300800 */
[----:B------:R-:W2:Y:S01]  /*13560*/  LDL.LU R15, [R1+0x1bc] ;  /* 0x0001bc00010f7983 */ /* 0x000ea20000300800 */
[C---:B---3--:R-:W-:Y:S02]  /*13570*/  HMMA.16816.F32.BF16 R4, R20.reuse, R18, R4 ;  /* 0x000000121404723c */ /* 0x048fe40000041804 */
[----:B--2---:R-:W-:Y:S01]  /*13580*/  STL.64 [R1+0x1620], R14 ;  /* 0x0016200e01007387 */ /* 0x004fe20000100a00 */
[----:B----4-:R0:W-:Y:S03]  /*13590*/  STL.64 [R1+0x1618], R12 ;  /* 0x0016180c01007387 */ /* 0x0101e60000100a00 */
[----:B0-----:R-:W2:Y:S01]  /*135a0*/  LDL.LU R12, [R1+0x1c0] ;  /* 0x0001c000010c7983 */ /* 0x001ea20000300800 */
[----:B------:R-:W2:Y:S02]  /*135b0*/  LDL.LU R13, [R1+0x1c4] ;  /* 0x0001c400010d7983 */ /* 0x000ea40000300800 */
[----:B------:R-:W2:Y:S02]  /*135c0*/  LDL.LU R14, [R1+0x1c8] ;  /* 0x0001c800010e7983 */ /* 0x000ea40000300800 */
[----:B------:R-:W2:Y:S11]  /*135d0*/  LDL.LU R15, [R1+0x1cc] ;  /* 0x0001cc00010f7983 */ /* 0x000eb60000300800 */
[----:B------:R-:W-:Y:S01]  /*135e0*/  @!UPT UIADD3 URZ, URZ, URZ, URZ ;  /* 0x0000003f3f3ff290 */ /* 0x000fe2000fffe03f */
        /* <DEDUP_REMOVED lines=12> */
[----:B---3--:R-:W-:Y:S01]  /*136b0*/  HMMA.16816.F32.BF16 R20, R20, R6, R24 ;  /* 0x000000061414723c */ /* 0x008fe20000041818 */
[----:B------:R-:W2:Y:S01]  /*136c0*/  LDL.LU.64 R26, [R1+0x1630] ;  /* 0x00163000011a7983 */ /* 0x000ea20000300a00 */
[----:B------:R-:W2:Y:S02]  /*136d0*/  LDL.LU.64 R24, [R1+0x1628] ;  /* 0x0016280001187983 */ /* 0x000ea40000300a00 */
[----:B------:R0:W-:Y:S02]  /*136e0*/  STL.64 [R1+0x15d0], R6 ;  /* 0x0015d00601007387 */ /* 0x0001e40000100a00 */
[----:B------:R-:W3:Y:S02]  /*136f0*/  LDL.LU R4, [R1+0x1a0] ;  /* 0x0001a00001047983 */ /* 0x000ee40000300800 */
[----:B------:R-:W-:-:S02]  /*13700*/  IMAD.MOV.U32 R17, RZ, RZ, R10 ;  /* 0x000000ffff117224 */ /* 0x000fc400078e000a */
[----:B------:R-:W-:Y:S11]  /*13710*/  IMAD.MOV.U32 R16, RZ, RZ, R11 ;  /* 0x000000ffff107224 */ /* 0x000ff600078e000b */
[----:B------:R-:W-:Y:S02]  /*13720*/  @!UPT UIADD3 URZ, URZ, URZ, URZ ;  /* 0x0000003f3f3ff290 */ /* 0x000fe4000fffe03f */
[----:B------:R-:W-:Y:S01]  /*13730*/  STL.64 [R1+0x5f0], R20 ;  /* 0x0005f01401007387 */ /* 0x000fe20000100a00 */
[----:B------:R1:W-:Y:S02]  /*13740*/  STL.64 [R1+0x5f8], R22 ;  /* 0x0005f81601007387 */ /* 0x0003e40000100a00 */
[----:B------:R-:W3:Y:S02]  /*13750*/  LDL.LU R5, [R1+0x1a4] ;  /* 0x0001a40001057983 */ /* 0x000ee40000300800 */
[----:B0-----:R-:W3:Y:S01]  /*13760*/  LDL.LU R6, [R1+0x1a8] ;  /* 0x0001a80001067983 */ /* 0x001ee20000300800 */
[----:B------:R-:W3:Y:S01]  /*13770*/  LDL.LU R7, [R1+0x1ac] ;  /* 0x0001ac0001077983 */ /* 0x000ee20000300800 */
[----:B-1----:R-:W-:Y:S02]  /*13780*/  IMAD.MOV.U32 R22, RZ, RZ, R9 ;  /* 0x000000ffff167224 */ /* 0x002fe400078e0009 */
[----:B------:R-:W-:-:S05]  /*13790*/  IMAD.MOV.U32 R23, RZ, RZ, R8 ;  /* 0x000000ffff177224 */ /* 0x000fca00078e0008 */
[----:B------:R0:W-:Y:S01]  /*137a0*/  STL.64 [R1+0x15e8], R22 ;  /* 0x0015e81601007387 */ /* 0x0001e20000100a00 */
[----:B------:R-:W4:Y:S02]  /*137b0*/  LDL.LU R20, [R1+0x190] ;  /* 0x0001900001147983 */ /* 0x000f240000300800 */
[----:B------:R-:W4:Y:S01]  /*137c0*/  LDL.LU R21, [R1+0x194] ;  /* 0x0001940001157983 */ /* 0x000f220000300800 */
[----:B0-----:R-:W4:Y:S01]  /*137d0*/  LDL.LU R22, [R1+0x198] ;  /* 0x0001980001167983 */ /* 0x001f220000300800 */
[----:B------:R-:W4:Y:S01]  /*137e0*/  LDL.LU R23, [R1+0x19c] ;  /* 0x00019c0001177983 */ /* 0x000f220000300800 */
        /* <DEDUP_REMOVED lines=8> */
[C---:B--2---:R-:W-:Y:S11]  /*13870*/  HMMA.16816.F32.BF16 R12, R24.reuse, R10, R12 ;  /* 0x0000000a180c723c */ /* 0x044ff6000004180c */
        /* <DEDUP_REMOVED lines=8> */
[C---:B---3--:R-:W-:Y:S11]  /*13900*/  HMMA.16816.F32.BF16 R4, R24.reuse, R10, R4 ;  /* 0x0000000a1804723c */ /* 0x048ff60000041804 */
[----:B------:R-:W-:Y:S11]  /*13910*/  @!UPT UIADD3 URZ, URZ, URZ, URZ ;  /* 0x0000003f3f3ff290 */ /* 0x000ff6000fffe03f */
[----:B------:R-:W-:Y:S01]  /*13920*/  @!UPT UIADD3 URZ, URZ, URZ, URZ ;  /* 0x0000003f3f3ff290 */ /* 0x000fe2000fffe03f */
[----:B------:R0:W-:Y:S01]  /*13930*/  STL.64 [R1+0x6b0], R4 ;  /* 0x0006b00401007387 */ /* 0x0001e20000100a00 */
[----:B------:R-:W-:Y:S02]  /*13940*/  STL.64 [R1+0x6b8], R6 ;  /* 0x0006b80601007387 */ /* 0x000fe40000100a00 */
[----:B0-----:R-:W-:Y:S02]  /*13950*/  IMAD.MOV.U32 R5, RZ, RZ, R10 ;  /* 0x000000ffff057224 */ /* 0x001fe400078e000a */
[----:B------:R-:W-:Y:S02]  /*13960*/  IMAD.MOV.U32 R4, RZ, RZ, R11 ;  /* 0x000000ffff047224 */ /* 0x000fe400078e000b */
[----:B------:R-:W4:Y:S01]  /*13970*/  LDL.LU.64 R10, [R1+0x15f8] ;  /* 0x0015f800010a7983 */ /* 0x000f220000300a00 */
[----:B------:R-:W3:Y:S01]  /*13980*/  LDL.LU.64 R8, [R1+0x15f0] ;  /* 0x0015f00001087983 */ /* 0x000ee20000300a00 */
[----:B----4-:R-:W-:Y:S11]  /*13990*/  HMMA.16816.F32.BF16 R20, R24, R10, R20 ;  /* 0x0000000a1814723c */ /* 0x010ff60000041814 */
[----:B------:R-:W-:Y:S11]  /*139a0*/  @!UPT UIADD3 URZ, URZ, URZ, URZ ;  /* 0x0000003f3f3ff290 */ /* 0x000ff6000fffe03f */
[----:B------:R-:W-:Y:S01]  /*139b0*/  @!UPT UIADD3 URZ, URZ, URZ, URZ ;  /* 0x0000003f3f3ff290 */ /* 0x000fe2000fffe03f */
[----:B------:R-:W-:Y:S01]  /*139c0*/  STL.64 [R1+0x6a0], R20 ;  /* 0x0006a01401007387 */ /* 0x000fe20000100a00 */
[----:B------:R0:W-:Y:S03]  /*139d0*/  STL.64 [R1+0x6a8], R22 ;  /* 0x0006a81601007387 */ /* 0x0001e60000100a00 */
[----:B0-----:R-:W4:Y:S01]  /*139e0*/  LDL.LU.64 R22, [R1+0x15e8] ;  /* 0x0015e80001167983 */ /* 0x001f220000300a00 */
[----:B------:R0:W-:Y:S02]  /*139f0*/  STL.64 [R1+0x1578], R10 ;  /* 0x0015780a01007387 */ /* 0x0001e40000100a00 */
[----:B---3--:R-:W-:Y:S02]  /*13a00*/  STL.64 [R1+0x1570], R8 ;  /* 0x0015700801007387 */ /* 0x008fe40000100a00 */
[----:B0-----:R-:W-:Y:S02]  /*13a10*/  IMAD.MOV.U32 R10, RZ, RZ, R5 ;  /* 0x000000ffff0a7224 */ /* 0x001fe400078e0005 */
[----:B------:R-:W-:-:S02]  /*13a20*/  IMAD.MOV.U32 R11, RZ, RZ, R4 ;  /* 0x000000ffff0b7224 */ /* 0x000fc400078e0004 */
[----:B------:R-:W4:Y:S01]  /*13a30*/  LDL.LU R4, [R1+0x160] ;  /* 0x0001600001047983 */ /* 0x000f220000300800 */
[----:B------:R-:W4:Y:S02]  /*13a40*/  LDL.LU R5, [R1+0x164] ;  /* 0x0001640001057983 */ /* 0x000f240000300800 */
[----:B------:R-:W4:Y:S02]  /*13a50*/  LDL.LU R6, [R1+0x168] ;  /* 0x0001680001067983 */ /* 0x000f240000300800 */
[----:B------:R-:W4:Y:S01]  /*13a60*/  LDL.LU R7, [R1+0x16c] ;  /* 0x00016c0001077983 */ /* 0x000f220000300800 */
[----:B------:R0:W-:Y:S02]  /*13a70*/  STL.64 [R1+0x1588], R10 ;  /* 0x0015880a01007387 */ /* 0x0001e40000100a00 */
[----:B0-----:R-:W-:Y:S02]  /*13a80*/  IMAD.MOV.U32 R10, RZ, RZ, R13 ;  /* 0x000000ffff0a7224 */ /* 0x001fe400078e000d */
[----:B------:R-:W-:-:S05]  /*13a90*/  IMAD.MOV.U32 R11, RZ, RZ, R12 ;  /* 0x000000ffff0b7224 */ /* 0x000fca00078e000c */
[----:B------:R0:W-:Y:S01]  /*13aa0*/  STL.64 [R1+0x15a0], R10 ;  /* 0x0015a00a01007387 */ /* 0x0001e20000100a00 */
[----:B------:R-:W2:Y:S02]  /*13ab0*/  LDL.LU R8, [R1+0x180] ;  /* 0x0001800001087983 */ /* 0x000ea40000300800 */
[----:B------:R-:W2:Y:S01]  /*13ac0*/  LDL.LU R9, [R1+0x184] ;  /* 0x0001840001097983 */ /* 0x000ea20000300800 */
[----:B0-----:R-:W2:Y:S01]  /*13ad0*/  LDL.LU R10, [R1+0x188] ;  /* 0x00018800010a7983 */ /* 0x001ea20000300800 */
[----:B------:R-:W2:Y:S02]  /*13ae0*/  LDL.LU R11, [R1+0x18c] ;  /* 0x00018c00010b7983 */ /* 0x000ea40000300800 */
[----:B--2---:R-:W-:Y:S11]  /*13af0*/  HMMA.16816.F32.BF16 R8, R24, R14, R8 ;  /* 0x0000000e1808723c */ /* 0x004ff60000041808 */
[----:B------:R-:W-:Y:S11]  /*13b00*/  @!UPT UIADD3 URZ, URZ, URZ, URZ ;  /* 0x0000003f3f3ff290 */ /* 0x000ff6000fffe03f */
[----:B------:R-:W-:Y:S01]  /*13b10*/  @!UPT UIADD3 URZ, URZ, URZ, URZ ;  /* 0x0000003f3f3ff290 */ /* 0x000fe2000fffe03f */
[----:B------:R0:W-:Y:S01]  /*13b20*/  STL.64 [R1+0x690], R8 ;  /* 0x0006900801007387 */ /* 0x0001e20000100a00 */
[----:B------:R1:W-:Y:S02]  /*13b30*/  STL.64 [R1+0x698], R10 ;  /* 0x0006980a01007387 */ /* 0x0003e40000100a00 */
[----:B0-----:R-:W-:Y:S02]  /*13b40*/  IMAD.MOV.U32 R9, RZ, RZ, R14 ;  /* 0x000000ffff097224 */ /* 0x001fe400078e000e */
[----:B------:R-:W-:Y:S02]  /*13b50*/  IMAD.MOV.U32 R8, RZ, RZ, R15 ;  /* 0x000000ffff087224 */ /* 0x000fe400078e000f */
[----:B------:R-:W2:Y:S01]  /*13b60*/  LDL.LU.64 R14, [R1+0x15e0] ;  /* 0x0015e000010e7983 */ /* 0x000ea20000300a00 */
[----:B------:R-:W2:Y:S02]  /*13b70*/  LDL.LU.64 R12, [R1+0x15d8] ;  /* 0x0015d800010c7983 */ /* 0x000ea40000300a00 */
[----:B------:R0:W-:Y:S02]  /*13b80*/  STL.64 [R1+0x1558], R18 ;  /* 0x0015581201007387 */ /* 0x0001e40000100a00 */
[----:B-1----:R-:W-:-:S02]  /*13b90*/  IMAD.MOV.U32 R11, RZ, RZ, R16 ;  /* 0x000000ffff0b7224 */ /* 0x002fc400078e0010 */
[----:B------:R-:W-:Y:S01]  /*13ba0*/  IMAD.MOV.U32 R10, RZ, RZ, R17 ;  /* 0x000000ffff0a7224 */ /* 0x000fe200078e0011 */
[C---:B--2---:R-:W-:Y:S07]  /*13bb0*/  HMMA.16816.F32.BF16 R12, R24.reuse, R18, R12 ;  /* 0x00000012180c723c */ /* 0x044fee000004180c */
[----:B0-----:R-:W-:Y:S02]  /*13bc0*/  IMAD.MOV.U32 R18, RZ, RZ, R9 ;  /* 0x000000ffff127224 */ /* 0x001fe400078e0009 */
[----:B------:R-:W-:Y:S11]  /*13bd0*/  IMAD.MOV.U32 R19, RZ, RZ, R8 ;  /* 0x000000ffff137224 */ /* 0x000ff600078e0008 */
[----:B------:R-:W-:Y:S03]  /*13be0*/  @!UPT UIADD3 URZ, URZ, URZ, URZ ;  /* 0x0000003f3f3ff290 */ /* 0x000fe6000fffe03f */
[----:B------:R0:W-:Y:S01]  /*13bf0*/  STL.64 [R1+0x680], R12 ;  /* 0x0006800c01007387 */ /* 0x0001e20000100a00 */
[----:B------:R1:W-:Y:S03]  /*13c00*/  STL.64 [R1+0x688], R14 ;  /* 0x0006880e01007387 */ /* 0x0003e60000100a00 */
[----:B0-----:R-:W2:Y:S01]  /*13c10*/  LDL.LU R12, [R1+0xb0] ;  /* 0x0000b000010c7983 */ /* 0x001ea20000300800 */
[----:B------:R-:W2:Y:S02]  /*13c20*/  LDL.LU R13, [R1+0xb4] ;  /* 0x0000b400010d7983 */ /* 0x000ea40000300800 */
[----:B-1----:R-:W2:Y:S02]  /*13c30*/  LDL.LU R14, [R1+0xb8] ;  /* 0x0000b800010e7983 */ /* 0x002ea40000300800 */
[----:B------:R-:W2:Y:S01]  /*13c40*/  LDL.LU R15, [R1+0xbc] ;  /* 0x0000bc00010f7983 */ /* 0x000ea20000300800 */
[----:B------:R0:W-:Y:S01]  /*13c50*/  STL.64 [R1+0x1580], R18 ;  /* 0x0015801201007387 */ /* 0x0001e20000100a00 */
[----:B------:R-:W3:Y:S02]  /*13c60*/  LDL.LU R16, [R1+0x60] ;  /* 0x0000600001107983 */ /* 0x000ee40000300800 */
[----:B------:R-:W3:Y:S01]  /*13c70*/  LDL.LU R17, [R1+0x64] ;  /* 0x0000640001117983 */ /* 0x000ee20000300800 */
[----:B0-----:R-:W2:Y:S01]  /*13c80*/  LDL.LU R18, [R1+0x68] ;  /* 0x0000680001127983 */ /* 0x001ea20000300800 */
[----:B------:R-:W2:Y:S01]  /*13c90*/  LDL.LU R19, [R1+0x6c] ;  /* 0x00006c0001137983 */ /* 0x000ea20000300800 */
[----:B----4-:R-:W-:Y:S02]  /*13ca0*/  HMMA.16816.F32.BF16 R4, R24, R22, R4 ;  /* 0x000000161804723c */ /* 0x010fe40000041804 */
[----:B--2---:R-:W-:Y:S01]  /*13cb0*/  STL.64 [R1+0x1598], R18 ;  /* 0x0015981201007387 */ /* 0x004fe20000100a00 */
[----:B---3--:R0:W-:Y:S03]  /*13cc0*/  STL.64 [R1+0x1590], R16 ;  /* 0x0015901001007387 */ /* 0x0081e60000100a00 */
        /* <DEDUP_REMOVED lines=13> */
[----:B------:R0:W-:Y:S02]  /*13da0*/  STL.64 [R1+0x1550], R22 ;  /* 0x0015501601007387 */ /* 0x0001e40000100a00 */
[----:B------:R-:W4:Y:S02]  /*13db0*/  LDL.LU R20, [R1+0x130] ;  /* 0x0001300001147983 */ /* 0x000f240000300800 */
[----:B------:R-:W4:Y:S01]  /*13dc0*/  LDL.LU R21, [R1+0x134] ;  /* 0x0001340001157983 */ /* 0x000f220000300800 */
[----:B0-----:R-:W2:Y:S01]  /*13dd0*/  LDL.LU R22, [R1+0x138] ;  /* 0x0001380001167983 */ /* 0x001ea20000300800 */
[----:B------:R-:W-:-:S02]  /*13de0*/  IMAD.MOV.U32 R23, RZ, RZ, R29 ;  /* 0x000000ffff177224 */ /* 0x000fc400078e001d */
[----:B------:R-:W4:Y:S01]  /*13df0*/  LDL.LU R29, [R1+0x15c8] ;  /* 0x0015c800011d7983 */ /* 0x000f220000300800 */
[----:B---3--:R-:W-:Y:S02]  /*13e00*/  HMMA.16816.F32.BF16 R24, R24, R6, R12 ;  /* 0x000000061818723c */ /* 0x008fe4000004180c */
[----:B--2---:R-:W-:Y:S01]  /*13e10*/  STL.64 [R1+0x1568], R22 ;  /* 0x0015681601007387 */ /* 0x004fe20000100a00 */
[----:B----4-:R0:W-:Y:S04]  /*13e20*/  STL.64 [R1+0x1560], R20 ;  /* 0x0015601401007387 */ /* 0x0101e80000100a00 */
[----:B------:R-:W-:Y:S02]  /*13e30*/  IMAD.MOV.U32 R13, RZ, RZ, R6 ;  /* 0x000000ffff0d7224 */ /* 0x000fe400078e0006 */
[----:B------:R-:W-:Y:S01]  /*13e40*/  IMAD.MOV.U32 R12, RZ, RZ, R7 ;  /* 0x000000ffff0c7224 */ /* 0x000fe200078e0007 */
[----:B0-----:R-:W2:Y:S01]  /*13e50*/  LDL.LU R20, [R1+0x140] ;  /* 0x0001400001147983 */ /* 0x001ea20000300800 */
[----:B------:R-:W2:Y:S02]  /*13e60*/  LDL.LU R21, [R1+0x144] ;  /* 0x0001440001157983 */ /* 0x000ea40000300800 */
[----:B------:R-:W2:Y:S02]  /*13e70*/  LDL.LU R22, [R1+0x148] ;  /* 0x0001480001167983 */ /* 0x000ea40000300800 */
[----:B------:R-:W2:Y:S08]  /*13e80*/  LDL.LU R23, [R1+0x14c] ;  /* 0x00014c0001177983 */ /* 0x000eb00000300800 */
[----:B------:R0:W-:Y:S01]  /*13e90*/  STL.64 [R1+0x5e0], R24 ;  /* 0x0005e01801007387 */ /* 0x0001e20000100a00 */
[----:B------:R1:W-:Y:S02]  /*13ea0*/  STL.64 [R1+0x5e8], R26 ;  /* 0x0005e81a01007387 */ /* 0x0003e40000100a00 */
[----:B------:R-:W3:Y:S02]  /*13eb0*/  LDL.LU.64 R6, [R1+0x15c0] ;  /* 0x0015c00001067983 */ /* 0x000ee40000300a00 */
[----:B------:R-:W3:Y:S01]  /*13ec0*/  LDL.LU.64 R4, [R1+0x15b8] ;  /* 0x0015b80001047983 */ /* 0x000ee20000300a00 */
[----:B0-----:R-:W4:Y:S01]  /*13ed0*/  LDL.LU R24, [R1+0x50] ;  /* 0x0000500001187983 */ /* 0x001f220000300800 */
[----:B------:R-:W4:Y:S02]  /*13ee0*/  LDL.LU R25, [R1+0x54] ;  /* 0x0000540001197983 */ /* 0x000f240000300800 */
[----:B-1----:R-:W4:Y:S01]  /*13ef0*/  LDL.LU R26, [R1+0x58] ;  /* 0x00005800011a7983 */ /* 0x002f220000300800 */
[C---:B---3--:R-:W-:Y:S01]  /*13f00*/  HMMA.16816.F32.BF16 R8, R4.reuse, R10, R16 ;  /* 0x0000000a0408723c */ /* 0x048fe20000041810 */
[----:B------:R-:W3:Y:S01]  /*13f10*/  LDL.LU.64 R18, [R1+0x15b0] ;  /* 0x0015b00001127983 */ /* 0x000ee20000300a00 */
[----:B------:R-:W3:Y:S11]  /*13f20*/  LDL.LU.64 R16, [R1+0x15a8] ;  /* 0x0015a80001107983 */ /* 0x000ef60000300a00 */
[----:B------:R-:W-:Y:S10]  /*13f30*/  @!UPT UIADD3 URZ, URZ, URZ, URZ ;  /* 0x0000003f3f3ff290 */ /* 0x000ff4000fffe03f */
[----:B------:R-:W-:Y:S01]  /*13f40*/  STL.64 [R1+0xb0], R8 ;  /* 0x0000b00801007387 */ /* 0x000fe20000100a00 */
[----:B------:R0:W-:Y:S03]  /*13f50*/  STL.64 [R1+0xb8], R10 ;  /* 0x0000b80a01007387 */ /* 0x0001e60000100a00 */
[----:B0-----:R-:W3:Y:S02]  /*13f60*/  LDL.LU.64 R10, [R1+0x15a0] ;  /* 0x0015a000010a7983 */ /* 0x001ee40000300a00 */
[C---:B---3--:R-:W-:Y:S02]  /*13f70*/  HMMA.16816.F32.BF16 R8, R4.reuse, R10, R16 ;  /* 0x0000000a0408723c */ /* 0x048fe40000041810 */
[----:B------:R-:W3:Y:S01]  /*13f80*/  LDL.LU.64 R18, [R1+0x1598] ;  /* 0x0015980001127983 */ /* 0x000ee20000300a00 */
[----:B------:R-:W3:Y:S11]  /*13f90*/  LDL.LU.64 R16, [R1+0x1590] ;  /* 0x0015900001107983 */ /* 0x000ef60000300a00 */
[----:B------:R-:W-:Y:S09]  /*13fa0*/  @!UPT UIADD3 URZ, URZ, URZ, URZ ;  /* 0x0000003f3f3ff290 */ /* 0x000ff2000fffe03f */
[----:B------:R-:W-:Y:S01]  /*13fb0*/  STL.64 [R1+0xa0], R8 ;  /* 0x0000a00801007387 */ /* 0x000fe20000100a00 */
[----:B------:R0:W-:Y:S03]  /*13fc0*/  STL.64 [R1+0xa8], R10 ;  /* 0x0000a80a01007387 */ /* 0x0001e60000100a00 */
[----:B0-----:R-:W3:Y:S02]  /*13fd0*/  LDL.LU.64 R10, [R1+0x1588] ;  /* 0x00158800010a7983 */ /* 0x001ee40000300a00 */
[C---:B---3--:R-:W-:Y:S02]  /*13fe0*/  HMMA.16816.F32.BF16 R8, R4.reuse, R10, R16 ;  /* 0x0000000a0408723c */ /* 0x048fe40000041810 */
[----:B------:R-:W2:Y:S11]  /*13ff0*/  LDL.LU.64 R18, [R1+0x1580] ;  /* 0x0015800001127983 */ /* 0x000eb60000300a00 */
[----:B------:R-:W-:Y:S10]  /*14000*/  @!UPT UIADD3 URZ, URZ, URZ, URZ ;  /* 0x0000003f3f3ff290 */ /* 0x000ff4000fffe03f */
[----:B------:R-:W-:Y:S01]  /*14010*/  STL.64 [R1+0x90], R8 ;  /* 0x0000900801007387 */ /* 0x000fe20000100a00 */
[----:B------:R0:W-:Y:S03]  /*14020*/  STL.64 [R1+0x98], R10 ;  /* 0x0000980a01007387 */ /* 0x0001e60000100a00 */
[----:B0-----:R-:W4:Y:S01]  /*14030*/  LDL.LU.64 R10, [R1+0x1578] ;  /* 0x00157800010a7983 */ /* 0x001f220000300a00 */
[----:B------:R-:W-:Y:S02]  /*14040*/  IMAD.MOV.U32 R27, RZ, RZ, R29 ;  /* 0x000000ffff1b7224 */ /* 0x000fe400078e001d */
[----:B------:R-:W3:Y:S05]  /*14050*/  LDL.LU.64 R8, [R1+0x1570] ;  /* 0x0015700001087983 */ /* 0x000eea0000300a00 */
[C---:B----4-:R-:W-:Y:S11]  /*14060*/  HMMA.16816.F32.BF16 R24, R4.reuse, R10, R24 ;  /* 0x0000000a0418723c */ /* 0x050ff60000041818 */
[----:B------:R-:W-:Y:S11]  /*14070*/  @!UPT UIADD3 URZ, URZ, URZ, URZ ;  /* 0x0000003f3f3ff290 */ /* 0x000ff6000fffe03f */
[----:B------:R-:W-:Y:S01]  /*14080*/  @!UPT UIADD3 URZ, URZ, URZ, URZ ;  /* 0x0000003f3f3ff290 */ /* 0x000fe2000fffe03f */
[----:B------:R-:W-:Y:S01]  /*14090*/  STL.64 [R1+0x480], R24 ;  /* 0x0004801801007387 */ /* 0x000fe20000100a00 */
[----:B------:R-:W-:Y:S02]  /*140a0*/  STL [R1+0x488], R26 ;  /* 0x0004881a01007387 */ /* 0x000fe40000100800 */
[----:B------:R-:W-:Y:S02]  /*140b0*/  IMAD.MOV.U32 R29, RZ, RZ, R27 ;  /* 0x000000ffff1d7224 */ /* 0x000fe400078e001b */
[----:B------:R-:W0:Y:S04]  /*140c0*/  LDSM.16.MT88.4 R24, [R2+0x8000] ;  /* 0x008000000218783b */ /* 0x000e280000004200 */
[----:B------:R-:W-:Y:S04]  /*140d0*/  STL [R1+0x11b4], R29 ;  /* 0x0011b41d01007387 */ /* 0x000fe80000100800 */
[----:B0-----:R-:W-:Y:S01]  /*140e0*/  STL.64 [R1+0x1540], R26 ;  /* 0x0015401a01007387 */ /* 0x001fe20000100a00 */
[----:B------:R-:W-:Y:S02]  /*140f0*/  STL.64 [R1+0x1538], R24 ;  /* 0x0015381801007387 */ /* 0x000fe40000100a00 */
[----:B------:R0:W-:Y:S02]  /*14100*/  STL [R1+0x1500], R2 ;  /* 0x0015000201007387 */ /* 0x0001e40000100800 */
[----:B0-----:R-:W4:Y:S01]  /*14110*/  LDL R2, [R1+0x768] ;  /* 0x0007680001027983 */ /* 0x001f220000100800 */
[----:B--2---:R-:W-:Y:S03]  /*14120*/  HMMA.16816.F32.BF16 R16, R4, R18, R20 ;  /* 0x000000120410723c */ /* 0x004fe60000041814 */
[----:B----4-:R-:W0:Y:S02]  /*14130*/  LDSM.16.M88.4 R24, [R2+0x10000] ;  /* 0x010000000218783b */ /* 0x010e240000000200 */
[----:B0-----:R-:W-:-:S02]  /*14140*/  IMAD.MOV.U32 R29, RZ, RZ, R27 ;  /* 0x000000ffff1d7224 */ /* 0x001fc400078e001b */
[----:B------:R0:W-:Y:S01]  /*14150*/  STL.64 [R1+0x60], R24 ;  /* 0x0000601801007387 */ /* 0x0001e20000100a00 */
[----:B------:R-:W-:Y:S02]  /*14160*/  IMAD.MOV.U32 R15, RZ, RZ, R24 ;  /* 0x000000ffff0f7224 */ /* 0x000fe400078e0018 */
[----:B------:R-:W-:Y:S01]  /*14170*/  STL.64 [R1+0x68], R26 ;  /* 0x0000681a01007387 */ /* 0x000fe20000100a00 */
[----:B0-----:R-:W2:Y:S01]  /*14180*/  LDL.LU R24, [R1+0x150] ;  /* 0x0001500001187983 */ /* 0x001ea20000300800 */
[----:B------:R-:W-:Y:S02]  /*14190*/  STL [R1+0x1530], R29 ;  /* 0x0015301d01007387 */ /* 0x000fe40000100800 */
[----:B------:R-:W4:Y:S02]  /*141a0*/  LDL.LU.64 R22, [R1+0x1568] ;  /* 0x0015680001167983 */ /* 0x000f240000300a00 */
[----:B------:R-:W4:Y:S07]  /*141b0*/  LDL.LU.64 R20, [R1+0x1560] ;  /* 0x0015600001147983 */ /* 0x000f2e0000300a00 */
[----:B------:R-:W-:Y:S01]  /*141c0*/  STL.64 [R1+0x470], R16 ;  /* 0x0004701001007387 */ /* 0x000fe20000100a00 */
[----:B------:R-:W-:Y:S02]  /*141d0*/  STL.64 [R1+0x478], R18 ;  /* 0x0004781201007387 */ /* 0x000fe40000100a00 */
[----:B------:R-:W0:Y:S02]  /*141e0*/  LDSM.16.M88.4 R16, [R2+0x10800] ;  /* 0x010800000210783b */ /* 0x000e240000000200 */
[----:B0-----:R-:W-:Y:S02]  /*141f0*/  STL.64 [R1+0x50], R16 ;  /* 0x0000501001007387 */ /* 0x001fe40000100a00 */
[----:B------:R0:W-:Y:S02]  /*14200*/  STL.64 [R1+0x58], R18 ;  /* 0x0000581201007387 */ /* 0x0001e40000100a00 */
[----:B0-----:R-:W4:Y:S01]  /*14210*/  LDL.LU.64 R18, [R1+0x1558] ;  /* 0x0015580001127983 */ /* 0x001f220000300a00 */
[----:B------:R-:W-:-:S02]  /*14220*/  IMAD.MOV.U32 R29, RZ, RZ, R17 ;  /* 0x000000ffff1d7224 */ /* 0x000fc400078e0011 */
[----:B------:R-:W-:Y:S02]  /*14230*/  IMAD.MOV.U32 R14, RZ, RZ, R25 ;  /* 0x000000ffff0e7224 */ /* 0x000fe400078e0019 */
[----:B------:R-:W-:Y:S01]  /*14240*/  IMAD.MOV.U32 R25, RZ, RZ, R28 ;  /* 0x000000ffff197224 */ /* 0x000fe200078e001c */
[----:B----4-:R-:W-:Y:S01]  /*14250*/  HMMA.16816.F32.BF16 R16, R4, R18, R20 ;  /* 0x000000120410723c */ /* 0x010fe20000041814 */
[----:B------:R-:W2:Y:S11]  /*14260*/  LDL.LU.64 R22, [R1+0x1550] ;  /* 0x0015500001167983 */ /* 0x000eb60000300a00 */
[----:B------:R-:W-:Y:S11]  /*14270*/  @!UPT UIADD3 URZ, URZ, URZ, URZ ;  /* 0x0000003f3f3ff290 */ /* 0x000ff6000fffe03f */
[----:B------:R0:W-:Y:S01]  /*14280*/  STL [R1+0x230], R16 ;  /* 0x0002301001007387 */ /* 0x0001e20000100800 */
[----:B------:R-:W-:-:S03]  /*14290*/  IMAD.MOV.U32 R28, RZ, RZ, R17 ;  /* 0x000000ffff1c7224 */ /* 0x000fc600078e0011 */
[----:B0-----:R-:W4:Y:S01]  /*142a0*/  LDL.LU R16, [R1+0x5d0] ;  /* 0x0005d00001107983 */ /* 0x001f220000300800 */
[----:B------:R-:W4:Y:S02]  /*142b0*/  LDL.LU R17, [R1+0x5d4] ;  /* 0x0005d40001117983 */ /* 0x000f240000300800 */
[----:B------:R-:W-:Y:S02]  /*142c0*/  IMAD.MOV.U32 R26, RZ, RZ, R3 ;  /* 0x000000ffff1a7224 */ /* 0x000fe400078e0003 */
[----:B------:R-:W-:Y:S02]  /*142d0*/  IMAD.MOV.U32 R27, RZ, RZ, R0 ;  /* 0x000000ffff1b7224 */ /* 0x000fe400078e0000 */
[----:B------:R-:W-:Y:S02]  /*142e0*/  IMAD.MOV.U32 R3, RZ, RZ, R18 ;  /* 0x000000ffff037224 */ /* 0x000fe400078e0012 */
[----:B------:R-:W-:Y:S02]  /*142f0*/  IMAD.MOV.U32 R0, RZ, RZ, R19 ;  /* 0x000000ffff007224 */ /* 0x000fe400078e0013 */
[----:B---3--:R-:W-:-:S02]  /*14300*/  IMAD.MOV.U32 R18, RZ, RZ, R8 ;  /* 0x000000ffff127224 */ /* 0x008fc400078e0008 */
[----:B------:R-:W-:Y:S01]  /*14310*/  IMAD.MOV.U32 R19, RZ, RZ, R9 ;  /* 0x000000ffff137224 */ /* 0x000fe200078e0009 */
[----:B------:R-:W3:Y:S01]  /*14320*/  LDL.LU R8, [R1+0x154c] ;  /* 0x00154c0001087983 */ /* 0x000ee20000300800 */
[----:B------:R-:W2:Y:S03]  /*14330*/  LDL.LU R9, [R1+0x1548] ;  /* 0x0015480001097983 */ /* 0x000ea60000300800 */
[----:B------:R-:W-:Y:S04]  /*14340*/  STL.64 [R1+0x14d0], R18 ;  /* 0x0014d01201007387 */ /* 0x000fe80000100a00 */
[----:B----4-:R0:W-:Y:S04]  /*14350*/  STL.64 [R1+0x14c8], R16 ;  /* 0x0014c81001007387 */ /* 0x0101e80000100a00 */
[----:B0-----:R-:W4:Y:S01]  /*14360*/  LDL.LU R16, [R1+0x540] ;  /* 0x0005400001107983 */ /* 0x001f220000300800 */
[----:B------:R-:W4:Y:S02]  /*14370*/  LDL.LU R17, [R1+0x544] ;  /* 0x0005440001117983 */ /* 0x000f240000300800 */
[----:B------:R-:W2:Y:S02]  /*14380*/  LDL.LU R18, [R1+0x548] ;  /* 0x0005480001127983 */ /* 0x000ea40000300800 */
[----:B------:R-:W2:Y:S02]  /*14390*/  LDL.LU R19, [R1+0x54c] ;  /* 0x00054c0001137983 */ /* 0x000ea40000300800 */
[----:B--2---:R-:W-:Y:S01]  /*143a0*/  STL.64 [R1+0x14e0], R18 ;  /* 0x0014e01201007387 */ /* 0x004fe20000100a00 */
[----:B----4-:R0:W-:Y:S03]  /*143b0*/  STL.64 [R1+0x14d8], R16 ;  /* 0x0014d81001007387 */ /* 0x0101e60000100a00 */
[----:B0-----:R-:W2:Y:S01]  /*143c0*/  LDL.LU R16, [R1+0x360] ;  /* 0x0003600001107983 */ /* 0x001ea20000300800 */
[----:B------:R-:W2:Y:S02]  /*143d0*/  LDL.LU R17, [R1+0x364] ;  /* 0x0003640001117983 */ /* 0x000ea40000300800 */
[----:B------:R-:W-:-:S02]  /*143e0*/  IMAD.MOV.U32 R18, RZ, RZ, R9 ;  /* 0x000000ffff127224 */ /* 0x000fc400078e0009 */
[----:B---3--:R-:W-:Y:S01]  /*143f0*/  IMAD.MOV.U32 R19, RZ, RZ, R8 ;  /* 0x000000ffff137224 */ /* 0x008fe200078e0008 */
[----:B------:R-:W-:Y:S01]  /*14400*/  HMMA.16816.F32.BF16 R20, R4, R22, R24 ;  /* 0x000000160414723c */ /* 0x000fe20000041818 */
[----:B------:R-:W-:Y:S04]  /*14410*/  LDSM.16.M88.4 R8, [R2+0x11800] ;  /* 0x011800000208783b */ /* 0x000fe80000000200 */
[----:B------:R-:W-:Y:S04]  /*14420*/  STL.64 [R1+0x14f0], R18 ;  /* 0x0014f01201007387 */ /* 0x000fe80000100a00 */
[----:B--2---:R-:W-:Y:S02]  /*14430*/  STL.64 [R1+0x14e8], R16 ;  /* 0x0014e81001007387 */ /* 0x004fe40000100a00 */
[----:B------:R-:W0:Y:S04]  /*14440*/  LDSM.16.M88.4 R16, [R2+0x11000] ;  /* 0x011000000210783b */ /* 0x000e280000000200 */
[----:B------:R-:W-:Y:S02]  /*14450*/  STL [R1+0x1184], R3 ;  /* 0x0011840301007387 */ /* 0x000fe40000100800 */
[----:B------:R-:W-:Y:S01]  /*14460*/  STL [R1+0x1180], R28 ;  /* 0x0011801c01007387 */ /* 0x000fe20000100800 */
[----:B------:R-:W-:Y:S05]  /*14470*/  STL [R1+0x117c], R0 ;  /* 0x00117c0001007387 */ /* 0x000fea0000100800 */
[----:B------:R-:W-:Y:S02]  /*14480*/  STL [R1+0x350], R20 ;  /* 0x0003501401007387 */ /* 0x000fe40000100800 */
[----:B------:R-:W2:Y:S02]  /*14490*/  LDL.LU R24, [R1+0x110] ;  /* 0x0001100001187983 */ /* 0x000ea40000300800 */
[----:B------:R-:W2:Y:S01]  /*144a0*/  LDL.LU R25, [R1+0x114] ;  /* 0x0001140001197983 */ /* 0x000ea20000300800 */
[----:B------:R-:W2:Y:S01]  /*144b0*/  LDL.LU R26, [R1+0x118] ;  /* 0x00011800011a7983 */ /* 0x000ea20000300800 */
[----:B------:R-:W2:Y:S03]  /*144c0*/  LDL.LU R27, [R1+0x11c] ;  /* 0x00011c00011b7983 */ /* 0x000ea60000300800 */
[----:B0-----:R-:W-:Y:S01]  /*144d0*/  STL.64 [R1+0x40], R16 ;  /* 0x0000401001007387 */ /* 0x001fe20000100a00 */
[----:B------:R-:W-:Y:S02]  /*144e0*/  STL.64 [R1+0x48], R18 ;  /* 0x0000481201007387 */ /* 0x000fe40000100a00 */
[----:B------:R0:W-:Y:S02]  /*144f0*/  STL.64 [R1+0x1508], R16 ;  /* 0x0015081001007387 */ /* 0x0001e40000100a00 */
[----:B0-----:R-:W3:Y:S01]  /*14500*/  LDL.LU R16, [R1+0x270] ;  /* 0x0002700001107983 */ /* 0x001ee20000300800 */
[----:B------:R-:W3:Y:S02]  /*14510*/  LDL.LU R17, [R1+0x274] ;  /* 0x0002740001117983 */ /* 0x000ee40000300800 */
[----:B------:R-:W4:Y:S02]  /*14520*/  LDL.LU R18, [R1+0x278] ;  /* 0x0002780001127983 */ /* 0x000f240000300800 */
[----:B------:R-:W4:Y:S02]  /*14530*/  LDL.LU R19, [R1+0x27c] ;  /* 0x00027c0001137983 */ /* 0x000f240000300800 */
[----:B----4-:R-:W-:Y:S01]  /*14540*/  STL.64 [R1+0x1518], R18 ;  /* 0x0015181201007387 */ /* 0x010fe20000100a00 */
[----:B---3--:R-:W-:Y:S02]  /*14550*/  STL.64 [R1+0x1510], R16 ;  /* 0x0015101001007387 */ /* 0x008fe40000100a00 */
[----:B------:R-:W-:Y:S02]  /*14560*/  STL.64 [R1+0x30], R8 ;  /* 0x0000300801007387 */ /* 0x000fe40000100a00 */
[----:B------:R-:W-:Y:S01]  /*14570*/  STL.64 [R1+0x38], R10 ;  /* 0x0000380a01007387 */ /* 0x000fe20000100a00 */
[----:B------:R0:W-:Y:S04]  /*14580*/  STL.64 [R1+0x14f8], R8 ;  /* 0x0014f80801007387 */ /* 0x0001e80000100a00 */
[----:B0-----:R-:W3:Y:S01]  /*14590*/  LDL.LU R8, [R1+0x4a0] ;  /* 0x0004a00001087983 */ /* 0x001ee20000300800 */
[----:B------:R-:W3:Y:S02]  /*145a0*/  LDL.LU R9, [R1+0x4a4] ;  /* 0x0004a40001097983 */ /* 0x000ee40000300800 */
[----:B------:R-:W4:Y:S02]  /*145b0*/  LDL.LU R10, [R1+0x4a8] ;  /* 0x0004a800010a7983 */ /* 0x000f240000300800 */
[----:B------:R-:W4:Y:S02]  /*145c0*/  LDL.LU R11, [R1+0x4ac] ;  /* 0x0004ac00010b7983 */ /* 0x000f240000300800 */
[----:B------:R-:W-:-:S02]  /*145d0*/  IMAD.MOV.U32 R3, RZ, RZ, R21 ;  /* 0x000000ffff037224 */ /* 0x000fc400078e0015 */
[----:B------:R-:W-:Y:S02]  /*145e0*/  IMAD.MOV.U32 R28, RZ, RZ, R22 ;  /* 0x000000ffff1c7224 */ /* 0x000fe400078e0016 */
[----:B------:R-:W-:Y:S01]  /*145f0*/  IMAD.MOV.U32 R0, RZ, RZ, R23 ;  /* 0x000000ffff007224 */ /* 0x000fe200078e0017 */
        /* <DEDUP_REMOVED lines=8> */
[----:B------:R-:W2:Y:S02]  /*14680*/  LDL.LU R22, [R1+0x668] ;  /* 0x0006680001167983 */ /* 0x000ea40000300800 */
[----:B------:R-:W2:Y:S02]  /*14690*/  LDL.LU R23, [R1+0x66c] ;  /* 0x00066c0001177983 */ /* 0x000ea40000300800 */
[----:B------:R-:W-:-:S02]  /*146a0*/  IMAD.MOV.U32 R16, RZ, RZ, R15 ;  /* 0x000000ffff107224 */ /* 0x000fc400078e000f */
[----:B------:R-:W-:Y:S01]  /*146b0*/  IMAD.MOV.U32 R17, RZ, RZ, R14 ;  /* 0x000000ffff117224 */ /* 0x000fe200078e000e */
[----:B--2---:R0:W-:Y:S01]  /*146c0*/  STL.64 [R1+0x14c0], R22 ;  /* 0x0014c01601007387 */ /* 0x0041e20000100a00 */
[----:B----4-:R1:W-:Y:S02]  /*146d0*/  STL.64 [R1+0x14b8], R20 ;  /* 0x0014b81401007387 */ /* 0x0103e40000100a00 */
[----:B------:R-:W-:Y:S02]  /*146e0*/  STL [R1+0x1190], R0 ;  /* 0x0011900001007387 */ /* 0x000fe40000100800 */
[----:B------:R-:W-:Y:S01]  /*146f0*/  STL [R1+0x118c], R28 ;  /* 0x00118c1c01007387 */ /* 0x000fe20000100800 */
[----:B------:R-:W-:Y:S01]  /*14700*/  STL [R1+0x1188], R3 ;  /* 0x0011880301007387 */ /* 0x000fe20000100800 */
[----:B0-----:R-:W-:Y:S02]  /*14710*/  IMAD.MOV.U32 R22, RZ, RZ, R13 ;  /* 0x000000ffff167224 */ /* 0x001fe400078e000d */
[----:B------:R-:W-:-:S02]  /*14720*/  IMAD.MOV.U32 R23, RZ, RZ, R12 ;  /* 0x000000ffff177224 */ /* 0x000fc400078e000c */
[----:B------:R-:W0:Y:S05]  /*14730*/  LDSM.16.M88.4 R12, [R2+0x12000] ;  /* 0x01200000020c783b */ /* 0x000e2a0000000200 */
[----:B-1----:R-:W-:Y:S01]  /*14740*/  HMMA.16816.F32.BF16 R20, R4, R22, R24 ;  /* 0x000000160414723c */ /* 0x002fe20000041818 */
[----:B------:R-:W3:Y:S01]  /*14750*/  LDL.LU.64 R26, [R1+0x1540] ;  /* 0x00154000011a7983 */ /* 0x000ee20000300a00 */
[----:B------:R-:W3:Y:S02]  /*14760*/  LDL.LU.64 R24, [R1+0x1538] ;  /* 0x0015380001187983 */ /* 0x000ee40000300a00 */
[----:B------:R-:W2:Y:S03]  /*14770*/  LDL R4, [R1+0x50] ;  /* 0x0000500001047983 */ /* 0x000ea60000100800 */
[----:B------:R-:W-:Y:S11]  /*14780*/  IMAD.MOV.U32 R5, RZ, RZ, R29 ;  /* 0x000000ffff057224 */ /* 0x000ff600078e001d */
[----:B------:R-:W-:Y:S05]  /*14790*/  @!UPT UIADD3 URZ, URZ, URZ, URZ ;  /* 0x0000003f3f3ff290 */ /* 0x000fea000fffe03f */
[----:B------:R-:W-:Y:S01]  /*147a0*/  STL.64 [R1+0x340], R20 ;  /* 0x0003401401007387 */ /* 0x000fe20000100a00 */
[----:B------:R-:W-:Y:S02]  /*147b0*/  STL.64 [R1+0x348], R22 ;  /* 0x0003481601007387 */ /* 0x000fe40000100a00 */
[----:B------:R-:W4:Y:S02]  /*147c0*/  LDL.LU R29, [R1+0x1530] ;  /* 0x00153000011d7983 */ /* 0x000f240000300800 */
[----:B------:R-:W-:Y:S01]  /*147d0*/  LDSM.16.M88.4 R20, [R2+0x12800] ;  /* 0x012800000214783b */ /* 0x000fe20000000200 */
[C---:B---3--:R-:W-:Y:S01]  /*147e0*/  HMMA.16816.F32.BF16 R16, R24.reuse, R16, R8 ;  /* 0x000000101810723c */ /* 0x048fe20000041808 */
[----:B------:R-:W3:Y:S02]  /*147f0*/  LDL.LU.64 R10, [R1+0x1528] ;  /* 0x00152800010a7983 */ /* 0x000ee40000300a00 */
[----:B------:R-:W3:Y:S02]  /*14800*/  LDL.LU.64 R8, [R1+0x1520] ;  /* 0x0015200001087983 */ /* 0x000ee40000300a00 */
[----:B0-----:R-:W-:Y:S02]  /*14810*/  STL.64 [R1+0x20], R12 ;  /* 0x0000200c01007387 */ /* 0x001fe40000100a00 */
[----:B------:R-:W-:Y:S11]  /*14820*/  STL.64 [R1+0x28], R14 ;  /* 0x0000280e01007387 */ /* 0x000ff60000100a00 */
[----:B------:R-:W-:Y:S05]  /*14830*/  @!UPT UIADD3 URZ, URZ, URZ, URZ ;  /* 0x0000003f3f3ff290 */ /* 0x000fea000fffe03f */
[----:B------:R-:W-:Y:S01]  /*14840*/  STL.64 [R1+0x330], R16 ;  /* 0x0003301001007387 */ /* 0x000fe20000100a00 */
[----:B------:R-:W-:Y:S02]  /*14850*/  STL.64 [R1+0x338], R18 ;  /* 0x0003381201007387 */ /* 0x000fe40000100a00 */
[----:B------:R-:W0:Y:S02]  /*14860*/  LDSM.16.M88.4 R16, [R2+0x13000] ;  /* 0x013000000210783b */ /* 0x000e240000000200 */
[----:B0-----:R-:W-:Y:S02]  /*14870*/  STL.64 [R1], R16 ;  /* 0x0000001001007387 */ /* 0x001fe40000100a00 */
[----:B------:R0:W-:Y:S02]  /*14880*/  STL.64 [R1+0x8], R18 ;  /* 0x0000081201007387 */ /* 0x0001e40000100a00 */
[----:B0-----:R-:W2:Y:S01]  /*14890*/  LDL.LU.64 R18, [R1+0x1518] ;  /* 0x0015180001127983 */ /* 0x001ea20000300a00 */
[----:B------:R-:W2:Y:S02]  /*148a0*/  LDL.LU.64 R16, [R1+0x1510] ;  /* 0x0015100001107983 */ /* 0x000ea40000300a00 */
[C---:B--2---:R-:W-:Y:S01]  /*148b0*/  HMMA.16816.F32.BF16 R4, R24.reuse, R4, R16 ;  /* 0x000000041804723c */ /* 0x044fe20000041810 */
[----:B------:R-:W3:Y:S01]  /*148c0*/  LDL.LU.64 R16, [R1+0x1508] ;  /* 0x0015080001107983 */ /* 0x000ee20000300a00 */
[----:B------:R-:W-:Y:S02]  /*148d0*/  STL.64 [R1+0x10], R20 ;  /* 0x0000101401007387 */ /* 0x000fe40000100a00 */
[----:B------:R-:W-:Y:S11]  /*148e0*/  STL.64 [R1+0x18], R22 ;  /* 0x0000181601007387 */ /* 0x000ff60000100a00 */
[----:B------:R-:W-:Y:S08]  /*148f0*/  @!UPT UIADD3 URZ, URZ, URZ, URZ ;  /* 0x0000003f3f3ff290 */ /* 0x000ff0000fffe03f */
[----:B------:R-:W-:Y:S01]  /*14900*/  STL.64 [R1+0x320], R4 ;  /* 0x0003200401007387 */ /* 0x000fe20000100a00 */
[----:B------:R-:W-:Y:S02]  /*14910*/  STL.64 [R1+0x328], R6 ;  /* 0x0003280601007387 */ /* 0x000fe40000100a00 */
[----:B------:R0:W1:Y:S02]  /*14920*/  LDSM.16.M88.4 R4, [R2+0x13800] ;  /* 0x013800000204783b */ /* 0x0000640000000200 */
[----:B0-----:R-:W2:Y:S04]  /*14930*/  LDL.LU R2, [R1+0x1500] ;  /* 0x0015000001027983 */ /* 0x001ea80000300800 */
[----:B-1----:R-:W-:Y:S01]  /*14940*/  STL [R1+0x10d4], R6 ;  /* 0x0010d40601007387 */ /* 0x002fe20000100800 */
[----:B------:R-:W-:Y:S01]  /*14950*/  STL [R1+0x10d0], R7 ;  /* 0x0010d00701007387 */ /* 0x000fe20000100800 */
[C---:B---3--:R-:W-:Y:S02]  /*14960*/  HMMA.16816.F32.BF16 R16, R24.reuse, R16, R8 ;  /* 0x000000101810723c */ /* 0x048fe40000041808 */
[----:B------:R-:W3:Y:S11]  /*14970*/  LDL.LU.64 R8, [R1+0x14f8] ;  /* 0x0014f80001087983 */ /* 0x000ef60000300a00 */
[----:B------:R-:W-:Y:S10]  /*14980*/  @!UPT UIADD3 URZ, URZ, URZ, URZ ;  /* 0x0000003f3f3ff290 */ /* 0x000ff4000fffe03f */
[----:B------:R-:W-:Y:S01]  /*14990*/  STL.64 [R1+0x310], R16 ;  /* 0x0003101001007387 */ /* 0x000fe20000100a00 */
[----:B------:R0:W-:Y:S03]  /*149a0*/  STL.64 [R1+0x318], R18 ;  /* 0x0003181201007387 */ /* 0x0001e60000100a00 */
[----:B0-----:R-:W3:Y:S01]  /*149b0*/  LDL.LU.64 R18, [R1+0x14f0] ;  /* 0x0014f00001127983 */ /* 0x001ee20000300a00 */
[----:B------:R-:W3:Y:S02]  /*149c0*/  LDL.LU.64 R16, [R1+0x14e8] ;  /* 0x0014e80001107983 */ /* 0x000ee40000300a00 */
[C---:B---3--:R-:W-:Y:S01]  /*149d0*/  HMMA.16816.F32.BF16 R8, R24.reuse, R8, R16 ;  /* 0x000000081808723c */ /* 0x048fe20000041810 */
[----:B------:R-:W3:Y:S01]  /*149e0*/  LDL.LU.64 R18, [R1+0x14e0] ;  /* 0x0014e00001127983 */ /* 0x000ee20000300a00 */
[----:B------:R-:W3:Y:S11]  /*149f0*/  LDL.LU.64 R16, [R1+0x14d8] ;  /* 0x0014d80001107983 */ /* 0x000ef60000300a00 */
[----:B------:R-:W-:Y:S10]  /*14a00*/  @!UPT UIADD3 URZ, URZ, URZ, URZ ;  /* 0x0000003f3f3ff290 */ /* 0x000ff4000fffe03f */
[----:B------:R-:W-:Y:S01]  /*14a10*/  STL.64 [R1+0x300], R8 ;  /* 0x0003000801007387 */ /* 0x000fe20000100a00 */
[----:B------:R-:W-:Y:S02]  /*14a20*/  STL.64 [R1+0x308], R10 ;  /* 0x0003080a01007387 */ /* 0x000fe40000100a00 */
[----:B------:R-:W-:Y:S02]  /*14a30*/  IMAD.MOV.U32 R28, RZ, RZ, R20 ;  /* 0x000000ffff1c7224 */ /* 0x000fe400078e0014 */
[----:B------:R-:W-:Y:S01]  /*14a40*/  IMAD.MOV.U32 R3, RZ, RZ, R21 ;  /* 0x000000ffff037224 */ /* 0x000fe200078e0015 */
[----:B--2---:R-:W-:Y:S01]  /*14a50*/  LDSM.16.MT88.4 R8, [R2+0x8080] ;  /* 0x008080000208783b */ /* 0x004fe20000004200 */
[C---:B---3--:R-:W-:Y:S03]  /*14a60*/  HMMA.16816.F32.BF16 R12, R24.reuse, R12, R16 ;  /* 0x0000000c180c723c */ /* 0x048fe60000041810 */
[----:B------:R-:W2:Y:S01]  /*14a70*/  LDL.LU.64 R18, [R1+0x14d0] ;  /* 0x0014d00001127983 */ /* 0x000ea20000300a00 */
[----:B------:R-:W2:Y:S11]  /*14a80*/  LDL.LU.64 R16, [R1+0x14c8] ;  /* 0x0014c80001107983 */ /* 0x000eb60000300a00 */
[----:B------:R-:W-:Y:S08]  /*14a90*/  @!UPT UIADD3 URZ, URZ, URZ, URZ ;  /* 0x0000003f3f3ff290 */ /* 0x000ff0000fffe03f */
[----:B------:R-:W-:Y:S01]  /*14aa0*/  STL.64 [R1+0x2f0], R12 ;  /* 0x0002f00c01007387 */ /* 0x000fe20000100a00 */
[----:B------:R-:W-:Y:S02]  /*14ab0*/  STL.64 [R1+0x2f8], R14 ;  /* 0x0002f80e01007387 */ /* 0x000fe40000100a00 */
[----:B------:R-:W0:Y:S02]  /*14ac0*/  LDSM.16.MT88.4 R12, [R2+0x8100] ;  /* 0x00810000020c783b */ /* 0x000e240000004200 */
[----:B0-----:R-:W-:Y:S02]  /*14ad0*/  STL.64 [R1+0x1458], R14 ;  /* 0x0014580e01007387 */ /* 0x001fe40000100a00 */
[----:B------:R0:W-:Y:S02]  /*14ae0*/  STL.64 [R1+0x1450], R12 ;  /* 0x0014500c01007387 */ /* 0x0001e40000100a00 */
[----:B0-----:R-:W3:Y:S01]  /*14af0*/  LDL.64 R12, [R1] ;  /* 0x00000000010c7983 */ /* 0x001ee20000100a00 */
[----:B------:R-:W3:Y:S01]  /*14b00*/  LDL.LU.64 R22, [R1+0x14c0] ;  /* 0x0014c00001167983 */ /* 0x000ee20000300a00 */
[C---:B--2---:R-:W-:Y:S02]  /*14b10*/  HMMA.16816.F32.BF16 R16, R24.reuse, R20, R16 ;  /* 0x000000141810723c */ /* 0x044fe40000041810 */
[----:B------:R-:W2:Y:S11]  /*14b20*/  LDL.LU.64 R20, [R1+0x14b8] ;  /* 0x0014b80001147983 */ /* 0x000eb60000300a00 */
[----:B------:R-:W-:Y:S10]  /*14b30*/  @!UPT UIADD3 URZ, URZ, URZ, URZ ;  /* 0x0000003f3f3ff290 */ /* 0x000ff4000fffe03f */
[----:B------:R-:W-:Y:S01]  /*14b40*/  STL.64 [R1+0x2e0], R16 ;  /* 0x0002e01001007387 */ /* 0x000fe20000100a00 */
[----:B------:R-:W-:Y:S02]  /*14b50*/  STL [R1+0x2e8], R18 ;  /* 0x0002e81201007387 */ /* 0x000fe40000100800 */
[----:B------:R-:W-:Y:S02]  /*14b60*/  IMAD.MOV.U32 R0, RZ, RZ, R19 ;  /* 0x000000ffff007224 */ /* 0x000fe400078e0013 */
[----:B------:R-:W0:Y:S04]  /*14b70*/  LDSM.16.MT88.4 R16, [R2+0x8180] ;  /* 0x008180000210783b */ /* 0x000e280000004200 */
[----:B------:R-:W-:Y:S04]  /*14b80*/  STL [R1+0x11b0], R0 ;  /* 0x0011b00001007387 */ /* 0x000fe80000100800 */
[----:B0-----:R-:W-:Y:S01]  /*14b90*/  STL.64 [R1+0x13d8], R18 ;  /* 0x0013d81201007387 */ /* 0x001fe20000100a00 */
[----:B------:R0:W-:Y:S03]  /*14ba0*/  STL.64 [R1+0x13d0], R16 ;  /* 0x0013d01001007387 */ /* 0x0001e60000100a00 */
[----:B0-----:R-:W4:Y:S01]  /*14bb0*/  LDL.LU R16, [R1+0x650] ;  /* 0x0006500001107983 */ /* 0x001f220000300800 */
[----:B------:R-:W4:Y:S02]  /*14bc0*/  LDL.LU R17, [R1+0x654] ;  /* 0x0006540001117983 */ /* 0x000f240000300800 */
[----:B------:R-:W4:Y:S02]  /*14bd0*/  LDL.LU R18, [R1+0x658] ;  /* 0x0006580001127983 */ /* 0x000f240000300800 */
[----:B------:R-:W4:Y:S01]  /*14be0*/  LDL.LU R19, [R1+0x65c] ;  /* 0x00065c0001137983 */ /* 0x000f220000300800 */
[----:B---3--:R4:W-:Y:S01]  /*14bf0*/  STL.64 [R1+0x1470], R12 ;  /* 0x0014700c01007387 */ /* 0x0089e20000100a00 */
[C---:B--2---:R-:W-:Y:S11]  /*14c00*/  HMMA.16816.F32.BF16 R20, R24.reuse, R12, R20 ;  /* 0x0000000c1814723c */ /* 0x044ff60000041814 */
[----:B------:R-:W-:Y:S11]  /*14c10*/  @!UPT UIADD3 URZ, URZ, URZ, URZ ;  /* 0x0000003f3f3ff290 */ /* 0x000ff6000fffe03f */
[----:B------:R-:W-:Y:S01]  /*14c20*/  @!UPT UIADD3 URZ, URZ, URZ, URZ ;  /* 0x0000003f3f3ff290 */ /* 0x000fe2000fffe03f */
[----:B------:R-:W-:Y:S01]  /*14c30*/  STL.64 [R1+0x2d0], R20 ;  /* 0x0002d01401007387 */ /* 0x000fe20000100a00 */
[----:B------:R-:W-:Y:S02]  /*14c40*/  STL.64 [R1+0x2d8], R22 ;  /* 0x0002d81601007387 */ /* 0x000fe40000100a00 */
[----:B------:R-:W0:Y:S01]  /*14c50*/  LDSM.16.MT88.4 R20, [R2+0x8200] ;  /* 0x008200000214783b */ /* 0x000e220000004200 */
[----:B----4-:R-:W-:Y:S01]  /*14c60*/  HMMA.16816.F32.BF16 R12, R24, R4, R16 ;  /* 0x00000004180c723c */ /* 0x010fe20000041810 */
[----:B0-----:R-:W-:Y:S02]  /*14c70*/  STL.64 [R1+0x1340], R22 ;  /* 0x0013401601007387 */ /* 0x001fe40000100a00 */
[----:B------:R0:W-:Y:S02]  /*14c80*/  STL.64 [R1+0x1338], R20 ;  /* 0x0013381401007387 */ /* 0x0001e40000100a00 */
[----:B------:R-:W1:Y:S04]  /*14c90*/  LDSM.16.MT88.4 R24, [R2+0x8280] ;  /* 0x008280000218783b */ /* 0x000e680000004200 */
[----:B0-----:R-:W2:Y:S11]  /*14ca0*/  LDL.LU R20, [R1+0x730] ;  /* 0x0007300001147983 */ /* 0x001eb60000300800 */
[----:B------:R-:W-:Y:S03]  /*14cb0*/  @!UPT UIADD3 URZ, URZ, URZ, URZ ;  /* 0x0000003f3f3ff290 */ /* 0x000fe6000fffe03f */
[----:B------:R0:W-:Y:S01]  /*14cc0*/  STL.64 [R1+0x220], R12 ;  /* 0x0002200c01007387 */ /* 0x0001e20000100a00 */
[----:B------:R-:W-:Y:S02]  /*14cd0*/  STL.64 [R1+0x228], R14 ;  /* 0x0002280e01007387 */ /* 0x000fe40000100a00 */
[----:B------:R-:W2:Y:S02]  /*14ce0*/  LDL.LU R21, [R1+0x734] ;  /* 0x0007340001157983 */ /* 0x000ea40000300800 */
[----:B------:R-:W3:Y:S01]  /*14cf0*/  LDL.LU R22, [R1+0x738] ;  /* 0x0007380001167983 */ /* 0x000ee20000300800 */
[----:B------:R-:W3:Y:S04]  /*14d00*/  LDL.LU R23, [R1+0x73c] ;  /* 0x00073c0001177983 */ /* 0x000ee80000300800 */
[----:B---3--:R-:W-:Y:S01]  /*14d10*/  STL.64 [R1+0x14a8], R22 ;  /* 0x0014a81601007387 */ /* 0x008fe20000100a00 */
[----:B--2---:R2:W-:Y:S02]  /*14d20*/  STL.64 [R1+0x14a0], R20 ;  /* 0x0014a01401007387 */ /* 0x0045e40000100a00 */
[----:B0-----:R-:W3:Y:S01]  /*14d30*/  LDL.64 R12, [R1+0x50] ;  /* 0x00005000010c7983 */ /* 0x001ee20000100a00 */
[----:B--2---:R-:W2:Y:S04]  /*14d40*/  LDL.64 R20, [R1+0x60] ;  /* 0x0000600001147983 */ /* 0x004ea80000100a00 */
[----:B---3--:R0:W-:Y:S04]  /*14d50*/  STL.64 [R1+0x14b0], R12 ;  /* 0x0014b00c01007387 */ /* 0x0081e80000100a00 */
[----:B0-----:R-:W2:Y:S01]  /*14d60*/  LDL.LU R12, [R1+0x740] ;  /* 0x00074000010c7983 */ /* 0x001ea20000300800 */
[----:B------:R-:W2:Y:S02]  /*14d70*/  LDL.LU R13, [R1+0x744] ;  /* 0x00074400010d7983 */ /* 0x000ea40000300800 */
[----:B------:R-:W2:Y:S02]  /*14d80*/  LDL.LU R14, [R1+0x748] ;  /* 0x00074800010e7983 */ /* 0x000ea40000300800 */
[----:B------:R-:W2:Y:S01]  /*14d90*/  LDL.LU R15, [R1+0x74c] ;  /* 0x00074c00010f7983 */ /* 0x000ea20000300800 */
[----:B------:R0:W-:Y:S04]  /*14da0*/  STL.64 [R1+0x1480], R4 ;  /* 0x0014800401007387 */ /* 0x0001e80000100a00 */
[----:B0-----:R-:W3:Y:S01]  /*14db0*/  LDL.LU R4, [R1+0x710] ;  /* 0x0007100001047983 */ /* 0x001ee20000300800 */
[----:B------:R-:W3:Y:S02]  /*14dc0*/  LDL.LU R5, [R1+0x714] ;  /* 0x0007140001057983 */ /* 0x000ee40000300800 */
[----:B------:R-:W4:Y:S02]  /*14dd0*/  LDL.LU R6, [R1+0x718] ;  /* 0x0007180001067983 */ /* 0x000f240000300800 */
[----:B------:R-:W4:Y:S02]  /*14de0*/  LDL.LU R7, [R1+0x71c] ;  /* 0x00071c0001077983 */ /* 0x000f240000300800 */
[----:B----4-:R-:W-:Y:S01]  /*14df0*/  STL.64 [R1+0x1490], R6 ;  /* 0x0014900601007387 */ /* 0x010fe20000100a00 */
[----:B---3--:R0:W-:Y:S03]  /*14e00*/  STL.64 [R1+0x1488], R4 ;  /* 0x0014880401007387 */ /* 0x0081e60000100a00 */
[----:B0-----:R-:W3:Y:S01]  /*14e10*/  LDL.64 R4, [R1+0x40] ;  /* 0x0000400001047983 */ /* 0x001ee20000100a00 */
[----:B------:R-:W4:Y:S02]  /*14e20*/  LDL.LU R16, [R1+0x620] ;  /* 0x0006200001107983 */ /* 0x000f240000300800 */
[----:B------:R-:W4:Y:S02]  /*14e30*/  LDL.LU R17, [R1+0x624] ;  /* 0x0006240001117983 */ /* 0x000f240000300800 */
[----:B------:R-:W2:Y:S01]  /*14e40*/  LDL.LU R18, [R1+0x628] ;  /* 0x0006280001127983 */ /* 0x000ea20000300800 */
[----:B------:R-:W2:Y:S04]  /*14e50*/  LDL.LU R19, [R1+0x62c] ;  /* 0x00062c0001137983 */ /* 0x000ea80000300800 */
[----:B--2---:R-:W-:Y:S01]  /*14e60*/  STL.64 [R1+0x13e8], R18 ;  /* 0x0013e81201007387 */ /* 0x004fe20000100a00 */
[----:B----4-:R0:W-:Y:S03]  /*14e70*/  STL.64 [R1+0x13e0], R16 ;  /* 0x0013e01001007387 */ /* 0x0101e60000100a00 */
[----:B0-----:R-:W2:Y:S01]  /*14e80*/  LDL.64 R16, [R1+0x20] ;  /* 0x0000200001107983 */ /* 0x001ea20000100a00 */
[----:B------:R-:W-:Y:S03]  /*14e90*/  HMMA.16816.F32.BF16 R12, R8, R20, R12 ;  /* 0x00000014080c723c */ /* 0x000fe6000004180c */
[----:B--2---:R0:W-:Y:S04]  /*14ea0*/  STL.64 [R1+0x1478], R16 ;  /* 0x0014781001007387 */ /* 0x0041e80000100a00 */
[----:B0-----:R-:W2:Y:S01]  /*14eb0*/  LDL.64 R16, [R1+0x30] ;  /* 0x0000300001107983 */ /* 0x001ea20000100a00 */
[----:B------:R-:W-:-:S03]  /*14ec0*/  IMAD.MOV.U32 R0, RZ, RZ, R21 ;  /* 0x000000ffff007224 */ /* 0x000fc600078e0015 */
[----:B--2---:R0:W-:Y:S04]  /*14ed0*/  STL.64 [R1+0x1498], R16 ;  /* 0x0014981001007387 */ /* 0x0041e80000100a00 */
[----:B0-----:R-:W3:Y:S01]  /*14ee0*/  LDL.LU R16, [R1+0x720] ;  /* 0x0007200001107983 */ /* 0x001ee20000300800 */
[----:B------:R-:W3:Y:S02]  /*14ef0*/  LDL.LU R17, [R1+0x724] ;  /* 0x0007240001117983 */ /* 0x000ee40000300800 */
[----:B------:R-:W3:Y:S02]  /*14f00*/  LDL.LU R18, [R1+0x728] ;  /* 0x0007280001127983 */ /* 0x000ee40000300800 */
[----:B------:R-:W3:Y:S01]  /*14f10*/  LDL.LU R19, [R1+0x72c] ;  /* 0x00072c0001137983 */ /* 0x000ee20000300800 */
[----:B-1----:R-:W-:Y:S01]  /*14f20*/  STL.64 [R1+0x12c0], R26 ;  /* 0x0012c01a01007387 */ /* 0x002fe20000100a00 */
[----:B------:R0:W-:Y:S02]  /*14f30*/  STL.64 [R1+0x12b8], R24 ;  /* 0x0012b81801007387 */ /* 0x0001e40000100a00 */
[----:B------:R1:W-:Y:S02]  /*14f40*/  STL.64 [R1+0x210], R12 ;  /* 0x0002100c01007387 */ /* 0x0003e40000100a00 */
[----:B------:R-:W-:Y:S02]  /*14f50*/  STL.64 [R1+0x218], R14 ;  /* 0x0002180e01007387 */ /* 0x000fe40000100a00 */
[----:B0-----:R-:W-:Y:S01]  /*14f60*/  IMAD.MOV.U32 R25, RZ, RZ, R3 ;  /* 0x000000ffff197224 */ /* 0x001fe200078e0003 */
[----:B-1----:R-:W2:Y:S01]  /*14f70*/  LDL.LU.64 R12, [R1+0x14b0] ;  /* 0x0014b000010c7983 */ /* 0x002ea20000300a00 */
[----:B------:R-:W-:-:S02]  /*14f80*/  IMAD.MOV.U32 R3, RZ, RZ, R20 ;  /* 0x000000ffff037224 */ /* 0x000fc400078e0014 */
[----:B------:R-:W2:Y:S02]  /*14f90*/  LDL.LU.64 R22, [R1+0x14a8] ;  /* 0x0014a80001167983 */ /* 0x000ea40000300a00 */
[----:B------:R-:W2:Y:S01]  /*14fa0*/  LDL.LU.64 R20, [R1+0x14a0] ;  /* 0x0014a00001147983 */ /* 0x000ea20000300a00 */
[C---:B---3--:R-:W-:Y:S08]  /*14fb0*/  HMMA.16816.F32.BF16 R16, R8.reuse, R4, R16 ;  /* 0x000000040810723c */ /* 0x048ff00000041810 */
[----:B--2---:R-:W-:Y:S11]  /*14fc0*/  HMMA.16816.F32.BF16 R20, R8, R12, R20 ;  /* 0x0000000c0814723c */ /* 0x004ff60000041814 */
[----:B------:R-:W-:Y:S11]  /*14fd0*/  @!UPT UIADD3 URZ, URZ, URZ, URZ ;  /* 0x0000003f3f3ff290 */ /* 0x000ff6000fffe03f */
[----:B------:R-:W-:Y:S01]  /*14fe0*/  @!UPT UIADD3 URZ, URZ, URZ, URZ ;  /* 0x0000003f3f3ff290 */ /* 0x000fe2000fffe03f */
[----:B------:R0:W-:Y:S01]  /*14ff0*/  STL.64 [R1+0x200], R20 ;  /* 0x0002001401007387 */ /* 0x0001e20000100a00 */
[----:B------:R1:W-:Y:S02]  /*15000*/  STL.64 [R1+0x208], R22 ;  /* 0x0002081601007387 */ /* 0x0003e40000100a00 */
[----:B0-----:R-:W-:Y:S02]  /*15010*/  IMAD.MOV.U32 R21, RZ, RZ, R12 ;  /* 0x000000ffff157224 */ /* 0x001fe400078e000c */
[----:B------:R-:W-:Y:S01]  /*15020*/  IMAD.MOV.U32 R20, RZ, RZ, R13 ;  /* 0x000000ffff147224 */ /* 0x000fe200078e000d */
[----:B------:R-:W2:Y:S01]  /*15030*/  LDL.LU R12, [R1+0x6f0] ;  /* 0x0006f000010c7983 */ /* 0x000ea20000300800 */
[----:B------:R-:W2:Y:S02]  /*15040*/  LDL.LU R13, [R1+0x6f4] ;  /* 0x0006f400010d7983 */ /* 0x000ea40000300800 */
[----:B------:R-:W2:Y:S02]  /*15050*/  LDL.LU R14, [R1+0x6f8] ;  /* 0x0006f800010e7983 */ /* 0x000ea40000300800 */
[----:B------:R-:W2:Y:S01]  /*15060*/  LDL.LU R15, [R1+0x6fc] ;  /* 0x0006fc00010f7983 */ /* 0x000ea20000300800 */
[----:B------:R0:W-:Y:S01]  /*15070*/  STL.64 [R1+0x1f0], R16 ;  /* 0x0001f01001007387 */ /* 0x0001e20000100a00 */
[----:B------:R-:W-:Y:S02]  /*15080*/  STL.64 [R1+0x1f8], R18 ;  /* 0x0001f81201007387 */ /* 0x000fe40000100a00 */
[----:B-1----:R-:W-:-:S02]  /*15090*/  IMAD.MOV.U32 R23, RZ, RZ, R4 ;  /* 0x000000ffff177224 */ /* 0x002fc400078e0004 */
[----:B------:R-:W-:Y:S01]  /*150a0*/  IMAD.MOV.U32 R22, RZ, RZ, R5 ;  /* 0x000000ffff167224 */ /* 0x000fe200078e0005 */
[----:B0-----:R-:W3:Y:S01]  /*150b0*/  LDL.LU.64 R16, [R1+0x1498] ;  /* 0x0014980001107983 */ /* 0x001ee20000300a00 */
[----:B------:R-:W3:Y:S02]  /*150c0*/  LDL.LU.64 R6, [R1+0x1490] ;  /* 0x0014900001067983 */ /* 0x000ee40000300a00 */
[----:B------:R-:W3:Y:S02]  /*150d0*/  LDL.LU.64 R4, [R1+0x1488] ;  /* 0x0014880001047983 */ /* 0x000ee40000300a00 */
[C---:B---3--:R-:W-:Y:S11]  /*150e0*/  HMMA.16816.F32.BF16 R4, R8.reuse, R16, R4 ;  /* 0x000000100804723c */ /* 0x048ff60000041804 */
[----:B------:R-:W-:Y:S11]  /*150f0*/  @!UPT UIADD3 URZ, URZ, URZ, URZ ;  /* 0x0000003f3f3ff290 */ /* 0x000ff6000fffe03f */
[----:B------:R-:W-:Y:S01]  /*15100*/  @!UPT UIADD3 URZ, URZ, URZ, URZ ;  /* 0x0000003f3f3ff290 */ /* 0x000fe2000fffe03f */
[----:B------:R0:W-:Y:S01]  /*15110*/  STL.64 [R1+0x1e0], R4 ;  /* 0x0001e00401007387 */ /* 0x0001e20000100a00 */
[----:B------:R1:W-:Y:S03]  /*15120*/  STL.64 [R1+0x1e8], R6 ;  /* 0x0001e80601007387 */ /* 0x0003e60000100a00 */
[----:B0-----:R-:W3:Y:S01]  /*15130*/  LDL.LU.64 R4, [R1+0x1480] ;  /* 0x0014800001047983 */ /* 0x001ee20000300a00 */
[----:B-1----:R-:W-:Y:S02]  /*15140*/  IMAD.MOV.U32 R7, RZ, RZ, R16 ;  /* 0x000000ffff077224 */ /* 0x002fe400078e0010 */
[----:B------:R-:W-:Y:S02]  /*15150*/  IMAD.MOV.U32 R6, RZ, RZ, R17 ;  /* 0x000000ffff067224 */ /* 0x000fe400078e0011 */
[----:B------:R-:W4:Y:S03]  /*15160*/  LDL.LU.64 R16, [R1+0x1478] ;  /* 0x0014780001107983 */ /* 0x000f260000300a00 */
[----:B------:R-:W-:Y:S01]  /*15170*/  STL.64 [R1+0x1468], R6 ;  /* 0x0014680601007387 */ /* 0x000fe20000100a00 */
[----:B---3--:R0:W-:Y:S04]  /*15180*/  STL.64 [R1+0x1460], R4 ;  /* 0x0014600401007387 */ /* 0x0081e80000100a00 */
[----:B0-----:R-:W3:Y:S01]  /*15190*/  LDL.LU R4, [R1+0x700] ;  /* 0x0007000001047983 */ /* 0x001ee20000300800 */
[----:B------:R-:W3:Y:S02]  /*151a0*/  LDL.LU R5, [R1+0x704] ;  /* 0x0007040001057983 */ /* 0x000ee40000300800 */
[----:B------:R-:W3:Y:S02]  /*151b0*/  LDL.LU R6, [R1+0x708] ;  /* 0x0007080001067983 */ /* 0x000ee40000300800 */
[----:B------:R-:W3:Y:S01]  /*151c0*/  LDL.LU R7, [R1+0x70c] ;  /* 0x00070c0001077983 */ /* 0x000ee20000300800 */
[----:B----4-:R0:W-:Y:S01]  /*151d0*/  STL.64 [R1+0x13f8], R16 ;  /* 0x0013f81001007387 */ /* 0x0101e20000100a00 */
[----:B---3--:R-:W-:Y:S03]  /*151e0*/  HMMA.16816.F32.BF16 R4, R8, R16, R4 ;  /* 0x000000100804723c */ /* 0x008fe60000041804 */
[----:B0-----:R-:W3:Y:S11]  /*151f0*/  LDL.LU R16, [R1+0xd0] ;  /* 0x0000d00001107983 */ /* 0x001ef60000300800 */
[----:B------:R-:W-:Y:S09]  /*15200*/  @!UPT UIADD3 URZ, URZ, URZ, URZ ;  /* 0x0000003f3f3ff290 */ /* 0x000ff2000fffe03f */
[----:B------:R-:W-:Y:S01]  /*15210*/  STL.64 [R1+0x1d0], R4 ;  /* 0x0001d00401007387 */ /* 0x000fe20000100a00 */
[----:B------:R-:W-:Y:S02]  /*15220*/  STL.64 [R1+0x1d8], R6 ;  /* 0x0001d80601007387 */ /* 0x000fe40000100a00 */
[----:B------:R-:W3:Y:S02]  /*15230*/  LDL.LU R17, [R1+0xd4] ;  /* 0x0000d40001117983 */ /* 0x000ee40000300800 */
[----:B------:R-:W4:Y:S01]  /*15240*/  LDL.LU R18, [R1+0xd8] ;  /* 0x0000d80001127983 */ /* 0x000f220000300800 */
[----:B------:R-:W4:Y:S01]  /*15250*/  LDL.LU R19, [R1+0xdc] ;  /* 0x0000dc0001137983 */ /* 0x000f220000300800 */
[----:B------:R-:W-:-:S07]  /*15260*/  IMAD.MOV.U32 R24, RZ, RZ, R28 ;  /* 0x000000ffff187224 */ /* 0x000fce00078e001c */
[----:B--2---:R-:W-:Y:S01]  /*15270*/  HMMA.16816.F32.BF16 R12, R8, R24, R12 ;  /* 0x00000018080c723c */ /* 0x004fe2000004180c */
[----:B----4-:R-:W-:Y:S01]  /*15280*/  STL.64 [R1+0x1408], R18 ;  /* 0x0014081201007387 */ /* 0x010fe20000100a00 */
[----:B---3--:R0:W-:Y:S02]  /*15290*/  STL.64 [R1+0x1400], R16 ;  /* 0x0014001001007387 */ /* 0x0081e40000100a00 */
[----:B0-----:R-:W-:Y:S02]  /*152a0*/  IMAD.MOV.U32 R16, RZ, RZ, R23 ;  /* 0x000000ffff107224 */ /* 0x001fe400078e0017 */
[----:B------:R-:W-:-:S05]  /*152b0*/  IMAD.MOV.U32 R17, RZ, RZ, R22 ;  /* 0x000000ffff117224 */ /* 0x000fca00078e0016 */
[----:B------:R0:W-:Y:S01]  /*152c0*/  STL.64 [R1+0x1420], R16 ;  /* 0x0014201001007387 */ /* 0x0001e20000100a00 */
[----:B------:R-:W2:Y:S02]  /*152d0*/  LDL.LU R4, [R1+0x6e0] ;  /* 0x0006e00001047983 */ /* 0x000ea40000300800 */
[----:B------:R-:W2:Y:S02]  /*152e0*/  LDL.LU R5, [R1+0x6e4] ;  /* 0x0006e40001057983 */ /* 0x000ea40000300800 */
[----:B------:R-:W2:Y:S01]  /*152f0*/  LDL.LU R6, [R1+0x6e8] ;  /* 0x0006e80001067983 */ /* 0x000ea20000300800 */
[----:B------:R-:W2:Y:S01]  /*15300*/  LDL.LU R7, [R1+0x6ec] ;  /* 0x0006ec0001077983 */ /* 0x000ea20000300800 */
[----:B0-----:R-:W-:Y:S02]  /*15310*/  IMAD.MOV.U32 R16, RZ, RZ, R21 ;  /* 0x000000ffff107224 */ /* 0x001fe400078e0015 */
[----:B------:R-:W-:Y:S02]  /*15320*/  IMAD.MOV.U32 R17, RZ, RZ, R20 ;  /* 0x000000ffff117224 */ /* 0x000fe400078e0014 */
[----:B------:R-:W3:Y:S01]  /*15330*/  LDL.LU R20, [R1+0x640] ;  /* 0x0006400001147983 */ /* 0x000ee20000300800 */
[----:B------:R-:W3:Y:S02]  /*15340*/  LDL.LU R21, [R1+0x644] ;  /* 0x0006440001157983 */ /* 0x000ee40000300800 */
[----:B------:R-:W3:Y:S02]  /*15350*/  LDL.LU R22, [R1+0x648] ;  /* 0x0006480001167983 */ /* 0x000ee40000300800 */
[----:B------:R-:W3:Y:S01]  /*15360*/  LDL.LU R23, [R1+0x64c] ;  /* 0x00064c0001177983 */ /* 0x000ee20000300800 */
[----:B------:R-:W-:Y:S01]  /*15370*/  STL.64 [R1+0x1438], R16 ;  /* 0x0014381001007387 */ /* 0x000fe20000100a00 */
[----:B------:R0:W-:Y:S02]  /*15380*/  STL.64 [R1+0x1c0], R12 ;  /* 0x0001c00c01007387 */ /* 0x0001e40000100a00 */
[----:B------:R-:W-:Y:S01]  /*15390*/  STL.64 [R1+0x1c8], R14 ;  /* 0x0001c80e01007387 */ /* 0x000fe20000100a00 */
[----:B0-----:R-:W2:Y:S01]  /*153a0*/  LDL.LU.64 R12, [R1+0x1470] ;  /* 0x00147000010c7983 */ /* 0x001ea20000300a00 */
[----:B------:R0:W-:Y:S03]  /*153b0*/  STL.64 [R1+0x13f0], R24 ;  /* 0x0013f01801007387 */ /* 0x0001e60000100a00 */
        /* <DEDUP_REMOVED lines=8> */
[----:B------:R-:W4:Y:S02]  /*15440*/  LDL.LU R26, [R1+0xe8] ;  /* 0x0000e800011a7983 */ /* 0x000f240000300800 */
[----:B------:R-:W4:Y:S01]  /*15450*/  LDL.LU R27, [R1+0xec] ;  /* 0x0000ec00011b7983 */ /* 0x000f220000300800 */
[----:B------:R-:W-:Y:S01]  /*15460*/  HMMA.16816.F32.BF16 R4, R8, R12, R4 ;  /* 0x0000000c0804723c */ /* 0x000fe20000041804 */
[----:B----4-:R-:W-:Y:S01]  /*15470*/  STL.64 [R1+0x1430], R26 ;  /* 0x0014301a01007387 */ /* 0x010fe20000100a00 */
[----:B--2---:R0:W-:Y:S03]  /*15480*/  STL.64 [R1+0x1428], R24 ;  /* 0x0014281801007387 */ /* 0x0041e60000100a00 */
[----:B0-----:R-:W2:Y:S01]  /*15490*/  LDL.LU R24, [R1+0xf0] ;  /* 0x0000f00001187983 */ /* 0x001ea20000300800 */
[----:B------:R-:W2:Y:S02]  /*154a0*/  LDL.LU R25, [R1+0xf4] ;  /* 0x0000f40001197983 */ /* 0x000ea40000300800 */
[----:B------:R-:W4:Y:S02]  /*154b0*/  LDL.LU R26, [R1+0xf8] ;  /* 0x0000f800011a7983 */ /* 0x000f240000300800 */
[----:B------:R-:W4:Y:S02]  /*154c0*/  LDL.LU R27, [R1+0xfc] ;  /* 0x0000fc00011b7983 */ /* 0x000f240000300800 */
[----:B------:R-:W-:-:S02]  /*154d0*/  IMAD.MOV.U32 R16, RZ, RZ, R3 ;  /* 0x000000ffff107224 */ /* 0x000fc400078e0003 */
[----:B------:R-:W-:Y:S02]  /*154e0*/  IMAD.MOV.U32 R17, RZ, RZ, R0 ;  /* 0x000000ffff117224 */ /* 0x000fe400078e0000 */
[----:B------:R-:W-:Y:S02]  /*154f0*/  IMAD.MOV.U32 R3, RZ, RZ, R12 ;  /* 0x000000ffff037224 */ /* 0x000fe400078e000c */
[----:B------:R-:W-:Y:S01]  /*15500*/  IMAD.MOV.U32 R0, RZ, RZ, R13 ;  /* 0x000000ffff007224 */ /* 0x000fe200078e000d */
[----:B----4-:R-:W-:Y:S01]  /*15510*/  STL.64 [R1+0x1448], R26 ;  /* 0x0014481a01007387 */ /* 0x010fe20000100a00 */
[----:B--2---:R0:W-:Y:S03]  /*15520*/  STL.64 [R1+0x1440], R24 ;  /* 0x0014401801007387 */ /* 0x0041e60000100a00 */
[----:B0-----:R-:W2:Y:S01]  /*15530*/  LDL.LU R24, [R1+0x100] ;  /* 0x0001000001187983 */ /* 0x001ea20000300800 */
[----:B------:R-:W2:Y:S02]  /*15540*/  LDL.LU R25, [R1+0x104] ;  /* 0x0001040001197983 */ /* 0x000ea40000300800 */
[----:B------:R-:W2:Y:S02]  /*15550*/  LDL.LU R26, [R1+0x108] ;  /* 0x00010800011a7983 */ /* 0x000ea40000300800 */
[----:B------:R-:W2:Y:S01]  /*15560*/  LDL.LU R27, [R1+0x10c] ;  /* 0x00010c00011b7983 */ /* 0x000ea20000300800 */
[----:B------:R-:W-:Y:S01]  /*15570*/  STL.64 [R1+0x1b0], R4 ;  /* 0x0001b00401007387 */ /* 0x000fe20000100a00 */
[----:B------:R0:W-:Y:S03]  /*15580*/  STL.64 [R1+0x1b8], R6 ;  /* 0x0001b80601007387 */ /* 0x0001e60000100a00 */
[----:B0-----:R-:W4:Y:S01]  /*15590*/  LDL.LU.64 R6, [R1+0x1468] ;  /* 0x0014680001067983 */ /* 0x001f220000300a00 */
[----:B------:R-:W3:Y:S02]  /*155a0*/  LDL.LU.64 R4, [R1+0x1460] ;  /* 0x0014600001047983 */ /* 0x000ee40000300a00 */
[----:B------:R-:W2:Y:S02]  /*155b0*/  LDL.LU.64 R14, [R1+0x1458] ;  /* 0x00145800010e7983 */ /* 0x000ea40000300a00 */
[----:B------:R-:W2:Y:S01]  /*155c0*/  LDL.LU.64 R12, [R1+0x1450] ;  /* 0x00145000010c7983 */ /* 0x000ea20000300a00 */
[----:B---3--:R-:W-:Y:S08]  /*155d0*/  HMMA.16816.F32.BF16 R20, R8, R4, R20 ;  /* 0x000000040814723c */ /* 0x008ff00000041814 */
[C---:B--2---:R-:W-:Y:S11]  /*155e0*/  HMMA.16816.F32.BF16 R16, R12.reuse, R16, R24 ;  /* 0x000000100c10723c */ /* 0x044ff60000041818 */
[----:B------:R-:W-:Y:S04]  /*155f0*/  @!UPT UIADD3 URZ, URZ, URZ, URZ ;  /* 0x0000003f3f3ff290 */ /* 0x000fe8000fffe03f */
[----:B------:R0:W-:Y:S01]  /*15600*/  STL.64 [R1+0x110], R20 ;  /* 0x0001101401007387 */ /* 0x0001e20000100a00 */
[----:B------:R1:W-:Y:S03]  /*15610*/  STL.64 [R1+0x118], R22 ;  /* 0x0001181601007387 */ /* 0x0003e60000100a00 */
[----:B0-----:R-:W2:Y:S01]  /*15620*/  LDL.LU R20, [R1+0x5c0] ;  /* 0x0005c00001147983 */ /* 0x001ea20000300800 */
[----:B------:R-:W2:Y:S02]  /*15630*/  LDL.LU R21, [R1+0x5c4] ;  /* 0x0005c40001157983 */ /* 0x000ea40000300800 */
[----:B-1----:R-:W2:Y:S02]  /*15640*/  LDL.LU R22, [R1+0x5c8] ;  /* 0x0005c80001167983 */ /* 0x002ea40000300800 */
[----:B------:R-:W2:Y:S01]  /*15650*/  LDL.LU R23, [R1+0x5cc] ;  /* 0x0005cc0001177983 */ /* 0x000ea20000300800 */
[----:B------:R-:W3:Y:S01]  /*15660*/  LDL.LU.64 R26, [R1+0x1448] ;  /* 0x00144800011a7983 */ /* 0x000ee20000300a00 */
[----:B------:R-:W3:Y:S02]  /*15670*/  LDL.LU.64 R24, [R1+0x1440] ;  /* 0x0014400001187983 */ /* 0x000ee40000300a00 */
[----:B------:R0:W-:Y:S02]  /*15680*/  STL.64 [R1+0x100], R16 ;  /* 0x0001001001007387 */ /* 0x0001e40000100a00 */
[----:B------:R3:W-:Y:S01]  /*15690*/  STL.64 [R1+0x108], R18 ;  /* 0x0001081201007387 */ /* 0x0007e20000100a00 */
[----:B0-----:R-:W3:Y:S02]  /*156a0*/  LDL.LU.64 R16, [R1+0x1438] ;  /* 0x0014380001107983 */ /* 0x001ee40000300a00 */
        /* <DEDUP_REMOVED lines=11> */
[----:B------:R-:W-:Y:S01]  /*15760*/  STL.64 [R1+0xe0], R16 ;  /* 0x0000e01001007387 */ /* 0x000fe20000100a00 */
[----:B------:R0:W-:Y:S03]  /*15770*/  STL.64 [R1+0xe8], R18 ;  /* 0x0000e81201007387 */ /* 0x0001e60000100a00 */
[----:B0-----:R-:W2:Y:S01]  /*15780*/  LDL.LU.64 R18, [R1+0x1408] ;  /* 0x0014080001127983 */ /* 0x001ea20000300a00 */
[----:B------:R-:W2:Y:S02]  /*15790*/  LDL.LU.64 R16, [R1+0x1400] ;  /* 0x0014000001107983 */ /* 0x000ea40000300a00 */
[----:B----4-:R-:W-:Y:S02]  /*157a0*/  IMAD.MOV.U32 R8, RZ, RZ, R7 ;  /* 0x000000ffff087224 */ /* 0x010fe400078e0007 */
[----:B------:R-:W-:-:S07]  /*157b0*/  IMAD.MOV.U32 R9, RZ, RZ, R6 ;  /* 0x000000ffff097224 */ /* 0x000fce00078e0006 */
[----:B--2---:R-:W-:Y:S11]  /*157c0*/  HMMA.16816.F32.BF16 R16, R12, R8, R16 ;  /* 0x000000080c10723c */ /* 0x004ff60000041810 */
[----:B------:R-:W-:Y:S11]  /*157d0*/  @!UPT UIADD3 URZ, URZ, URZ, URZ ;  /* 0x0000003f3f3ff290 */ /* 0x000ff6000fffe03f */
[----:B------:R-:W-:Y:S01]  /*157e0*/  @!UPT UIADD3 URZ, URZ, URZ, URZ ;  /* 0x0000003f3f3ff290 */ /* 0x000fe2000fffe03f */
[----:B------:R0:W-:Y:S04]  /*157f0*/  STL.64 [R1+0xd0], R16 ;  /* 0x0000d01001007387 */ /* 0x0001e80000100a00 */
[----:B0-----:R-:W3:Y:S01]  /*15800*/  LDL.LU.64 R16, [R1+0x13f8] ;  /* 0x0013f80001107983 */ /* 0x001ee20000300a00 */
[----:B------:R-:W-:Y:S02]  /*15810*/  IMAD.MOV.U32 R7, RZ, RZ, R19 ;  /* 0x000000ffff077224 */ /* 0x000fe400078e0013 */
[----:B------:R-:W-:Y:S02]  /*15820*/  IMAD.MOV.U32 R6, RZ, RZ, R18 ;  /* 0x000000ffff067224 */ /* 0x000fe400078e0012 */
[----:B------:R0:W-:Y:S01]  /*15830*/  STL.64 [R1+0x13b0], R8 ;  /* 0x0013b00801007387 */ /* 0x0001e20000100a00 */
[----:B------:R-:W-:Y:S02]  /*15840*/  STL [R1+0x10dc], R7 ;  /* 0x0010dc0701007387 */ /* 0x000fe40000100800 */
[----:B------:R-:W-:Y:S02]  /*15850*/  STL [R1+0x10d8], R6 ;  /* 0x0010d80601007387 */ /* 0x000fe40000100800 */
[----:B0-----:R-:W-:-:S02]  /*15860*/  IMAD.MOV.U32 R8, RZ, RZ, R3 ;  /* 0x000000ffff087224 */ /* 0x001fc400078e0003 */
[----:B------:R-:W-:Y:S01]  /*15870*/  IMAD.MOV.U32 R9, RZ, RZ, R0 ;  /* 0x000000ffff097224 */ /* 0x000fe200078e0000 */
[C---:B---3--:R-:W-:Y:S01]  /*15880*/  HMMA.16816.F32.BF16 R24, R12.reuse, R16, R24 ;  /* 0x000000100c18723c */ /* 0x048fe20000041818 */
[----:B------:R-:W-:Y:S02]  /*15890*/  IMAD.MOV.U32 R3, RZ, RZ, R16 ;  /* 0x000000ffff037224 */ /* 0x000fe400078e0010 */
[----:B------:R-:W-:Y:S11]  /*158a0*/  IMAD.MOV.U32 R0, RZ, RZ, R17 ;  /* 0x000000ffff007224 */ /* 0x000ff600078e0011 */
[----:B------:R-:W-:Y:S09]  /*158b0*/  @!UPT UIADD3 URZ, URZ, URZ, URZ ;  /* 0x0000003f3f3ff290 */ /* 0x000ff2000fffe03f */
[----:B------:R0:W-:Y:S01]  /*158c0*/  STL.64 [R1+0x1a0], R24 ;  /* 0x0001a01801007387 */ /* 0x0001e20000100a00 */
[----:B------:R1:W-:Y:S03]  /*158d0*/  STL.64 [R1+0x1a8], R26 ;  /* 0x0001a81a01007387 */ /* 0x0003e60000100a00 */
[----:B0-----:R-:W1:Y:S01]  /*158e0*/  LDL.LU.64 R24, [R1+0x13f0] ;  /* 0x0013f00001187983 */ /* 0x001e620000300a00 */
[----:B------:R-:W1:Y:S02]  /*158f0*/  LDL.LU.64 R18, [R1+0x13e8] ;  /* 0x0013e80001127983 */ /* 0x000e640000300a00 */
[----:B------:R-:W1:Y:S02]  /*15900*/  LDL.LU.64 R16, [R1+0x13e0] ;  /* 0x0013e00001107983 */ /* 0x000e640000300a00 */
[C---:B-1----:R-:W-:Y:S01]  /*15910*/  HMMA.16816.F32.BF16 R24, R12.reuse, R24, R16 ;  /* 0x000000180c18723c */ /* 0x042fe20000041810 */
[----:B------:R-:W2:Y:S01]  /*15920*/  LDL.LU.64 R18, [R1+0x13d8] ;  /* 0x0013d80001127983 */ /* 0x000ea20000300a00 */
[----:B------:R-:W2:Y:S11]  /*15930*/  LDL.LU.64 R16, [R1+0x13d0] ;  /* 0x0013d00001107983 */ /* 0x000eb60000300a00 */
[----:B------:R-:W-:Y:S10]  /*15940*/  @!UPT UIADD3 URZ, URZ, URZ, URZ ;  /* 0x0000003f3f3ff290 */ /* 0x000ff4000fffe03f */
[----:B------:R0:W-:Y:S01]  /*15950*/  STL.64 [R1+0x2c0], R24 ;  /* 0x0002c01801007387 */ /* 0x0001e20000100a00 */
[----:B------:R1:W-:Y:S03]  /*15960*/  STL.64 [R1+0x2c8], R26 ;  /* 0x0002c81a01007387 */ /* 0x0003e60000100a00 */
[----:B0-----:R-:W3:Y:S01]  /*15970*/  LDL.LU R24, [R1+0x4e0] ;  /* 0x0004e00001187983 */ /* 0x001ee20000300800 */
[----:B------:R-:W3:Y:S02]  /*15980*/  LDL.LU R25, [R1+0x4e4] ;  /* 0x0004e40001197983 */ /* 0x000ee40000300800 */
[----:B-1----:R-:W4:Y:S02]  /*15990*/  LDL.LU R26, [R1+0x4e8] ;  /* 0x0004e800011a7983 */ /* 0x002f240000300800 */
[----:B------:R-:W4:Y:S02]  /*159a0*/  LDL.LU R27, [R1+0x4ec] ;  /* 0x0004ec00011b7983 */ /* 0x000f240000300800 */
[----:B----4-:R-:W-:Y:S01]  /*159b0*/  STL.64 [R1+0x12f8], R26 ;  /* 0x0012f81a01007387 */ /* 0x010fe20000100a00 */
[----:B---3--:R0:W-:Y:S03]  /*159c0*/  STL.64 [R1+0x12f0], R24 ;  /* 0x0012f01801007387 */ /* 0x0081e60000100a00 */
[----:B0-----:R-:W3:Y:S01]  /*159d0*/  LDL.LU R24, [R1+0x4f0] ;  /* 0x0004f00001187983 */ /* 0x001ee20000300800 */
[----:B------:R-:W3:Y:S02]  /*159e0*/  LDL.LU R25, [R1+0x4f4] ;  /* 0x0004f40001197983 */ /* 0x000ee40000300800 */
[----:B------:R-:W4:Y:S02]  /*159f0*/  LDL.LU R26, [R1+0x4f8] ;  /* 0x0004f800011a7983 */ /* 0x000f240000300800 */
[----:B------:R-:W4:Y:S02]  /*15a00*/  LDL.LU R27, [R1+0x4fc] ;  /* 0x0004fc00011b7983 */ /* 0x000f240000300800 */
[----:B----4-:R-:W-:Y:S01]  /*15a10*/  STL.64 [R1+0x1308], R26 ;  /* 0x0013081a01007387 */ /* 0x010fe20000100a00 */
[----:B---3--:R0:W-:Y:S03]  /*15a20*/  STL.64 [R1+0x1300], R24 ;  /* 0x0013001801007387 */ /* 0x0081e60000100a00 */
[----:B0-----:R-:W3:Y:S04]  /*15a30*/  LDL.64 R24, [R1+0x40] ;  /* 0x0000400001187983 */ /* 0x001ee80000100a00 */
[----:B---3--:R0:W-:Y:S04]  /*15a40*/  STL.64 [R1+0x13a8], R24 ;  /* 0x0013a81801007387 */ /* 0x0081e80000100a00 */
[----:B0-----:R-:W3:Y:S01]  /*15a50*/  LDL.LU R24, [R1+0x610] ;  /* 0x0006100001187983 */ /* 0x001ee20000300800 */
[----:B------:R-:W3:Y:S02]  /*15a60*/  LDL.LU R25, [R1+0x614] ;  /* 0x0006140001197983 */ /* 0x000ee40000300800 */
[----:B------:R-:W3:Y:S02]  /*15a70*/  LDL.LU R26, [R1+0x618] ;  /* 0x00061800011a7983 */ /* 0x000ee40000300800 */
[----:B------:R-:W3:Y:S02]  /*15a80*/  LDL.LU R27, [R1+0x61c] ;  /* 0x00061c00011b7983 */ /* 0x000ee40000300800 */
[C---:B---3--:R-:W-:Y:S11]  /*15a90*/  HMMA.16816.F32.BF16 R8, R12.reuse, R8, R24 ;  /* 0x000000080c08723c */ /* 0x048ff60000041818 */
[----:B------:R-:W-:Y:S11]  /*15aa0*/  @!UPT UIADD3 URZ, URZ, URZ, URZ ;  /* 0x0000003f3f3ff290 */ /* 0x000ff6000fffe03f */
[----:B------:R-:W-:Y:S01]  /*15ab0*/  @!UPT UIADD3 URZ, URZ, URZ, URZ ;  /* 0x0000003f3f3ff290 */ /* 0x000fe2000fffe03f */
[----:B------:R0:W-:Y:S01]  /*15ac0*/  STL.64 [R1+0x3f0], R8 ;  /* 0x0003f00801007387 */ /* 0x0001e20000100a00 */
[----:B------:R-:W-:Y:S02]  /*15ad0*/  IMAD.MOV.U32 R7, RZ, RZ, R10 ;  /* 0x000000ffff077224 */ /* 0x000fe400078e000a */
[----:B------:R-:W-:Y:S02]  /*15ae0*/  IMAD.MOV.U32 R6, RZ, RZ, R11 ;  /* 0x000000ffff067224 */ /* 0x000fe400078e000b */
[----:B0-----:R-:W-:Y:S03]  /*15af0*/  HMMA.16816.F32.BF16 R8, R12, R4, R20 ;  /* 0x000000040c08723c */ /* 0x001fe60000041814 */
[----:B------:R-:W-:Y:S01]  /*15b00*/  STL.64 [R1+0x1350], R6 ;  /* 0x0013500601007387 */ /* 0x000fe20000100a00 */
[----:B------:R0:W-:Y:S11]  /*15b10*/  STL.64 [R1+0x1348], R4 ;  /* 0x0013480401007387 */ /* 0x0001f60000100a00 */
[----:B------:R-:W-:Y:S08]  /*15b20*/  @!UPT UIADD3 URZ, URZ, URZ, URZ ;  /* 0x0000003f3f3ff290 */ /* 0x000ff0000fffe03f */
[----:B------:R1:W-:Y:S01]  /*15b30*/  STL.64 [R1+0x3e0], R8 ;  /* 0x0003e00801007387 */ /* 0x0003e20000100a00 */
[----:B------:R3:W-:Y:S02]  /*15b40*/  STL.64 [R1+0x3e8], R10 ;  /* 0x0003e80a01007387 */ /* 0x0007e40000100a00 */
[----:B0-----:R-:W4:Y:S02]  /*15b50*/  LDL.64 R4, [R1] ;  /* 0x0000000001047983 */ /* 0x001f240000100a00 */
[----:B----4-:R-:W-:Y:S01]  /*15b60*/  STL.64 [R1+0x1368], R4 ;  /* 0x0013680401007387 */ /* 0x010fe20000100a00 */
[----:B------:R-:W4:Y:S02]  /*15b70*/  LDL.LU R20, [R1+0x530] ;  /* 0x0005300001147983 */ /* 0x000f240000300800 */
[----:B------:R-:W4:Y:S02]  /*15b80*/  LDL.LU R21, [R1+0x534] ;  /* 0x0005340001157983 */ /* 0x000f240000300800 */
[----:B------:R-:W2:Y:S01]  /*15b90*/  LDL.LU R22, [R1+0x538] ;  /* 0x0005380001167983 */ /* 0x000ea20000300800 */
[----:B------:R-:W2:Y:S01]  /*15ba0*/  LDL.LU R23, [R1+0x53c] ;  /* 0x00053c0001177983 */ /* 0x000ea20000300800 */
[----:B-1----:R-:W2:Y:S02]  /*15bb0*/  LDL.LU R8, [R1+0x5a0] ;  /* 0x0005a00001087983 */ /* 0x002ea40000300800 */
[----:B------:R-:W2:Y:S02]  /*15bc0*/  LDL.LU R9, [R1+0x5a4] ;  /* 0x0005a40001097983 */ /* 0x000ea40000300800 */
[----:B---3--:R-:W3:Y:S01]  /*15bd0*/  LDL.LU R10, [R1+0x5a8] ;  /* 0x0005a800010a7983 */ /* 0x008ee20000300800 */
[----:B------:R-:W3:Y:S04]  /*15be0*/  LDL.LU R11, [R1+0x5ac] ;  /* 0x0005ac00010b7983 */ /* 0x000ee80000300800 */
[----:B---3--:R-:W-:Y:S01]  /*15bf0*/  STL.64 [R1+0x13c0], R10 ;  /* 0x0013c00a01007387 */ /* 0x008fe20000100a00 */
[----:B--2---:R0:W-:Y:S02]  /*15c00*/  STL.64 [R1+0x13b8], R8 ;  /* 0x0013b80801007387 */ /* 0x0041e40000100a00 */
[----:B------:R-:W2:Y:S01]  /*15c10*/  LDL.64 R24, [R1+0x50] ;  /* 0x0000500001187983 */ /* 0x000ea20000100a00 */
[----:B0-----:R-:W3:Y:S04]  /*15c20*/  LDL.64 R8, [R1+0x60] ;  /* 0x0000600001087983 */ /* 0x001ee80000100a00 */
[----:B--2---:R0:W-:Y:S04]  /*15c30*/  STL.64 [R1+0x13c8], R24 ;  /* 0x0013c81801007387 */ /* 0x0041e80000100a00 */
[----:B0-----:R-:W3:Y:S01]  /*15c40*/  LDL.LU R24, [R1+0x5b0] ;  /* 0x0005b00001187983 */ /* 0x001ee20000300800 */
[----:B------:R-:W3:Y:S02]  /*15c50*/  LDL.LU R25, [R1+0x5b4] ;  /* 0x0005b40001197983 */ /* 0x000ee40000300800 */
[----:B------:R-:W3:Y:S02]  /*15c60*/  LDL.LU R26, [R1+0x5b8] ;  /* 0x0005b800011a7983 */ /* 0x000ee40000300800 */
[----:B------:R-:W3:Y:S01]  /*15c70*/  LDL.LU R27, [R1+0x5bc] ;  /* 0x0005bc00011b7983 */ /* 0x000ee20000300800 */
[----:B------:R-:W2:Y:S04]  /*15c80*/  LDL.64 R4, [R1+0x10] ;  /* 0x0000100001047983 */ /* 0x000ea80000100a00 */
[----:B--2---:R0:W-:Y:S04]  /*15c90*/  STL.64 [R1+0x1380], R4 ;  /* 0x0013800401007387 */ /* 0x0041e80000100a00 */
        /* <DEDUP_REMOVED lines=10> */
[----:B---3--:R-:W-:Y:S01]  /*15d40*/  HMMA.16816.F32.BF16 R24, R16, R8, R24 ;  /* 0x000000081018723c */ /* 0x008fe20000041818 */
[----:B--2---:R-:W-:Y:S01]  /*15d50*/  STL.64 [R1+0x13a0], R6 ;  /* 0x0013a00601007387 */ /* 0x004fe20000100a00 */
[----:B------:R0:W-:Y:S03]  /*15d60*/  STL.64 [R1+0x1398], R4 ;  /* 0x0013980401007387 */ /* 0x0001e60000100a00 */
[----:B0-----:R-:W2:Y:S01]  /*15d70*/  LDL.LU R4, [R1+0x590] ;  /* 0x0005900001047983 */ /* 0x001ea20000300800 */
[----:B------:R-:W2:Y:S02]  /*15d80*/  LDL.LU R5, [R1+0x594] ;  /* 0x0005940001057983 */ /* 0x000ea40000300800 */
[----:B------:R-:W2:Y:S02]  /*15d90*/  LDL.LU R6, [R1+0x598] ;  /* 0x0005980001067983 */ /* 0x000ea40000300800 */
[----:B------:R-:W2:Y:S01]  /*15da0*/  LDL.LU R7, [R1+0x59c] ;  /* 0x00059c0001077983 */ /* 0x000ea20000300800 */
[----:B------:R-:W-:Y:S01]  /*15db0*/  STL.64 [R1+0x1360], R22 ;  /* 0x0013601601007387 */ /* 0x000fe20000100a00 */
[----:B----4-:R0:W-:Y:S03]  /*15dc0*/  STL.64 [R1+0x1358], R20 ;  /* 0x0013581401007387 */ /* 0x0101e60000100a00 */
[----:B0-----:R-:W3:Y:S01]  /*15dd0*/  LDL.LU R20, [R1+0x400] ;  /* 0x0004000001147983 */ /* 0x001ee20000300800 */
[----:B------:R-:W3:Y:S02]  /*15de0*/  LDL.LU R21, [R1+0x404] ;  /* 0x0004040001157983 */ /* 0x000ee40000300800 */
[----:B------:R-:W4:Y:S02]  /*15df0*/  LDL.LU R22, [R1+0x408] ;  /* 0x0004080001167983 */ /* 0x000f240000300800 */
[----:B------:R-:W4:Y:S02]  /*15e00*/  LDL.LU R23, [R1+0x40c] ;  /* 0x00040c0001177983 */ /* 0x000f240000300800 */
[----:B------:R-:W-:-:S02]  /*15e10*/  IMAD.MOV.U32 R12, RZ, RZ, R3 ;  /* 0x000000ffff0c7224 */ /* 0x000fc400078e0003 */
[----:B------:R-:W-:Y:S02]  /*15e20*/  IMAD.MOV.U32 R13, RZ, RZ, R0 ;  /* 0x000000ffff0d7224 */ /* 0x000fe400078e0000 */
        /* <DEDUP_REMOVED lines=8> */
[----:B------:R0:W-:Y:S01]  /*15eb0*/  STL.64 [R1+0x460], R24 ;  /* 0x0004601801007387 */ /* 0x0001e20000100a00 */
[----:B------:R-:W-:Y:S03]  /*15ec0*/  STL.64 [R1+0x468], R26 ;  /* 0x0004681a01007387 */ /* 0x000fe60000100a00 */
[----:B0-----:R-:W4:Y:S01]  /*15ed0*/  LDL.LU.64 R24, [R1+0x13c8] ;  /* 0x0013c80001187983 */ /* 0x001f220000300a00 */
[----:B------:R-:W4:Y:S02]  /*15ee0*/  LDL.LU.64 R10, [R1+0x13c0] ;  /* 0x0013c000010a7983 */ /* 0x000f240000300a00 */
[----:B------:R-:W4:Y:S02]  /*15ef0*/  LDL.LU.64 R8, [R1+0x13b8] ;  /* 0x0013b80001087983 */ /* 0x000f240000300a00 */
[C---:B----4-:R-:W-:Y:S11]  /*15f00*/  HMMA.16816.F32.BF16 R8, R16.reuse, R24, R8 ;  /* 0x000000181008723c */ /* 0x050ff60000041808 */
[----:B------:R-:W-:Y:S11]  /*15f10*/  @!UPT UIADD3 URZ, URZ, URZ, URZ ;  /* 0x0000003f3f3ff290 */ /* 0x000ff6000fffe03f */
[----:B------:R-:W-:Y:S01]  /*15f20*/  @!UPT UIADD3 URZ, URZ, URZ, URZ ;  /* 0x0000003f3f3ff290 */ /* 0x000fe2000fffe03f */
[----:B------:R0:W-:Y:S01]  /*15f30*/  STL.64 [R1+0x450], R8 ;  /* 0x0004500801007387 */ /* 0x0001e20000100a00 */
[----:B------:R1:W-:Y:S03]  /*15f40*/  STL.64 [R1+0x458], R10 ;  /* 0x0004580a01007387 */ /* 0x0003e60000100a00 */
[----:B0-----:R-:W4:Y:S01]  /*15f50*/  LDL.LU.64 R8, [R1+0x13b0] ;  /* 0x0013b00001087983 */ /* 0x001f220000300a00 */
[----:B-1----:R-:W-:Y:S02]  /*15f60*/  IMAD.MOV.U32 R11, RZ, RZ, R24 ;  /* 0x000000ffff0b7224 */ /* 0x002fe400078e0018 */
[----:B------:R-:W-:Y:S02]  /*15f70*/  IMAD.MOV.U32 R10, RZ, RZ, R25 ;  /* 0x000000ffff0a7224 */ /* 0x000fe400078e0019 */
[----:B------:R-:W2:Y:S02]  /*15f80*/  LDL.LU.64 R24, [R1+0x13a8] ;  /* 0x0013a80001187983 */ /* 0x000ea40000300a00 */
[----:B--2---:R-:W-:Y:S11]  /*15f90*/  HMMA.16816.F32.BF16 R4, R16, R24, R4 ;  /* 0x000000181004723c */ /* 0x004ff60000041804 */
        /* <DEDUP_REMOVED lines=8> */
[----:B------:R-:W-:-:S05]  /*16020*/  IMAD.MOV.U32 R25, RZ, RZ, R10 ;  /* 0x000000ffff197224 */ /* 0x000fca00078e000a */
[----:B------:R-:W-:Y:S01]  /*16030*/  STL.64 [R1+0x1320], R24 ;  /* 0x0013201801007387 */ /* 0x000fe20000100a00 */
[C---:B----4-:R-:W-:Y:S11]  /*16040*/  HMMA.16816.F32.BF16 R4, R16.reuse, R8, R4 ;  /* 0x000000081004723c */ /* 0x050ff60000041804 */
[----:B------:R-:W-:Y:S11]  /*16050*/  @!UPT UIADD3 URZ, URZ, URZ, URZ ;  /* 0x0000003f3f3ff290 */ /* 0x000ff6000fffe03f */
[----:B------:R-:W-:Y:S01]  /*16060*/  @!UPT UIADD3 URZ, URZ, URZ, URZ ;  /* 0x0000003f3f3ff290 */ /* 0x000fe2000fffe03f */
[----:B------:R-:W-:Y:S01]  /*16070*/  STL.64 [R1+0x430], R4 ;  /* 0x0004300401007387 */ /* 0x000fe20000100a00 */
[----:B------:R0:W-:Y:S03]  /*16080*/  STL.64 [R1+0x438], R6 ;  /* 0x0004380601007387 */ /* 0x0001e60000100a00 */
[----:B0-----:R-:W2:Y:S01]  /*16090*/  LDL.LU.64 R6, [R1+0x1390] ;  /* 0x0013900001067983 */ /* 0x001ea20000300a00 */
[----:B------:R-:W2:Y:S02]  /*160a0*/  LDL.LU.64 R4, [R1+0x1388] ;  /* 0x0013880001047983 */ /* 0x000ea40000300a00 */
[----:B------:R0:W-:Y:S02]  /*160b0*/  STL.64 [R1+0x1318], R8 ;  /* 0x0013180801007387 */ /* 0x0001e40000100a00 */
[----:B0-----:R-:W4:Y:S01]  /*160c0*/  LDL.LU R8, [R1+0x510] ;  /* 0x0005100001087983 */ /* 0x001f220000300800 */
[----:B------:R-:W4:Y:S02]  /*160d0*/  LDL.LU R9, [R1+0x514] ;  /* 0x0005140001097983 */ /* 0x000f240000300800 */
[----:B------:R-:W3:Y:S02]  /*160e0*/  LDL.LU R10, [R1+0x518] ;  /* 0x00051800010a7983 */ /* 0x000ee40000300800 */
[----:B------:R-:W3:Y:S01]  /*160f0*/  LDL.LU R11, [R1+0x51c] ;  /* 0x00051c00010b7983 */ /* 0x000ee20000300800 */
[C---:B--2---:R-:W-:Y:S01]  /*16100*/  HMMA.16816.F32.BF16 R4, R16.reuse, R12, R4 ;  /* 0x0000000c1004723c */ /* 0x044fe20000041804 */
[----:B---3--:R-:W-:Y:S01]  /*16110*/  STL.64 [R1+0x1330], R10 ;  /* 0x0013300a01007387 */ /* 0x008fe20000100a00 */
[----:B----4-:R0:W-:Y:S03]  /*16120*/  STL.64 [R1+0x1328], R8 ;  /* 0x0013280801007387 */ /* 0x0101e60000100a00 */
[----:B0-----:R-:W2:Y:S01]  /*16130*/  LDL.LU R8, [R1+0x520] ;  /* 0x0005200001087983 */ /* 0x001ea20000300800 */
[----:B------:R-:W2:Y:S02]  /*16140*/  LDL.LU R9, [R1+0x524] ;  /* 0x0005240001097983 */ /* 0x000ea40000300800 */
[----:B------:R-:W2:Y:S02]  /*16150*/  LDL.LU R10, [R1+0x528] ;  /* 0x00052800010a7983 */ /* 0x000ea40000300800 */
[----:B------:R-:W2:Y:S11]  /*16160*/  LDL.LU R11, [R1+0x52c] ;  /* 0x00052c00010b7983 */ /* 0x000eb60000300800 */
[----:B------:R-:W-:Y:S02]  /*16170*/  @!UPT UIADD3 URZ, URZ, URZ, URZ ;  /* 0x0000003f3f3ff290 */ /* 0x000fe4000fffe03f */
[----:B------:R0:W-:Y:S01]  /*16180*/  STL.64 [R1+0x420], R4 ;  /* 0x0004200401007387 */ /* 0x0001e20000100a00 */
[----:B------:R-:W-:Y:S03]  /*16190*/  STL.64 [R1+0x428], R6 ;  /* 0x0004280601007387 */ /* 0x000fe60000100a00 */
        /* <DEDUP_REMOVED lines=10> */
[----:B------:R-:W-:Y:S02]  /*16240*/  IMAD.MOV.U32 R24, RZ, RZ, R3 ;  /* 0x000000ffff187224 */ /* 0x000fe400078e0003 */
[----:B------:R-:W-:Y:S01]  /*16250*/  IMAD.MOV.U32 R25, RZ, RZ, R0 ;  /* 0x000000ffff197224 */ /* 0x000fe200078e0000 */
[----:B---3--:R-:W-:Y:S01]  /*16260*/  HMMA.16816.F32.BF16 R20, R16, R4, R20 ;  /* 0x000000041014723c */ /* 0x008fe20000041814 */
[----:B------:R-:W-:-:S02]  /*16270*/  IMAD.MOV.U32 R3, RZ, RZ, R4 ;  /* 0x000000ffff037224 */ /* 0x000fc400078e0004 */
[----:B------:R-:W-:Y:S11]  /*16280*/  IMAD.MOV.U32 R0, RZ, RZ, R5 ;  /* 0x000000ffff007224 */ /* 0x000ff600078e0005 */
[----:B------:R-:W-:Y:S09]  /*16290*/  @!UPT UIADD3 URZ, URZ, URZ, URZ ;  /* 0x0000003f3f3ff290 */ /* 0x000ff2000fffe03f */
[----:B------:R-:W-:Y:S01]  /*162a0*/  STL.64 [R1+0x400], R20 ;  /* 0x0004001401007387 */ /* 0x000fe20000100a00 */
[----:B------:R0:W-:Y:S03]  /*162b0*/  STL.64 [R1+0x408], R22 ;  /* 0x0004081601007387 */ /* 0x0001e60000100a00 */
[----:B0-----:R-:W3:Y:S01]  /*162c0*/  LDL.LU.64 R22, [R1+0x1360] ;  /* 0x0013600001167983 */ /* 0x001ee20000300a00 */
[----:B------:R-:W3:Y:S02]  /*162d0*/  LDL.LU.64 R20, [R1+0x1358] ;  /* 0x0013580001147983 */ /* 0x000ee40000300a00 */
[----:B------:R-:W4:Y:S02]  /*162e0*/  LDL.LU.64 R6, [R1+0x1350] ;  /* 0x0013500001067983 */ /* 0x000f240000300a00 */
[----:B------:R-:W3:Y:S02]  /*162f0*/  LDL.LU.64 R4, [R1+0x1348] ;  /* 0x0013480001047983 */ /* 0x000ee40000300a00 */
[----:B---3--:R-:W-:Y:S01]  /*16300*/  HMMA.16816.F32.BF16 R16, R16, R4, R20 ;  /* 0x000000041010723c */ /* 0x008fe20000041814 */
[----:B------:R-:W2:Y:S01]  /*16310*/  LDL.LU.64 R22, [R1+0x1340] ;  /* 0x0013400001167983 */ /* 0x000ea20000300a00 */
[----:B------:R-:W2:Y:S02]  /*16320*/  LDL.LU.64 R20, [R1+0x1338] ;  /* 0x0013380001147983 */ /* 0x000ea40000300a00 */
[----:B----4-:R-:W-:Y:S02]  /*16330*/  STL.64 [R1+0x12d0], R6 ;  /* 0x0012d00601007387 */ /* 0x010fe40000100a00 */
[----:B------:R0:W-:Y:S11]  /*16340*/  STL.64 [R1+0x12c8], R4 ;  /* 0x0012c80401007387 */ /* 0x0001f60000100a00 */
[----:B------:R-:W-:Y:S06]  /*16350*/  @!UPT UIADD3 URZ, URZ, URZ, URZ ;  /* 0x0000003f3f3ff290 */ /* 0x000fec000fffe03f */
[----:B------:R-:W-:Y:S01]  /*16360*/  STL.64 [R1+0x3d0], R16 ;  /* 0x0003d01001007387 */ /* 0x000fe20000100a00 */
[----:B------:R-:W-:Y:S02]  /*16370*/  STL.64 [R1+0x3d8], R18 ;  /* 0x0003d81201007387 */ /* 0x000fe40000100a00 */
[----:B0-----:R-:W3:Y:S02]  /*16380*/  LDL.LU R4, [R1+0x500] ;  /* 0x0005000001047983 */ /* 0x001ee40000300800 */
[----:B------:R-:W3:Y:S01]  /*16390*/  LDL.LU R5, [R1+0x504] ;  /* 0x0005040001057983 */ /* 0x000ee20000300800 */
[----:B------:R-:W3:Y:S01]  /*163a0*/  LDL.LU R6, [R1+0x508] ;  /* 0x0005080001067983 */ /* 0x000ee20000300800 */
[----:B------:R-:W3:Y:S01]  /*163b0*/  LDL.LU R7, [R1+0x50c] ;  /* 0x00050c0001077983 */ /* 0x000ee20000300800 */
[C---:B--2---:R-:W-:Y:S02]  /*163c0*/  HMMA.16816.F32.BF16 R24, R20.reuse, R24, R8 ;  /* 0x000000181418723c */ /* 0x044fe40000041808 */
[----:B------:R-:W2:Y:S01]  /*163d0*/  LDL.LU.64 R10, [R1+0x1330] ;  /* 0x00133000010a7983 */ /* 0x000ea20000300a00 */
[----:B------:R-:W2:Y:S11]  /*163e0*/  LDL.LU.64 R8, [R1+0x1328] ;  /* 0x0013280001087983 */ /* 0x000eb60000300a00 */
[----:B------:R-:W-:Y:S09]  /*163f0*/  @!UPT UIADD3 URZ, URZ, URZ, URZ ;  /* 0x0000003f3f3ff290 */ /* 0x000ff2000fffe03f */
[----:B------:R0:W-:Y:S01]  /*16400*/  STL.64 [R1+0x3c0], R24 ;  /* 0x0003c01801007387 */ /* 0x0001e20000100a00 */
[----:B------:R2:W-:Y:S03]  /*16410*/  STL.64 [R1+0x3c8], R26 ;  /* 0x0003c81a01007387 */ /* 0x0005e60000100a00 */
[----:B0-----:R-:W2:Y:S02]  /*16420*/  LDL.LU.64 R24, [R1+0x1320] ;  /* 0x0013200001187983 */ /* 0x001ea40000300a00 */
[C---:B--2---:R-:W-:Y:S02]  /*16430*/  HMMA.16816.F32.BF16 R24, R20.reuse, R24, R8 ;  /* 0x000000181418723c */ /* 0x044fe40000041808 */
[----:B------:R-:W2:Y:S11]  /*16440*/  LDL.LU.64 R8, [R1+0x1318] ;  /* 0x0013180001087983 */ /* 0x000eb60000300a00 */
[----:B------:R-:W-:Y:S10]  /*16450*/  @!UPT UIADD3 URZ, URZ, URZ, URZ ;  /* 0x0000003f3f3ff290 */ /* 0x000ff4000fffe03f */
[----:B------:R0:W-:Y:S01]  /*16460*/  STL.64 [R1+0x3b0], R24 ;  /* 0x0003b01801007387 */ /* 0x0001e20000100a00 */
[----:B------:R1:W-:Y:S03]  /*16470*/  STL.64 [R1+0x3b8], R26 ;  /* 0x0003b81a01007387 */ /* 0x0003e60000100a00 */
[----:B0-----:R-:W3:Y:S02]  /*16480*/  LDL.LU.64 R24, [R1+0x1310] ;  /* 0x0013100001187983 */ /* 0x001ee40000300a00 */
[C---:B---3--:R-:W-:Y:S11]  /*16490*/  HMMA.16816.F32.BF16 R4, R20.reuse, R24, R4 ;  /* 0x000000181404723c */ /* 0x048ff60000041804 */
[----:B------:R-:W-:Y:S11]  /*164a0*/  @!UPT UIADD3 URZ, URZ, URZ, URZ ;  /* 0x0000003f3f3ff290 */ /* 0x000ff6000fffe03f */
[----:B------:R-:W-:Y:S01]  /*164b0*/  @!UPT UIADD3 URZ, URZ, URZ, URZ ;  /* 0x0000003f3f3ff290 */ /* 0x000fe2000fffe03f */
[----:B------:R0:W-:Y:S01]  /*164c0*/  STL.64 [R1+0x3a0], R4 ;  /* 0x0003a00401007387 */ /* 0x0001e20000100a00 */
[----:B------:R-:W-:Y:S02]  /*164d0*/  STL.64 [R1+0x3a8], R6 ;  /* 0x0003a80601007387 */ /* 0x000fe40000100a00 */
[----:B-1----:R-:W2:Y:S02]  /*164e0*/  LDL.LU.64 R26, [R1+0x1308] ;  /* 0x00130800011a7983 */ /* 0x002ea40000300a00 */
[----:B0-----:R-:W-:Y:S02]  /*164f0*/  IMAD.MOV.U32 R5, RZ, RZ, R24 ;  /* 0x000000ffff057224 */ /* 0x001fe400078e0018 */
[----:B------:R-:W-:Y:S02]  /*16500*/  IMAD.MOV.U32 R4, RZ, RZ, R25 ;  /* 0x000000ffff047224 */ /* 0x000fe400078e0019 */
[----:B------:R-:W2:Y:S02]  /*16510*/  LDL.LU.64 R24, [R1+0x1300] ;  /* 0x0013000001187983 */ /* 0x000ea40000300a00 */
[----:B--2---:R-:W-:Y:S11]  /*16520*/  HMMA.16816.F32.BF16 R24, R20, R8, R24 ;  /* 0x000000081418723c */ /* 0x004ff60000041818 */
[----:B------:R-:W-:Y:S11]  /*16530*/  @!UPT UIADD3 URZ, URZ, URZ, URZ ;  /* 0x0000003f3f3ff290 */ /* 0x000ff6000fffe03f */
[----:B------:R-:W-:Y:S01]  /*16540*/  @!UPT UIADD3 URZ, URZ, URZ, URZ ;  /* 0x0000003f3f3ff290 */ /* 0x000fe2000fffe03f */
[----:B------:R-:W-:Y:S01]  /*16550*/  STL.64 [R1+0x390], R24 ;  /* 0x0003901801007387 */ /* 0x000fe20000100a00 */
[----:B------:R0:W-:Y:S03]  /*16560*/  STL.64 [R1+0x398], R26 ;  /* 0x0003981a01007387 */ /* 0x0001e60000100a00 */
[----:B0-----:R-:W2:Y:S01]  /*16570*/  LDL.LU.64 R26, [R1+0x12f8] ;  /* 0x0012f800011a7983 */ /* 0x001ea20000300a00 */
[----:B------:R-:W2:Y:S02]  /*16580*/  LDL.LU.64 R24, [R1+0x12f0] ;  /* 0x0012f00001187983 */ /* 0x000ea40000300a00 */
[----:B------:R0:W-:Y:S02]  /*16590*/  STL.64 [R1+0x1270], R8 ;  /* 0x0012700801007387 */ /* 0x0001e40000100a00 */
[----:B0-----:R-:W-:Y:S02]  /*165a0*/  IMAD.MOV.U32 R8, RZ, RZ, R5 ;  /* 0x000000ffff087224 */ /* 0x001fe400078e0005 */
[----:B------:R-:W-:-:S05]  /*165b0*/  IMAD.MOV.U32 R9, RZ, RZ, R4 ;  /* 0x000000ffff097224 */ /* 0x000fca00078e0004 */
[----:B------:R0:W-:Y:S04]  /*165c0*/  STL.64 [R1+0x1288], R8 ;  /* 0x0012880801007387 */ /* 0x0001e80000100a00 */
[----:B0-----:R-:W3:Y:S01]  /*165d0*/  LDL.LU.64 R8, [R1+0x50] ;  /* 0x0000500001087983 */ /* 0x001ee20000300a00 */
[----:B--2---:R-:W-:Y:S03]  /*165e0*/  HMMA.16816.F32.BF16 R4, R20, R12, R24 ;  /* 0x0000000c1404723c */ /* 0x004fe60000041818 */
[----:B---3--:R-:W-:Y:S01]  /*165f0*/  STL.64 [R1+0x12a0], R8 ;  /* 0x0012a00801007387 */ /* 0x008fe20000100a00 */
[----:B------:R-:W2:Y:S11]  /*16600*/  LDL.LU R24, [R1+0x490] ;  /* 0x0004900001187983 */ /* 0x000eb60000300800 */
[----:B------:R-:W-:Y:S08]  /*16610*/  @!UPT UIADD3 URZ, URZ, URZ, URZ ;  /* 0x0000003f3f3ff290 */ /* 0x000ff0000fffe03f */
[----:B------:R0:W-:Y:S02]  /*16620*/  STL.64 [R1+0x380], R4 ;  /* 0x0003800401007387 */ /* 0x0001e40000100a00 */
[----:B------:R-:W-:Y:S01]  /*16630*/  STL.64 [R1+0x388], R6 ;  /* 0x0003880601007387 */ /* 0x000fe20000100a00 */
[----:B------:R-:W2:Y:S01]  /*16640*/  LDL.LU R25, [R1+0x494] ;  /* 0x0004940001197983 */ /* 0x000ea20000300800 */
[----:B------:R-:W3:Y:S02]  /*16650*/  LDL.LU R26, [R1+0x498] ;  /* 0x00049800011a7983 */ /* 0x000ee40000300800 */
[----:B------:R-:W3:Y:S02]  /*16660*/  LDL.LU R27, [R1+0x49c] ;  /* 0x00049c00011b7983 */ /* 0x000ee40000300800 */
[----:B0-----:R-:W-:Y:S02]  /*16670*/  IMAD.MOV.U32 R4, RZ, RZ, R3 ;  /* 0x000000ffff047224 */ /* 0x001fe400078e0003 */
[----:B------:R-:W-:-:S02]  /*16680*/  IMAD.MOV.U32 R5, RZ, RZ, R0 ;  /* 0x000000ffff057224 */ /* 0x000fc400078e0000 */
[----:B------:R-:W-:Y:S02]  /*16690*/  IMAD.MOV.U32 R17, RZ, RZ, R14 ;  /* 0x000000ffff117224 */ /* 0x000fe400078e000e */
[----:B------:R-:W-:Y:S01]  /*166a0*/  IMAD.MOV.U32 R16, RZ, RZ, R15 ;  /* 0x000000ffff107224 */ /* 0x000fe200078e000f */
[----:B---3--:R-:W-:Y:S01]  /*166b0*/  STL.64 [R1+0x12e0], R26 ;  /* 0x0012e01a01007387 */ /* 0x008fe20000100a00 */
[----:B--2---:R-:W-:Y:S02]  /*166c0*/  STL.64 [R1+0x12d8], R24 ;  /* 0x0012d81801007387 */ /* 0x004fe40000100a00 */
[----:B------:R0:W-:Y:S02]  /*166d0*/  STL.64 [R1+0x12e8], R4 ;  /* 0x0012e80401007387 */ /* 0x0001e40000100a00 */
        /* <DEDUP_REMOVED lines=8> */
[----:B------:R-:W4:Y:S01]  /*16760*/  LDL.LU.64 R8, [R1+0x60] ;  /* 0x0000600001087983 */ /* 0x000f220000300a00 */
        /* <DEDUP_REMOVED lines=11> */
[C---:B------:R-:W-:Y:S01]  /*16820*/  HMMA.16816.F32.BF16 R4, R20.reuse, R16, R4 ;  /* 0x000000101404723c */ /* 0x040fe20000041804 */
        /* <DEDUP_REMOVED lines=11> */
[----:B------:R-:W2:Y:S02]  /*168e0*/  LDL.LU R15, [R1+0x26c] ;  /* 0x00026c00010f7983 */ /* 0x000ea40000300800 */
[----:B------:R0:W-:Y:S01]  /*168f0*/  STL.64 [R1+0x370], R4 ;  /* 0x0003700401007387 */ /* 0x0001e20000100a00 */
[----:B------:R-:W-:Y:S03]  /*16900*/  STL.64 [R1+0x378], R6 ;  /* 0x0003780601007387 */ /* 0x000fe60000100a00 */
[----:B0-----:R-:W3:Y:S01]  /*16910*/  LDL.LU.64 R4, [R1+0x12e8] ;  /* 0x0012e80001047983 */ /* 0x001ee20000300a00 */
[----:B------:R0:W-:Y:S03]  /*16920*/  STL.64 [R1+0x1260], R16 ;  /* 0x0012601001007387 */ /* 0x0001e60000100a00 */
[----:B0-----:R-:W2:Y:S01]  /*16930*/  LDL.LU R16, [R1+0x4b0] ;  /* 0x0004b00001107983 */ /* 0x001ea20000300800 */
[----:B------:R-:W2:Y:S02]  /*16940*/  LDL.LU R17, [R1+0x4b4] ;  /* 0x0004b40001117983 */ /* 0x000ea40000300800 */
[----:B------:R-:W2:Y:S02]  /*16950*/  LDL.LU R18, [R1+0x4b8] ;  /* 0x0004b80001127983 */ /* 0x000ea40000300800 */
[----:B------:R-:W2:Y:S01]  /*16960*/  LDL.LU R19, [R1+0x4bc] ;  /* 0x0004bc0001137983 */ /* 0x000ea20000300800 */
[C---:B---3--:R-:W-:Y:S01]  /*16970*/  HMMA.16816.F32.BF16 R4, R20.reuse, R4, R24 ;  /* 0x000000041404723c */ /* 0x048fe20000041818 */
[----:B------:R-:W3:Y:S01]  /*16980*/  LDL.LU.64 R26, [R1+0x12e0] ;  /* 0x0012e000011a7983 */ /* 0x000ee20000300a00 */
[----:B------:R-:W3:Y:S11]  /*16990*/  LDL.LU.64 R24, [R1+0x12d8] ;  /* 0x0012d80001187983 */ /* 0x000ef60000300a00 */
[----:B------:R-:W-:Y:S10]  /*169a0*/  @!UPT UIADD3 URZ, URZ, URZ, URZ ;  /* 0x0000003f3f3ff290 */ /* 0x000ff4000fffe03f */
[----:B------:R-:W-:Y:S01]  /*169b0*/  STL.64 [R1+0x360], R4 ;  /* 0x0003600401007387 */ /* 0x000fe20000100a00 */
[----:B------:R0:W-:Y:S03]  /*169c0*/  STL.64 [R1+0x368], R6 ;  /* 0x0003680601007387 */ /* 0x0001e60000100a00 */
[----:B0-----:R-:W2:Y:S01]  /*169d0*/  LDL.LU.64 R6, [R1+0x12d0] ;  /* 0x0012d00001067983 */ /* 0x001ea20000300a00 */
[----:B------:R-:W3:Y:S02]  /*169e0*/  LDL.LU.64 R4, [R1+0x12c8] ;  /* 0x0012c80001047983 */ /* 0x000ee40000300a00 */
[----:B---3--:R-:W-:Y:S01]  /*169f0*/  HMMA.16816.F32.BF16 R20, R20, R4, R24 ;  /* 0x000000041414723c */ /* 0x008fe20000041818 */
[----:B------:R-:W3:Y:S01]  /*16a00*/  LDL.LU.64 R26, [R1+0x12c0] ;  /* 0x0012c000011a7983 */ /* 0x000ee20000300a00 */
[----:B------:R-:W3:Y:S02]  /*16a10*/  LDL.LU.64 R24, [R1+0x12b8] ;  /* 0x0012b80001187983 */ /* 0x000ee40000300a00 */
[----:B--2---:R-:W-:Y:S02]  /*16a20*/  STL.64 [R1+0x1258], R6 ;  /* 0x0012580601007387 */ /* 0x004fe40000100a00 */
[----:B------:R0:W-:Y:S02]  /*16a30*/  STL.64 [R1+0x1250], R4 ;  /* 0x0012500401007387 */ /* 0x0001e40000100a00 */
[----:B----4-:R-:W-:-:S02]  /*16a40*/  IMAD.MOV.U32 R3, RZ, RZ, R8 ;  /* 0x000000ffff037224 */ /* 0x010fc400078e0008 */
[----:B------:R-:W-:Y:S11]  /*16a50*/  IMAD.MOV.U32 R0, RZ, RZ, R9 ;  /* 0x000000ffff007224 */ /* 0x000ff600078e0009 */
[----:B------:R-:W-:Y:S02]  /*16a60*/  @!UPT UIADD3 URZ, URZ, URZ, URZ ;  /* 0x0000003f3f3ff290 */ /* 0x000fe4000fffe03f */
[----:B------:R1:W-:Y:S01]  /*16a70*/  STL.64 [R1+0x2b0], R20 ;  /* 0x0002b01401007387 */ /* 0x0003e20000100a00 */
[----:B------:R-:W-:Y:S02]  /*16a80*/  STL.64 [R1+0x2b8], R22 ;  /* 0x0002b81601007387 */ /* 0x000fe40000100a00 */
[----:B0-----:R-:W2:Y:S02]  /*16a90*/  LDL.LU R4, [R1+0x550] ;  /* 0x0005500001047983 */ /* 0x001ea40000300800 */
[----:B------:R-:W2:Y:S01]  /*16aa0*/  LDL.LU R5, [R1+0x554] ;  /* 0x0005540001057983 */ /* 0x000ea20000300800 */
[----:B------:R-:W2:Y:S01]  /*16ab0*/  LDL.LU R6, [R1+0x558] ;  /* 0x0005580001067983 */ /* 0x000ea20000300800 */
[----:B------:R-:W2:Y:S03]  /*16ac0*/  LDL.LU R7, [R1+0x55c] ;  /* 0x00055c0001077983 */ /* 0x000ea60000300800 */
[----:B-1----:R-:W4:Y:S01]  /*16ad0*/  LDL.64 R20, [R1] ;  /* 0x0000000001147983 */ /* 0x002f220000100a00 */
[C---:B---3--:R-:W-:Y:S11]  /*16ae0*/  HMMA.16816.F32.BF16 R12, R24.reuse, R8, R12 ;  /* 0x00000008180c723c */ /* 0x048ff6000004180c */
[----:B------:R-:W-:Y:S11]  /*16af0*/  @!UPT UIADD3 URZ, URZ, URZ, URZ ;  /* 0x0000003f3f3ff290 */ /* 0x000ff6000fffe03f */
[----:B------:R-:W-:Y:S01]  /*16b00*/  @!UPT UIADD3 URZ, URZ, URZ, URZ ;  /* 0x0000003f3f3ff290 */ /* 0x000fe2000fffe03f */
[----:B------:R-:W-:Y:S01]  /*16b10*/  STL.64 [R1+0x2a0], R12 ;  /* 0x0002a00c01007387 */ /* 0x000fe20000100a00 */
[----:B------:R0:W-:Y:S03]  /*16b20*/  STL.64 [R1+0x2a8], R14 ;  /* 0x0002a80e01007387 */ /* 0x0001e60000100a00 */
[----:B0-----:R-:W3:Y:S01]  /*16b30*/  LDL.LU.64 R14, [R1+0x12b0] ;  /* 0x0012b000010e7983 */ /* 0x001ee20000300a00 */
[----:B------:R-:W3:Y:S02]  /*16b40*/  LDL.LU.64 R12, [R1+0x12a8] ;  /* 0x0012a800010c7983 */ /* 0x000ee40000300a00 */
[----:B------:R-:W3:Y:S02]  /*16b50*/  LDL.LU.64 R8, [R1+0x12a0] ;  /* 0x0012a00001087983 */ /* 0x000ee40000300a00 */
        /* <DEDUP_REMOVED lines=13> */
[----:B------:R0:W-:Y:S01]  /*16c30*/  STL.64 [R1+0x280], R8 ;  /* 0x0002800801007387 */ /* 0x0001e20000100a00 */
[----:B------:R3:W-:Y:S03]  /*16c40*/  STL.64 [R1+0x288], R10 ;  /* 0x0002880a01007387 */ /* 0x0007e60000100a00 */
[----:B0-----:R-:W3:Y:S02]  /*16c50*/  LDL.LU.64 R8, [R1+0x1270] ;  /* 0x0012700001087983 */ /* 0x001ee40000300a00 */
[C---:B---3--:R-:W-:Y:S02]  /*16c60*/  HMMA.16816.F32.BF16 R8, R24.reuse, R8, R12 ;  /* 0x000000081808723c */ /* 0x048fe4000004180c */
[----:B------:R-:W3:Y:S11]  /*16c70*/  LDL.LU.64 R12, [R1+0x1268] ;  /* 0x00126800010c7983 */ /* 0x000ef60000300a00 */
[----:B------:R-:W-:Y:S10]  /*16c80*/  @!UPT UIADD3 URZ, URZ, URZ, URZ ;  /* 0x0000003f3f3ff290 */ /* 0x000ff4000fffe03f */
[----:B------:R-:W-:Y:S01]  /*16c90*/  STL.64 [R1+0x270], R8 ;  /* 0x0002700801007387 */ /* 0x000fe20000100a00 */
[----:B------:R-:W-:Y:S02]  /*16ca0*/  STL.64 [R1+0x278], R10 ;  /* 0x0002780a01007387 */ /* 0x000fe40000100a00 */
[----:B------:R-:W-:Y:S01]  /*16cb0*/  LDSM.16.MT88.4 R8, [R2+0x8300] ;  /* 0x008300000208783b */ /* 0x000fe20000004200 */
[C---:B---3--:R-:W-:Y:S01]  /*16cc0*/  HMMA.16816.F32.BF16 R12, R24.reuse, R12, R16 ;  /* 0x0000000c180c723c */ /* 0x048fe20000041810 */
[----:B------:R-:W2:Y:S11]  /*16cd0*/  LDL.LU.64 R16, [R1+0x1260] ;  /* 0x0012600001107983 */ /* 0x000eb60000300a00 */
[----:B------:R-:W-:Y:S11]  /*16ce0*/  @!UPT UIADD3 URZ, URZ, URZ, URZ ;  /* 0x0000003f3f3ff290 */ /* 0x000ff6000fffe03f */
[----:B------:R-:W-:Y:S01]  /*16cf0*/  STL.64 [R1+0x260], R12 ;  /* 0x0002600c01007387 */ /* 0x000fe20000100a00 */
[----:B------:R-:W-:Y:S02]  /*16d00*/  STL.64 [R1+0x268], R14 ;  /* 0x0002680e01007387 */ /* 0x000fe40000100a00 */
[----:B------:R-:W0:Y:S02]  /*16d10*/  LDSM.16.MT88.4 R12, [R2+0x8380] ;  /* 0x00838000020c783b */ /* 0x000e240000004200 */
[----:B0-----:R-:W-:Y:S02]  /*16d20*/  STL.64 [R1+0x11c0], R14 ;  /* 0x0011c00e01007387 */ /* 0x001fe40000100a00 */
[----:B------:R0:W-:Y:S02]  /*16d30*/  STL.64 [R1+0x11b8], R12 ;  /* 0x0011b80c01007387 */ /* 0x0001e40000100a00 */
[----:B0-----:R-:W3:Y:S01]  /*16d40*/  LDL.LU R12, [R1+0x5f0] ;  /* 0x0005f000010c7983 */ /* 0x001ee20000300800 */
[----:B------:R-:W3:Y:S02]  /*16d50*/  LDL.LU R13, [R1+0x5f4] ;  /* 0x0005f400010d7983 */ /* 0x000ee40000300800 */
[----:B------:R-:W3:Y:S02]  /*16d60*/  LDL.LU R14, [R1+0x5f8] ;  /* 0x0005f800010e7983 */ /* 0x000ee40000300800 */
[----:B------:R-:W3:Y:S01]  /*16d70*/  LDL.LU R15, [R1+0x5fc] ;  /* 0x0005fc00010f7983 */ /* 0x000ee20000300800 */
[----:B--2---:R-:W-:Y:S01]  /*16d80*/  HMMA.16816.F32.BF16 R16, R24, R16, R4 ;  /* 0x000000101810723c */ /* 0x004fe20000041804 */
[----:B------:R-:W2:Y:S01]  /*16d90*/  LDL.LU.64 R6, [R1+0x1258] ;  /* 0x0012580001067983 */ /* 0x000ea20000300a00 */
[----:B------:R-:W3:Y:S11]  /*16da0*/  LDL.LU.64 R4, [R1+0x1250] ;  /* 0x0012500001047983 */ /* 0x000ef60000300a00 */
[----:B------:R-:W-:Y:S10]  /*16db0*/  @!UPT UIADD3 URZ, URZ, URZ, URZ ;  /* 0x0000003f3f3ff290 */ /* 0x000ff4000fffe03f */
[----:B------:R-:W-:Y:S01]  /*16dc0*/  STL.64 [R1+0x250], R16 ;  /* 0x0002501001007387 */ /* 0x000fe20000100a00 */
[----:B------:R-:W-:Y:S02]  /*16dd0*/  STL.64 [R1+0x258], R18 ;  /* 0x0002581201007387 */ /* 0x000fe40000100a00 */
[----:B------:R-:W0:Y:S02]  /*16de0*/  LDSM.16.MT88.4 R16, [R2+0xc000] ;  /* 0x00c000000210783b */ /* 0x000e240000004200 */
[----:B0-----:R-:W-:Y:S02]  /*16df0*/  STL.64 [R1+0x1140], R18 ;  /* 0x0011401201007387 */ /* 0x001fe40000100a00 */
[----:B------:R0:W-:Y:S02]  /*16e00*/  STL.64 [R1+0x1138], R16 ;  /* 0x0011381001007387 */ /* 0x0001e40000100a00 */
[----:B0-----:R-:W-:Y:S02]  /*16e10*/  IMAD.MOV.U32 R16, RZ, RZ, R23 ;  /* 0x000000ffff107224 */ /* 0x001fe400078e0017 */
[----:B------:R-:W-:-:S05]  /*16e20*/  IMAD.MOV.U32 R17, RZ, RZ, R22 ;  /* 0x000000ffff117224 */ /* 0x000fca00078e0016 */
[----:B------:R0:W-:Y:S04]  /*16e30*/  STL.64 [R1+0x1248], R16 ;  /* 0x0012481001007387 */ /* 0x0001e80000100a00 */
[----:B0-----:R-:W4:Y:S01]  /*16e40*/  LDL.LU R16, [R1+0x600] ;  /* 0x0006000001107983 */ /* 0x001f220000300800 */
[----:B------:R-:W4:Y:S02]  /*16e50*/  LDL.LU R17, [R1+0x604] ;  /* 0x0006040001117983 */ /* 0x000f240000300800 */
[----:B------:R-:W4:Y:S02]  /*16e60*/  LDL.LU R18, [R1+0x608] ;  /* 0x0006080001127983 */ /* 0x000f240000300800 */
[----:B------:R-:W4:Y:S02]  /*16e70*/  LDL.LU R19, [R1+0x60c] ;  /* 0x00060c0001137983 */ /* 0x000f240000300800 */
[C---:B----4-:R-:W-:Y:S11]  /*16e80*/  HMMA.16816.F32.BF16 R16, R24.reuse, R20, R16 ;  /* 0x000000141810723c */ /* 0x050ff60000041810 */
[----:B------:R-:W-:Y:S11]  /*16e90*/  @!UPT UIADD3 URZ, URZ, URZ, URZ ;  /* 0x0000003f3f3ff290 */ /* 0x000ff6000fffe03f */
[----:B------:R-:W-:Y:S01]  /*16ea0*/  @!UPT UIADD3 URZ, URZ, URZ, URZ ;  /* 0x0000003f3f3ff290 */ /* 0x000fe2000fffe03f */
[----:B------:R0:W-:Y:S02]  /*16eb0*/  STL.64 [R1+0x240], R16 ;  /* 0x0002401001007387 */ /* 0x0001e40000100a00 */
[----:B0-----:R-:W-:Y:S02]  /*16ec0*/  IMAD.MOV.U32 R17, RZ, RZ, R20 ;  /* 0x000000ffff117224 */ /* 0x001fe400078e0014 */
[----:B------:R-:W-:Y:S02]  /*16ed0*/  IMAD.MOV.U32 R16, RZ, RZ, R21 ;  /* 0x000000ffff107224 */ /* 0x000fe400078e0015 */
[----:B------:R-:W0:Y:S04]  /*16ee0*/  LDSM.16.MT88.4 R20, [R2+0xc080] ;  /* 0x00c080000214783b */ /* 0x000e280000004200 */
[----:B------:R-:W-:Y:S04]  /*16ef0*/  STL.64 [R1+0x248], R18 ;  /* 0x0002481201007387 */ /* 0x000fe80000100a00 */
[----:B0-----:R-:W-:Y:S01]  /*16f00*/  STL.64 [R1+0x10c8], R22 ;  /* 0x0010c81601007387 */ /* 0x001fe20000100a00 */
[----:B------:R0:W-:Y:S03]  /*16f10*/  STL.64 [R1+0x10c0], R20 ;  /* 0x0010c01401007387 */ /* 0x0001e60000100a00 */
[----:B0-----:R-:W4:Y:S01]  /*16f20*/  LDL.LU.64 R20, [R1+0x40] ;  /* 0x0000400001147983 */ /* 0x001f220000300a00 */
[----:B------:R-:W2:Y:S01]  /*16f30*/  LDL.64 R22, [R1+0x48] ;  /* 0x0000480001167983 */ /* 0x000ea20000100a00 */
[----:B---3--:R-:W-:Y:S01]  /*16f40*/  HMMA.16816.F32.BF16 R12, R24, R4, R12 ;  /* 0x00000004180c723c */ /* 0x008fe2000004180c */
[----:B------:R-:W0:Y:S01]  /*16f50*/  LDSM.16.MT88.4 R24, [R2+0xc100] ;  /* 0x00c100000218783b */ /* 0x000e220000004200 */
[----:B--2---:R-:W-:Y:S03]  /*16f60*/  STL.64 [R1+0x1240], R22 ;  /* 0x0012401601007387 */ /* 0x004fe60000100a00 */
[----:B----4-:R-:W-:Y:S02]  /*16f70*/  STL.64 [R1+0x1238], R20 ;  /* 0x0012381401007387 */ /* 0x010fe40000100a00 */
[----:B------:R-:W-:Y:S02]  /*16f80*/  STL.64 [R1+0x11d0], R6 ;  /* 0x0011d00601007387 */ /* 0x000fe40000100a00 */
[----:B------:R-:W-:Y:S11]  /*16f90*/  STL.64 [R1+0x11c8], R4 ;  /* 0x0011c80401007387 */ /* 0x000ff60000100a00 */
[----:B------:R-:W-:Y:S03]  /*16fa0*/  @!UPT UIADD3 URZ, URZ, URZ, URZ ;  /* 0x0000003f3f3ff290 */ /* 0x000fe6000fffe03f */
[----:B------:R1:W-:Y:S01]  /*16fb0*/  STL.64 [R1+0x190], R12 ;  /* 0x0001900c01007387 */ /* 0x0003e20000100a00 */
[----:B------:R2:W-:Y:S03]  /*16fc0*/  STL.64 [R1+0x198], R14 ;  /* 0x0001980e01007387 */ /* 0x0005e60000100a00 */
[----:B-1----:R-:W3:Y:S01]  /*16fd0*/  LDL.LU R12, [R1+0x5e0] ;  /* 0x0005e000010c7983 */ /* 0x002ee20000300800 */
[----:B------:R-:W3:Y:S02]  /*16fe0*/  LDL.LU R13, [R1+0x5e4] ;  /* 0x0005e400010d7983 */ /* 0x000ee40000300800 */
[----:B--2---:R-:W2:Y:S02]  /*16ff0*/  LDL.LU R14, [R1+0x5e8] ;  /* 0x0005e800010e7983 */ /* 0x004ea40000300800 */
[----:B------:R-:W2:Y:S02]  /*17000*/  LDL.LU R15, [R1+0x5ec] ;  /* 0x0005ec00010f7983 */ /* 0x000ea40000300800 */
[----:B------:R-:W-:-:S02]  /*17010*/  IMAD.MOV.U32 R4, RZ, RZ, R17 ;  /* 0x000000ffff047224 */ /* 0x000fc400078e0011 */
[----:B------:R-:W-:Y:S01]  /*17020*/  IMAD.MOV.U32 R5, RZ, RZ, R16 ;  /* 0x000000ffff057224 */ /* 0x000fe200078e0010 */
[----:B--2---:R-:W-:Y:S01]  /*17030*/  STL.64 [R1+0x11e0], R14 ;  /* 0x0011e00e01007387 */ /* 0x004fe20000100a00 */
[----:B---3--:R-:W-:Y:S03]  /*17040*/  STL.64 [R1+0x11d8], R12 ;  /* 0x0011d80c01007387 */ /* 0x008fe60000100a00 */
[----:B------:R1:W-:Y:S02]  /*17050*/  STL.64 [R1+0x11e8], R4 ;  /* 0x0011e80401007387 */ /* 0x0003e40000100a00 */
[----:B-1----:R-:W2:Y:S04]  /*17060*/  LDL.64 R4, [R1+0x10] ;  /* 0x0000100001047983 */ /* 0x002ea80000100a00 */
[----:B--2---:R1:W-:Y:S01]  /*17070*/  STL.64 [R1+0x1200], R4 ;  /* 0x0012000401007387 */ /* 0x0043e20000100a00 */
[----:B------:R-:W2:Y:S02]  /*17080*/  LDL.LU R12, [R1+0x670] ;  /* 0x00067000010c7983 */ /* 0x000ea40000300800 */
[----:B------:R-:W2:Y:S02]  /*17090*/  LDL.LU R13, [R1+0x674] ;  /* 0x00067400010d7983 */ /* 0x000ea40000300800 */
[----:B------:R-:W3:Y:S01]  /*170a0*/  LDL.LU R14, [R1+0x678] ;  /* 0x00067800010e7983 */ /* 0x000ee20000300800 */
[----:B------:R-:W3:Y:S01]  /*170b0*/  LDL.LU R15, [R1+0x67c] ;  /* 0x00067c00010f7983 */ /* 0x000ee20000300800 */
[----:B------:R-:W4:Y:S02]  /*170c0*/  LDL.LU R20, [R1+0x6c0] ;  /* 0x0006c00001147983 */ /* 0x000f240000300800 */
[----:B------:R-:W4:Y:S02]  /*170d0*/  LDL.LU R21, [R1+0x6c4] ;  /* 0x0006c40001157983 */ /* 0x000f240000300800 */
[----:B------:R-:W4:Y:S01]  /*170e0*/  LDL.LU R22, [R1+0x6c8] ;  /* 0x0006c80001167983 */ /* 0x000f220000300800 */
[----:B------:R-:W4:Y:S01]  /*170f0*/  LDL.LU R23, [R1+0x6cc] ;  /* 0x0006cc0001177983 */ /* 0x000f220000300800 */
[----:B------:R-:W2:Y:S02]  /*17100*/  LDL.LU R16, [R1+0x6d0] ;  /* 0x0006d00001107983 */ /* 0x000ea40000300800 */
[----:B------:R-:W2:Y:S02]  /*17110*/  LDL.LU R17, [R1+0x6d4] ;  /* 0x0006d40001117983 */ /* 0x000ea40000300800 */
[----:B------:R-:W2:Y:S01]  /*17120*/  LDL.LU R18, [R1+0x6d8] ;  /* 0x0006d80001127983 */ /* 0x000ea20000300800 */
[----:B------:R-:W2:Y:S01]  /*17130*/  LDL.LU R19, [R1+0x6dc] ;  /* 0x0006dc0001137983 */ /* 0x000ea20000300800 */
[----:B-1----:R-:W2:Y:S03]  /*17140*/  LDL.LU.64 R4, [R1+0x20] ;  /* 0x0000200001047983 */ /* 0x002ea60000300a00 */
[----:B--2---:R1:W-:Y:S04]  /*17150*/  STL.64 [R1+0x1218], R4 ;  /* 0x0012180401007387 */ /* 0x0043e80000100a00 */
[----:B-1----:R-:W2:Y:S04]  /*17160*/  LDL.LU.64 R4, [R1+0x30] ;  /* 0x0000300001047983 */ /* 0x002ea80000300a00 */
[----:B--2---:R1:W-:Y:S04]  /*17170*/  STL.64 [R1+0x1230], R4 ;  /* 0x0012300401007387 */ /* 0x0043e80000100a00 */
[----:B-1----:R-:W2:Y:S01]  /*17180*/  LDL.LU R4, [R1+0x6b0] ;  /* 0x0006b00001047983 */ /* 0x002ea20000300800 */
[----:B------:R-:W2:Y:S02]  /*17190*/  LDL.LU R5, [R1+0x6b4] ;  /* 0x0006b40001057983 */ /* 0x000ea40000300800 */
[----:B------:R-:W2:Y:S02]  /*171a0*/  LDL.LU R6, [R1+0x6b8] ;  /* 0x0006b80001067983 */ /* 0x000ea40000300800 */
[----:B------:R-:W2:Y:S01]  /*171b0*/  LDL.LU R7, [R1+0x6bc] ;  /* 0x0006bc0001077983 */ /* 0x000ea20000300800 */
[----:B---3--:R-:W-:Y:S01]  /*171c0*/  STL.64 [R1+0x11f8], R14 ;  /* 0x0011f80e01007387 */ /* 0x008fe20000100a00 */
[----:B------:R1:W-:Y:S03]  /*171d0*/  STL.64 [R1+0x11f0], R12 ;  /* 0x0011f00c01007387 */ /* 0x0003e60000100a00 */
[----:B-1----:R-:W3:Y:S01]  /*171e0*/  LDL.LU R12, [R1+0x680] ;  /* 0x00068000010c7983 */ /* 0x002ee20000300800 */
[----:B------:R-:W3:Y:S02]  /*171f0*/  LDL.LU R13, [R1+0x684] ;  /* 0x00068400010d7983 */ /* 0x000ee40000300800 */
[----:B------:R-:W2:Y:S02]  /*17200*/  LDL.LU R14, [R1+0x688] ;  /* 0x00068800010e7983 */ /* 0x000ea40000300800 */
[----:B------:R-:W2:Y:S02]  /*17210*/  LDL.LU R15, [R1+0x68c] ;  /* 0x00068c00010f7983 */ /* 0x000ea40000300800 */
[----:B--2---:R-:W-:Y:S01]  /*17220*/  STL.64 [R1+0x1210], R14 ;  /* 0x0012100e01007387 */ /* 0x004fe20000100a00 */
[----:B---3--:R1:W-:Y:S03]  /*17230*/  STL.64 [R1+0x1208], R12 ;  /* 0x0012080c01007387 */ /* 0x0083e60000100a00 */
[----:B-1----:R-:W2:Y:S01]  /*17240*/  LDL.LU R12, [R1+0x690] ;  /* 0x00069000010c7983 */ /* 0x002ea20000300800 */
[----:B------:R-:W2:Y:S02]  /*17250*/  LDL.LU R13, [R1+0x694] ;  /* 0x00069400010d7983 */ /* 0x000ea40000300800 */
[----:B------:R-:W3:Y:S02]  /*17260*/  LDL.LU R14, [R1+0x698] ;  /* 0x00069800010e7983 */ /* 0x000ee40000300800 */
[----:B------:R-:W3:Y:S02]  /*17270*/  LDL.LU R15, [R1+0x69c] ;  /* 0x00069c00010f7983 */ /* 0x000ee40000300800 */
[----:B---3--:R-:W-:Y:S01]  /*17280*/  STL.64 [R1+0x1228], R14 ;  /* 0x0012280e01007387 */ /* 0x008fe20000100a00 */
[----:B--2---:R1:W-:Y:S03]  /*17290*/  STL.64 [R1+0x1220], R12 ;  /* 0x0012200c01007387 */ /* 0x0043e60000100a00 */
[----:B-1----:R-:W2:Y:S01]  /*172a0*/  LDL.LU R12, [R1+0x6a0] ;  /* 0x0006a000010c7983 */ /* 0x002ea20000300800 */
[----:B------:R-:W2:Y:S02]  /*172b0*/  LDL.LU R13, [R1+0x6a4] ;  /* 0x0006a400010d7983 */ /* 0x000ea40000300800 */
[----:B------:R-:W2:Y:S02]  /*172c0*/  LDL.LU R14, [R1+0x6a8] ;  /* 0x0006a800010e7983 */ /* 0x000ea40000300800 */
[----:B------:R-:W2:Y:S01]  /*172d0*/  LDL.LU R15, [R1+0x6ac] ;  /* 0x0006ac00010f7983 */ /* 0x000ea20000300800 */
[----:B------:R-:W-:Y:S01]  /*172e0*/  STL [R1+0x1178], R2 ;  /* 0x0011780201007387 */ /* 0x000fe20000100800 */
[----:B0-----:R0:W-:Y:S02]  /*172f0*/  STL.64 [R1+0x1058], R26 ;  /* 0x0010581a01007387 */ /* 0x0011e40000100a00 */
[----:B------:R1:W-:Y:S01]  /*17300*/  STL.64 [R1+0x1050], R24 ;  /* 0x0010501801007387 */ /* 0x0003e20000100a00 */
[----:B0-----:R-:W3:Y:S01]  /*17310*/  LDL R26, [R1+0x68] ;  /* 0x00006800011a7983 */ /* 0x001ee20000100800 */
[----:B-1----:R-:W-:-:S02]  /*17320*/  IMAD.MOV.U32 R24, RZ, RZ, R3 ;  /* 0x000000ffff187224 */ /* 0x002fc400078e0003 */
[----:B------:R-:W-:-:S07]  /*17330*/  IMAD.MOV.U32 R25, RZ, RZ, R0 ;  /* 0x000000ffff197224 */ /* 0x000fce00078e0000 */
[C---:B------:R-:W-:Y:S11]  /*17340*/  HMMA.16816.F32.BF16 R16, R8.reuse, R24, R16 ;  /* 0x000000180810723c */ /* 0x040ff60000041810 */
[----:B------:R-:W-:Y:S11]  /*17350*/  @!UPT UIADD3 URZ, URZ, URZ, URZ ;  /* 0x0000003f3f3ff290 */ /* 0x000ff6000fffe03f */
[----:B------:R-:W-:Y:S01]  /*17360*/  @!UPT UIADD3 URZ, URZ, URZ, URZ ;  /* 0x0000003f3f3ff290 */ /* 0x000fe2000fffe03f */
[----:B------:R0:W-:Y:S01]  /*17370*/  STL.64 [R1+0x180], R16 ;  /* 0x0001801001007387 */ /* 0x0001e20000100a00 */
[----:B------:R-:W-:Y:S03]  /*17380*/  STL.64 [R1+0x188], R18 ;  /* 0x0001881201007387 */ /* 0x000fe60000100a00 */
[----:B0-----:R-:W4:Y:S02]  /*17390*/  LDL.LU.64 R16, [R1+0x1248] ;  /* 0x0012480001107983 */ /* 0x001f240000300a00 */
[C---:B----4-:R-:W-:Y:S11]  /*173a0*/  HMMA.16816.F32.BF16 R20, R8.reuse, R16, R20 ;  /* 0x000000100814723c */ /* 0x050ff60000041814 */
[----:B------:R-:W-:Y:S11]  /*173b0*/  @!UPT UIADD3 URZ, URZ, URZ, URZ ;  /* 0x0000003f3f3ff290 */ /* 0x000ff6000fffe03f */
[----:B------:R-:W-:Y:S01]  /*173c0*/  @!UPT UIADD3 URZ, URZ, URZ, URZ ;  /* 0x0000003f3f3ff290 */ /* 0x000fe2000fffe03f */
[----:B------:R-:W-:Y:S01]  /*173d0*/  STL.64 [R1+0x170], R20 ;  /* 0x0001701401007387 */ /* 0x000fe20000100a00 */
[----:B------:R0:W-:Y:S03]  /*173e0*/  STL.64 [R1+0x178], R22 ;  /* 0x0001781601007387 */ /* 0x0001e60000100a00 */
[----:B0-----:R-:W4:Y:S01]  /*173f0*/  LDL.LU.64 R22, [R1+0x1240] ;  /* 0x0012400001167983 */ /* 0x001f220000300a00 */
[----:B------:R-:W2:Y:S02]  /*17400*/  LDL.LU.64 R20, [R1+0x1238] ;  /* 0x0012380001147983 */ /* 0x000ea40000300a00 */
[----:B------:R0:W-:Y:S02]  /*17410*/  STL.64 [R1+0x11a8], R16 ;  /* 0x0011a81001007387 */ /* 0x0001e40000100a00 */
[----:B0-----:R-:W3:Y:S01]  /*17420*/  LDL.LU R16, [R1+0xb0] ;  /* 0x0000b00001107983 */ /* 0x001ee20000300800 */
[----:B------:R-:W3:Y:S02]  /*17430*/  LDL.LU R17, [R1+0xb4] ;  /* 0x0000b40001117983 */ /* 0x000ee40000300800 */
[----:B------:R-:W3:Y:S02]  /*17440*/  LDL.LU R18, [R1+0xb8] ;  /* 0x0000b80001127983 */ /* 0x000ee40000300800 */
[----:B------:R-:W3:Y:S01]  /*17450*/  LDL.LU R19, [R1+0xbc] ;  /* 0x0000bc0001137983 */ /* 0x000ee20000300800 */
[C---:B--2---:R-:W-:Y:S11]  /*17460*/  HMMA.16816.F32.BF16 R4, R8.reuse, R20, R4 ;  /* 0x000000140804723c */ /* 0x044ff60000041804 */
[----:B------:R-:W-:Y:S11]  /*17470*/  @!UPT UIADD3 URZ, URZ, URZ, URZ ;  /* 0x0000003f3f3ff290 */ /* 0x000ff6000fffe03f */
[----:B------:R-:W-:Y:S01]  /*17480*/  @!UPT UIADD3 URZ, URZ, URZ, URZ ;  /* 0x0000003f3f3ff290 */ /* 0x000fe2000fffe03f */
[----:B------:R0:W-:Y:S01]  /*17490*/  STL.64 [R1+0x160], R4 ;  /* 0x0001600401007387 */ /* 0x0001e20000100a00 */
[----:B------:R-:W-:Y:S03]  /*174a0*/  STL.64 [R1+0x168], R6 ;  /* 0x0001680601007387 */ /* 0x000fe60000100a00 */
[----:B0-----:R-:W2:Y:S01]  /*174b0*/  LDL.LU.64 R4, [R1+0x1230] ;  /* 0x0012300001047983 */ /* 0x001ea20000300a00 */
[----:B----4-:R-:W-:Y:S02]  /*174c0*/  STL.64 [R1+0x11a0], R22 ;  /* 0x0011a01601007387 */ /* 0x010fe40000100a00 */
[----:B------:R0:W-:Y:S02]  /*174d0*/  STL.64 [R1+0x1198], R20 ;  /* 0x0011981401007387 */ /* 0x0001e40000100a00 */
[----:B------:R-:W-:Y:S01]  /*174e0*/  IMAD.MOV.U32 R27, RZ, RZ, R29 ;  /* 0x000000ffff1b7224 */ /* 0x000fe200078e001d */
[----:B0-----:R-:W4:Y:S01]  /*174f0*/  LDL.LU R20, [R1+0xa0] ;  /* 0x0000a00001147983 */ /* 0x001f220000300800 */
[----:B------:R-:W4:Y:S02]  /*17500*/  LDL.LU R21, [R1+0xa4] ;  /* 0x0000a40001157983 */ /* 0x000f240000300800 */
[----:B------:R-:W4:Y:S02]  /*17510*/  LDL.LU R22, [R1+0xa8] ;  /* 0x0000a80001167983 */ /* 0x000f240000300800 */
[----:B------:R-:W4:Y:S01]  /*17520*/  LDL.LU R23, [R1+0xac] ;  /* 0x0000ac0001177983 */ /* 0x000f220000300800 */
        /* <DEDUP_REMOVED lines=19> */
[----:B------:R-:W-:Y:S11]  /*17660*/  IMAD.MOV.U32 R2, RZ, RZ, R5 ;  /* 0x000000ffff027224 */ /* 0x000ff600078e0005 */
[----:B------:R-:W-:Y:S11]  /*17670*/  @!UPT UIADD3 URZ, URZ, URZ, URZ ;  /* 0x0000003f3f3ff290 */ /* 0x000ff6000fffe03f */
        /* <DEDUP_REMOVED lines=11> */
[----:B0-----:R-:W2:Y:S01]  /*17730*/  LDL.LU.64 R6, [R1+0x11d0] ;  /* 0x0011d00001067983 */ /* 0x001ea20000300a00 */
[----:B------:R-:W2:Y:S02]  /*17740*/  LDL.LU.64 R4, [R1+0x11c8] ;  /* 0x0011c80001047983 */ /* 0x000ea40000300a00 */
[----:B--2---:R-:W-:Y:S01]  /*17750*/  HMMA.16816.F32.BF16 R8, R8, R4, R12 ;  /* 0x000000040808723c */ /* 0x004fe2000004180c */
[----:B------:R-:W3:Y:S01]  /*17760*/  LDL.LU.64 R14, [R1+0x11c0] ;  /* 0x0011c000010e7983 */ /* 0x000ee20000300a00 */
[----:B------:R-:W3:Y:S11]  /*17770*/  LDL.LU.64 R12, [R1+0x11b8] ;  /* 0x0011b800010c7983 */ /* 0x000ef60000300a00 */
[----:B------:R-:W-:Y:S10]  /*17780*/  @!UPT UIADD3 URZ, URZ, URZ, URZ ;  /* 0x0000003f3f3ff290 */ /* 0x000ff4000fffe03f */
[----:B------:R0:W-:Y:S01]  /*17790*/  STL.64 [R1+0xc0], R8 ;  /* 0x0000c00801007387 */ /* 0x0001e20000100a00 */
[----:B------:R-:W-:Y:S02]  /*177a0*/  STL.64 [R1+0xc8], R10 ;  /* 0x0000c80a01007387 */ /* 0x000fe40000100a00 */
[----:B0-----:R-:W-:Y:S02]  /*177b0*/  IMAD.MOV.U32 R8, RZ, RZ, R29 ;  /* 0x000000ffff087224 */ /* 0x001fe400078e001d */
[----:B------:R-:W-:Y:S01]  /*177c0*/  IMAD.MOV.U32 R9, RZ, RZ, R0 ;  /* 0x000000ffff097224 */ /* 0x000fe200078e0000 */
[----:B------:R-:W2:Y:S01]  /*177d0*/  LDL.LU R29, [R1+0x11b4] ;  /* 0x0011b400011d7983 */ /* 0x000ea20000300800 */
[----:B------:R-:W2:Y:S02]  /*177e0*/  LDL.LU R0, [R1+0x11b0] ;  /* 0x0011b00001007983 */ /* 0x000ea40000300800 */
[----:B------:R-:W-:Y:S02]  /*177f0*/  STL.64 [R1+0x1150], R6 ;  /* 0x0011500601007387 */ /* 0x000fe40000100a00 */
[----:B------:R0:W-:Y:S02]  /*17800*/  STL.64 [R1+0x1148], R4 ;  /* 0x0011480401007387 */ /* 0x0001e40000100a00 */
[----:B0-----:R-:W4:Y:S01]  /*17810*/  LDL.LU R4, [R1+0x480] ;  /* 0x0004800001047983 */ /* 0x001f220000300800 */
[----:B------:R-:W4:Y:S02]  /*17820*/  LDL.LU R5, [R1+0x484] ;  /* 0x0004840001057983 */ /* 0x000f240000300800 */
[----:B------:R-:W4:Y:S01]  /*17830*/  LDL.LU R6, [R1+0x488] ;  /* 0x0004880001067983 */ /* 0x000f220000300800 */
[C---:B---3--:R-:W-:Y:S11]  /*17840*/  HMMA.16816.F32.BF16 R16, R12.reuse, R24, R16 ;  /* 0x000000180c10723c */ /* 0x048ff60000041810 */
[----:B------:R-:W-:Y:S11]  /*17850*/  @!UPT UIADD3 URZ, URZ, URZ, URZ ;  /* 0x0000003f3f3ff290 */ /* 0x000ff6000fffe03f */
[----:B------:R-:W-:Y:S01]  /*17860*/  @!UPT UIADD3 URZ, URZ, URZ, URZ ;  /* 0x0000003f3f3ff290 */ /* 0x000fe2000fffe03f */
[----:B------:R0:W-:Y:S01]  /*17870*/  STL.64 [R1+0xb0], R16 ;  /* 0x0000b01001007387 */ /* 0x0001e20000100a00 */
[----:B------:R-:W-:Y:S03]  /*17880*/  STL [R1+0xb8], R18 ;  /* 0x0000b81201007387 */ /* 0x000fe60000100800 */
[----:B0-----:R-:W4:Y:S01]  /*17890*/  LDL.LU.64 R16, [R1+0x11a8] ;  /* 0x0011a80001107983 */ /* 0x001f220000300a00 */
[----:B--2---:R-:W-:Y:S02]  /*178a0*/  IMAD.MOV.U32 R7, RZ, RZ, R29 ;  /* 0x000000ffff077224 */ /* 0x004fe400078e001d */
[----:B------:R-:W-:Y:S02]  /*178b0*/  IMAD.MOV.U32 R29, RZ, RZ, R19 ;  /* 0x000000ffff1d7224 */ /* 0x000fe400078e0013 */
[----:B------:R0:W-:Y:S01]  /*178c0*/  STL.64 [R1+0x1158], R26 ;  /* 0x0011581a01007387 */ /* 0x0001e20000100a00 */
[----:B------:R-:W2:Y:S01]  /*178d0*/  LDL.LU R24, [R1+0x90] ;  /* 0x0000900001187983 */ /* 0x000ea20000300800 */
[----:B------:R-:W2:Y:S03]  /*178e0*/  LDL.LU R25, [R1+0x94] ;  /* 0x0000940001197983 */ /* 0x000ea60000300800 */
[----:B0-----:R-:W2:Y:S01]  /*178f0*/  LDL.LU R26, [R1+0x98] ;  /* 0x00009800011a7983 */ /* 0x001ea20000300800 */
[----:B------:R-:W2:Y:S02]  /*17900*/  LDL.LU R27, [R1+0x9c] ;  /* 0x00009c00011b7983 */ /* 0x000ea40000300800 */
[----:B------:R-:W-:Y:S01]  /*17910*/  STL [R1+0xe08], R29 ;  /* 0x000e081d01007387 */ /* 0x000fe20000100800 */
[C---:B----4-:R-:W-:Y:S01]  /*17920*/  HMMA.16816.F32.BF16 R16, R12.reuse, R16, R20 ;  /* 0x000000100c10723c */ /* 0x050fe20000041814 */
[----:B------:R-:W3:Y:S01]  /*17930*/  LDL.LU.64 R22, [R1+0x11a0] ;  /* 0x0011a00001167983 */ /* 0x000ee20000300a00 */
[----:B------:R-:W2:Y:S06]  /*17940*/  LDL.LU.64 R20, [R1+0x1198] ;  /* 0x0011980001147983 */ /* 0x000eac0000300a00 */
[C---:B------:R-:W-:Y:S11]  /*17950*/  HMMA.16816.F32.BF16 R4, R12.reuse, R8, R4 ;  /* 0x000000080c04723c */ /* 0x040ff60000041804 */
[----:B------:R-:W-:Y:S04]  /*17960*/  @!UPT UIADD3 URZ, URZ, URZ, URZ ;  /* 0x0000003f3f3ff290 */ /* 0x000fe8000fffe03f */
[----:B------:R0:W-:Y:S01]  /*17970*/  STL.64 [R1+0xa0], R16 ;  /* 0x0000a01001007387 */ /* 0x0001e20000100a00 */
[----:B------:R1:W-:Y:S03]  /*17980*/  STL.64 [R1+0xa8], R18 ;  /* 0x0000a81201007387 */ /* 0x0003e60000100a00 */
[----:B0-----:R-:W4:Y:S01]  /*17990*/  LDL.LU R16, [R1+0x470] ;  /* 0x0004700001107983 */ /* 0x001f220000300800 */
[----:B------:R-:W4:Y:S02]  /*179a0*/  LDL.LU R17, [R1+0x474] ;  /* 0x0004740001117983 */ /* 0x000f240000300800 */
[----:B-1----:R-:W4:Y:S02]  /*179b0*/  LDL.LU R18, [R1+0x478] ;  /* 0x0004780001127983 */ /* 0x002f240000300800 */
[----:B------:R-:W4:Y:S01]  /*179c0*/  LDL.LU R19, [R1+0x47c] ;  /* 0x00047c0001137983 */ /* 0x000f220000300800 */
[----:B--2---:R-:W-:Y:S11]  /*179d0*/  HMMA.16816.F32.BF16 R24, R12, R20, R24 ;  /* 0x000000140c18723c */ /* 0x004ff60000041818 */
[----:B------:R-:W-:Y:S11]  /*179e0*/  @!UPT UIADD3 URZ, URZ, URZ, URZ ;  /* 0x0000003f3f3ff290 */ /* 0x000ff6000fffe03f */
[----:B------:R-:W-:Y:S02]  /*179f0*/  @!UPT UIADD3 URZ, URZ, URZ, URZ ;  /* 0x0000003f3f3ff290 */ /* 0x000fe4000fffe03f */
[----:B------:R-:W-:Y:S01]  /*17a00*/  IMAD.MOV.U32 R29, RZ, RZ, R27 ;  /* 0x000000ffff1d7224 */ /* 0x000fe200078e001b */
[----:B------:R-:W-:Y:S01]  /*17a10*/  STL.64 [R1+0x90], R24 ;  /* 0x0000901801007387 */ /* 0x000fe20000100a00 */
[----:B------:R-:W-:Y:S02]  /*17a20*/  STL [R1+0x98], R26 ;  /* 0x0000981a01007387 */ /* 0x000fe40000100800 */
[----:B---3--:R-:W-:Y:S01]  /*17a30*/  STL.64 [R1+0x1118], R22 ;  /* 0x0011181601007387 */ /* 0x008fe20000100a00 */
[----:B------:R-:W-:Y:S01]  /*17a40*/  STL [R1+0xe0c], R29 ;  /* 0x000e0c1d01007387 */ /* 0x000fe20000100800 */
[----:B------:R-:W2:Y:S02]  /*17a50*/  LDL.LU R8, [R1+0x2e0] ;  /* 0x0002e00001087983 */ /* 0x000ea40000300800 */
[----:B------:R-:W-:Y:S02]  /*17a60*/  STL.64 [R1+0x80], R4 ;  /* 0x0000800401007387 */ /* 0x000fe40000100a00 */
[----:B------:R-:W-:Y:S01]  /*17a70*/  STL.64 [R1+0x88], R6 ;  /* 0x0000880601007387 */ /* 0x000fe20000100a00 */
[----:B------:R-:W2:Y:S01]  /*17a80*/  LDL.LU R9, [R1+0x2e4] ;  /* 0x0002e40001097983 */ /* 0x000ea20000300800 */
[----:B------:R-:W3:Y:S02]  /*17a90*/  LDL.LU R10, [R1+0x2e8] ;  /* 0x0002e800010a7983 */ /* 0x000ee40000300800 */
[----:B------:R-:W-:-:S02]  /*17aa0*/  IMAD.MOV.U32 R11, RZ, RZ, R0 ;  /* 0x000000ffff0b7224 */ /* 0x000fc400078e0000 */
[----:B------:R-:W4:Y:S04]  /*17ab0*/  LDL.LU R0, [R1+0x1190] ;  /* 0x0011900001007983 */ /* 0x000f280000300800 */
[----:B---3--:R-:W-:Y:S01]  /*17ac0*/  STL.64 [R1+0x10e8], R10 ;  /* 0x0010e80a01007387 */ /* 0x008fe20000100a00 */
[----:B--2---:R0:W-:Y:S02]  /*17ad0*/  STL.64 [R1+0x10e0], R8 ;  /* 0x0010e00801007387 */ /* 0x0041e40000100a00 */
[----:B0-----:R-:W-:Y:S02]  /*17ae0*/  IMAD.MOV.U32 R8, RZ, RZ, R28 ;  /* 0x000000ffff087224 */ /* 0x001fe400078e001c */
[----:B------:R-:W-:Y:S01]  /*17af0*/  IMAD.MOV.U32 R9, RZ, RZ, R3 ;  /* 0x000000ffff097224 */ /* 0x000fe200078e0003 */
[----:B------:R-:W2:Y:S01]  /*17b00*/  LDL.LU R28, [R1+0x118c] ;  /* 0x00118c00011c7983 */ /* 0x000ea20000300800 */
[----:B------:R-:W3:Y:S02]  /*17b10*/  LDL.LU R3, [R1+0x1188] ;  /* 0x0011880001037983 */ /* 0x000ee40000300800 */
[----:B------:R-:W3:Y:S02]  /*17b20*/  LDL R10, [R1+0x28] ;  /* 0x00002800010a7983 */ /* 0x000ee40000100800 */
[----:B------:R-:W3:Y:S01]  /*17b30*/  LDL R11, [R1+0x2c] ;  /* 0x00002c00010b7983 */ /* 0x000ee20000100800 */
[----:B------:R-:W3:Y:S01]  /*17b40*/  LDL.LU R4, [R1] ;  /* 0x0000000001047983 */ /* 0x000ee20000300800 */
[----:B------:R-:W3:Y:S02]  /*17b50*/  LDL.LU R5, [R1+0x4] ;  /* 0x0000040001057983 */ /* 0x000ee40000300800 */
[----:B----4-:R-:W-:Y:S01]  /*17b60*/  IMAD.MOV.U32 R27, RZ, RZ, R0 ;  /* 0x000000ffff1b7224 */ /* 0x010fe200078e0000 */
[----:B------:R-:W-:Y:S01]  /*17b70*/  HMMA.16816.F32.BF16 R16, R12, R8, R16 ;  /* 0x000000080c10723c */ /* 0x000fe20000041810 */
[----:B--2---:R-:W-:-:S02]  /*17b80*/  IMAD.MOV.U32 R26, RZ, RZ, R28 ;  /* 0x000000ffff1a7224 */ /* 0x004fc400078e001c */
[----:B---3--:R-:W-:Y:S01]  /*17b90*/  IMAD.MOV.U32 R25, RZ, RZ, R3 ;  /* 0x000000ffff197224 */ /* 0x008fe200078e0003 */
[----:B------:R0:W-:Y:S01]  /*17ba0*/  STL.64 [R1+0x1160], R4 ;  /* 0x0011600401007387 */ /* 0x0001e20000100a00 */
[----:B------:R-:W2:Y:S02]  /*17bb0*/  LDL.LU R24, [R1+0x350] ;  /* 0x0003500001187983 */ /* 0x000ea40000300800 */
[----:B------:R-:W3:Y:S02]  /*17bc0*/  LDL.LU R3, [R1+0x1184] ;  /* 0x0011840001037983 */ /* 0x000ee40000300800 */
[----:B------:R-:W4:Y:S01]  /*17bd0*/  LDL.LU R28, [R1+0x1180] ;  /* 0x00118000011c7983 */ /* 0x000f220000300800 */
[----:B------:R-:W3:Y:S01]  /*17be0*/  LDL.LU R0, [R1+0x117c] ;  /* 0x00117c0001007983 */ /* 0x000ee20000300800 */
[----:B------:R3:W-:Y:S02]  /*17bf0*/  STL.64 [R1+0x1170], R26 ;  /* 0x0011701a01007387 */ /* 0x0007e40000100a00 */
[----:B0-----:R-:W-:Y:S01]  /*17c00*/  IMAD.MOV.U32 R5, RZ, RZ, R2 ;  /* 0x000000ffff057224 */ /* 0x001fe200078e0002 */
[----:B--2---:R0:W-:Y:S01]  /*17c10*/  STL.64 [R1+0x1168], R24 ;  /* 0x0011681801007387 */ /* 0x0041e20000100a00 */
[----:B------:R-:W2:Y:S02]  /*17c20*/  LDL.LU R4, [R1+0x10] ;  /* 0x0000100001047983 */ /* 0x000ea40000300800 */
[----:B------:R-:W2:Y:S02]  /*17c30*/  LDL.LU R2, [R1+0x1178] ;  /* 0x0011780001027983 */ /* 0x000ea40000300800 */
[----:B---3--:R-:W-:-:S05]  /*17c40*/  IMAD.MOV.U32 R27, RZ, RZ, R0 ;  /* 0x000000ffff1b7224 */ /* 0x008fca00078e0000 */
[----:B------:R-:W-:Y:S02]  /*17c50*/  IMAD.MOV.U32 R0, RZ, RZ, R17 ;  /* 0x000000ffff007224 */ /* 0x000fe400078e0011 */
[----:B------:R-:W-:Y:S02]  /*17c60*/  IMAD.MOV.U32 R26, RZ, RZ, R3 ;  /* 0x000000ffff1a7224 */ /* 0x000fe400078e0003 */
[----:B------:R-:W-:Y:S01]  /*17c70*/  IMAD.MOV.U32 R3, RZ, RZ, R19 ;  /* 0x000000ffff037224 */ /* 0x000fe200078e0013 */
[----:B0-----:R-:W2:Y:S01]  /*17c80*/  LDL.LU R24, [R1+0x230] ;  /* 0x0002300001187983 */ /* 0x001ea20000300800 */
[----:B------:R-:W-:Y:S02]  /*17c90*/  STL [R1+0x70], R16 ;  /* 0x0000701001007387 */ /* 0x000fe40000100800 */
[----:B------:R0:W-:Y:S02]  /*17ca0*/  STL.64 [R1+0x10f8], R10 ;  /* 0x0010f80a01007387 */ /* 0x0001e40000100a00 */
[----:B----4-:R-:W-:-:S02]  /*17cb0*/  IMAD.MOV.U32 R25, RZ, RZ, R28 ;  /* 0x000000ffff197224 */ /* 0x010fc400078e001c */
[----:B------:R-:W-:Y:S01]  /*17cc0*/  IMAD.MOV.U32 R28, RZ, RZ, R18 ;  /* 0x000000ffff1c7224 */ /* 0x000fe200078e0012 */
[----:B0-----:R-:W3:Y:S04]  /*17cd0*/  LDL R10, [R1+0x38] ;  /* 0x00003800010a7983 */ /* 0x001ee80000100800 */
[----:B------:R-:W3:Y:S01]  /*17ce0*/  LDL R11, [R1+0x3c] ;  /* 0x00003c00010b7983 */ /* 0x000ee20000100800 */
[----:B------:R-:W4:Y:S02]  /*17cf0*/  LDL.LU R16, [R1+0x340] ;  /* 0x0003400001107983 */ /* 0x000f240000300800 */
[----:B------:R-:W4:Y:S02]  /*17d00*/  LDL.LU R17, [R1+0x344] ;  /* 0x0003440001117983 */ /* 0x000f240000300800 */
[----:B------:R-:W4:Y:S01]  /*17d10*/  LDL.LU R18, [R1+0x348] ;  /* 0x0003480001127983 */ /* 0x000f220000300800 */
[----:B------:R-:W4:Y:S01]  /*17d20*/  LDL.LU R19, [R1+0x34c] ;  /* 0x00034c0001137983 */ /* 0x000f220000300800 */
[----:B------:R-:W2:Y:S02]  /*17d30*/  LDL R22, [R1+0x58] ;  /* 0x0000580001167983 */ /* 0x000ea40000100800 */
[----:B------:R-:W2:Y:S02]  /*17d40*/  LDL R23, [R1+0x5c] ;  /* 0x00005c0001177983 */ /* 0x000ea40000100800 */
[----:B--2---:R-:W-:Y:S01]  /*17d50*/  STL.64 [R1+0x1130], R22 ;  /* 0x0011301601007387 */ /* 0x004fe20000100a00 */
[----:B---3--:R0:W-:Y:S02]  /*17d60*/  STL.64 [R1+0x1110], R10 ;  /* 0x0011100a01007387 */ /* 0x0081e40000100a00 */
[----:B------:R-:W2:Y:S02]  /*17d70*/  LDL.LU R8, [R1+0x310] ;  /* 0x0003100001087983 */ /* 0x000ea40000300800 */
[----:B------:R-:W2:Y:S01]  /*17d80*/  LDL.LU R9, [R1+0x314] ;  /* 0x0003140001097983 */ /* 0x000ea20000300800 */
[----:B0-----:R-:W3:Y:S01]  /*17d90*/  LDL.LU R10, [R1+0x318] ;  /* 0x00031800010a7983 */ /* 0x001ee20000300800 */
[----:B------:R-:W3:Y:S01]  /*17da0*/  LDL.LU R11, [R1+0x31c] ;  /* 0x00031c00010b7983 */ /* 0x000ee20000300800 */
[C---:B------:R-:W-:Y:S01]  /*17db0*/  HMMA.16816.F32.BF16 R4, R12.reuse, R4, R24 ;  /* 0x000000040c04723c */ /* 0x040fe20000041818 */
[----:B------:R-:W4:Y:S01]  /*17dc0*/  LDL.LU R20, [R1+0x330] ;  /* 0x0003300001147983 */ /* 0x000f220000300800 */
[----:B------:R-:W4:Y:S01]  /*17dd0*/  LDL.LU R21, [R1+0x334] ;  /* 0x0003340001157983 */ /* 0x000f220000300800 */
        /* <DEDUP_REMOVED lines=8> */
[----:B------:R-:W-:Y:S01]  /*17e60*/  STL [R1+0xe18], R3 ;  /* 0x000e180301007387 */ /* 0x000fe20000100800 */
[----:B------:R-:W-:Y:S02]  /*17e70*/  STL [R1+0xe14], R28 ;  /* 0x000e141c01007387 */ /* 0x000fe40000100800 */
[----:B------:R-:W-:Y:S02]  /*17e80*/  STL [R1+0xe10], R0 ;  /* 0x000e100001007387 */ /* 0x000fe40000100800 */
[----:B------:R-:W3:Y:S01]  /*17e90*/  LDL.LU.64 R26, [R1+0x1170] ;  /* 0x00117000011a7983 */ /* 0x000ee20000300a00 */
[----:B------:R-:W3:Y:S01]  /*17ea0*/  LDL.LU.64 R24, [R1+0x1168] ;  /* 0x0011680001187983 */ /* 0x000ee20000300a00 */
[----:B------:R0:W-:Y:S02]  /*17eb0*/  STL.64 [R1+0x230], R4 ;  /* 0x0002300401007387 */ /* 0x0001e40000100a00 */
[----:B------:R3:W-:Y:S01]  /*17ec0*/  STL.64 [R1+0x238], R6 ;  /* 0x0002380601007387 */ /* 0x0007e20000100a00 */
[----:B0-----:R-:W3:Y:S02]  /*17ed0*/  LDL.LU.64 R4, [R1+0x1160] ;  /* 0x0011600001047983 */ /* 0x001ee40000300a00 */
[C---:B---3--:R-:W-:Y:S02]  /*17ee0*/  HMMA.16816.F32.BF16 R4, R12.reuse, R4, R24 ;  /* 0x000000040c04723c */ /* 0x048fe40000041818 */
[----:B------:R-:W3:Y:S11]  /*17ef0*/  LDL.LU.64 R26, [R1+0x1158] ;  /* 0x00115800011a7983 */ /* 0x000ef60000300a00 */
[----:B------:R-:W-:Y:S11]  /*17f00*/  @!UPT UIADD3 URZ, URZ, URZ, URZ ;  /* 0x0000003f3f3ff290 */ /* 0x000ff6000fffe03f */
[----:B------:R-:W-:Y:S02]  /*17f10*/  IMAD.MOV.U32 R0, RZ, RZ, R6 ;  /* 0x000000ffff007224 */ /* 0x000fe400078e0006 */
[----:B------:R-:W-:Y:S02]  /*17f20*/  IMAD.MOV.U32 R29, RZ, RZ, R7 ;  /* 0x000000ffff1d7224 */ /* 0x000fe400078e0007 */
[----:B------:R-:W-:Y:S02]  /*17f30*/  IMAD.MOV.U32 R3, RZ, RZ, R4 ;  /* 0x000000ffff037224 */ /* 0x000fe400078e0004 */
[----:B------:R-:W-:Y:S01]  /*17f40*/  IMAD.MOV.U32 R28, RZ, RZ, R5 ;  /* 0x000000ffff1c7224 */ /* 0x000fe200078e0005 */
[----:B------:R-:W2:Y:S01]  /*17f50*/  LDL.LU.64 R6, [R1+0x1150] ;  /* 0x0011500001067983 */ /* 0x000ea20000300a00 */
[----:B------:R-:W4:Y:S02]  /*17f60*/  LDL.LU.64 R4, [R1+0x1148] ;  /* 0x0011480001047983 */ /* 0x000f240000300a00 */
[----:B------:R-:W-:Y:S01]  /*17f70*/  STL [R1+0xf60], R0 ;  /* 0x000f600001007387 */ /* 0x000fe20000100800 */
[----:B------:R-:W-:Y:S01]  /*17f80*/  STL [R1+0xe44], R28 ;  /* 0x000e441c01007387 */ /* 0x000fe20000100800 */
[----:B------:R-:W-:Y:S01]  /*17f90*/  STL [R1+0xe40], R3 ;  /* 0x000e400301007387 */ /* 0x000fe20000100800 */
[----:B----4-:R-:W-:Y:S02]  /*17fa0*/  HMMA.16816.F32.BF16 R12, R12, R4, R16 ;  /* 0x000000040c0c723c */ /* 0x010fe40000041810 */
[----:B------:R-:W3:Y:S01]  /*17fb0*/  LDL.LU.64 R18, [R1+0x1140] ;  /* 0x0011400001127983 */ /* 0x000ee20000300a00 */
[----:B------:R-:W3:Y:S02]  /*17fc0*/  LDL.LU.64 R16, [R1+0x1138] ;  /* 0x0011380001107983 */ /* 0x000ee40000300a00 */
[----:B--2---:R0:W-:Y:S02]  /*17fd0*/  STL.64 [R1+0x10f0], R6 ;  /* 0x0010f00601007387 */ /* 0x0041e40000100a00 */
[----:B------:R-:W2:Y:S11]  /*17fe0*/  LDL.LU R4, [R1+0x2f0] ;  /* 0x0002f00001047983 */ /* 0x000eb60000300800 */
[----:B------:R-:W-:Y:S05]  /*17ff0*/  @!UPT UIADD3 URZ, URZ, URZ, URZ ;  /* 0x0000003f3f3ff290 */ /* 0x000fea000fffe03f */
[----:B------:R-:W-:Y:S01]  /*18000*/  STL.64 [R1+0x340], R12 ;  /* 0x0003400c01007387 */ /* 0x000fe20000100a00 */
[----:B------:R-:W-:Y:S02]  /*18010*/  STL.64 [R1+0x348], R14 ;  /* 0x0003480e01007387 */ /* 0x000fe40000100a00 */
[----:B------:R-:W2:Y:S02]  /*18020*/  LDL.LU R5, [R1+0x2f4] ;  /* 0x0002f40001057983 */ /* 0x000ea40000300800 */
[----:B0-----:R-:W4:Y:S01]  /*18030*/  LDL.LU R6, [R1+0x2f8] ;  /* 0x0002f80001067983 */ /* 0x001f220000300800 */
[----:B------:R-:W4:Y:S01]  /*18040*/  LDL.LU R7, [R1+0x2fc] ;  /* 0x0002fc0001077983 */ /* 0x000f220000300800 */
[C---:B---3--:R-:W-:Y:S03]  /*18050*/  HMMA.16816.F32.BF16 R20, R16.reuse, R26, R20 ;  /* 0x0000001a1014723c */ /* 0x048fe60000041814 */
[----:B----4-:R-:W-:Y:S01]  /*18060*/  STL.64 [R1+0x1108], R6 ;  /* 0x0011080601007387 */ /* 0x010fe20000100a00 */
[----:B--2---:R0:W-:Y:S03]  /*18070*/  STL.64 [R1+0x1100], R4 ;  /* 0x0011000401007387 */ /* 0x0041e60000100a00 */
[----:B0-----:R-:W2:Y:S01]  /*18080*/  LDL.LU R4, [R1+0x300] ;  /* 0x0003000001047983 */ /* 0x001ea20000300800 */
[----:B------:R-:W2:Y:S02]  /*18090*/  LDL.LU R5, [R1+0x304] ;  /* 0x0003040001057983 */ /* 0x000ea40000300800 */
[----:B------:R-:W2:Y:S02]  /*180a0*/  LDL.LU R6, [R1+0x308] ;  /* 0x0003080001067983 */ /* 0x000ea40000300800 */
[----:B------:R-:W2:Y:S01]  /*180b0*/  LDL.LU R7, [R1+0x30c] ;  /* 0x00030c0001077983 */ /* 0x000ea20000300800 */
[----:B------:R-:W3:Y:S04]  /*180c0*/  LDL R14, [R1+0x18] ;  /* 0x00001800010e7983 */ /* 0x000ee80000100800 */
[----:B------:R-:W3:Y:S06]  /*180d0*/  LDL R15, [R1+0x1c] ;  /* 0x00001c00010f7983 */ /* 0x000eec0000100800 */
[----:B------:R-:W-:Y:S02]  /*180e0*/  STL.64 [R1+0x330], R20 ;  /* 0x0003301401007387 */ /* 0x000fe40000100a00 */
[----:B------:R0:W-:Y:S02]  /*180f0*/  STL.64 [R1+0x338], R22 ;  /* 0x0003381601007387 */ /* 0x0001e40000100a00 */
[----:B0-----:R-:W4:Y:S02]  /*18100*/  LDL.LU.64 R22, [R1+0x1130] ;  /* 0x0011300001167983 */ /* 0x001f240000300a00 */
[C---:B----4-:R-:W-:Y:S02]  /*18110*/  HMMA.16816.F32.BF16 R20, R16.reuse, R22, R8 ;  /* 0x000000161014723c */ /* 0x050fe40000041808 */
[----:B------:R-:W4:Y:S01]  /*18120*/  LDL.LU.64 R10, [R1+0x1128] ;  /* 0x00112800010a7983 */ /* 0x000f220000300a00 */
[----:B------:R-:W4:Y:S11]  /*18130*/  LDL.LU.64 R8, [R1+0x1120] ;  /* 0x0011200001087983 */ /* 0x000f360000300a00 */
[----:B------:R-:W-:Y:S09]  /*18140*/  @!UPT UIADD3 URZ, URZ, URZ, URZ ;  /* 0x0000003f3f3ff290 */ /* 0x000ff2000fffe03f */
[----:B------:R-:W-:Y:S01]  /*18150*/  STL.64 [R1+0x320], R20 ;  /* 0x0003201401007387 */ /* 0x000fe20000100a00 */
[----:B------:R0:W-:Y:S03]  /*18160*/  STL.64 [R1+0x328], R22 ;  /* 0x0003281601007387 */ /* 0x0001e60000100a00 */
[----:B0-----:R-:W4:Y:S02]  /*18170*/  LDL.LU.64 R22, [R1+0x1118] ;  /* 0x0011180001167983 */ /* 0x001f240000300a00 */
[C---:B----4-:R-:W-:Y:S11]  /*18180*/  HMMA.16816.F32.BF16 R8, R16.reuse, R22, R8 ;  /* 0x000000161008723c */ /* 0x050ff60000041808 */
[----:B------:R-:W-:Y:S11]  /*18190*/  @!UPT UIADD3 URZ, URZ, URZ, URZ ;  /* 0x0000003f3f3ff290 */ /* 0x000ff6000fffe03f */
[----:B------:R-:W-:Y:S01]  /*181a0*/  @!UPT UIADD3 URZ, URZ, URZ, URZ ;  /* 0x0000003f3f3ff290 */ /* 0x000fe2000fffe03f */
[----:B------:R-:W-:Y:S01]  /*181b0*/  STL.64 [R1+0x570], R8 ;  /* 0x0005700801007387 */ /* 0x000fe20000100a00 */
[----:B------:R0:W-:Y:S03]  /*181c0*/  STL.64 [R1+0x578], R10 ;  /* 0x0005780a01007387 */ /* 0x0001e60000100a00 */
[----:B0-----:R-:W2:Y:S01]  /*181d0*/  LDL.LU.64 R10, [R1+0x1110] ;  /* 0x00111000010a7983 */ /* 0x001ea20000300a00 */
[----:B------:R-:W4:Y:S02]  /*181e0*/  LDL.LU R20, [R1+0x2d0] ;  /* 0x0002d00001147983 */ /* 0x000f240000300800 */
[----:B------:R-:W-:Y:S02]  /*181f0*/  IMAD.MOV.U32 R3, RZ, RZ, R22 ;  /* 0x000000ffff037224 */ /* 0x000fe400078e0016 */
[----:B------:R-:W4:Y:S02]  /*18200*/  LDL.LU R21, [R1+0x2d4] ;  /* 0x0002d40001157983 */ /* 0x000f240000300800 */
[----:B------:R-:W-:Y:S01]  /*18210*/  IMAD.MOV.U32 R0, RZ, RZ, R23 ;  /* 0x000000ffff007224 */ /* 0x000fe200078e0017 */
[----:B------:R-:W4:Y:S01]  /*18220*/  LDL.LU R22, [R1+0x2d8] ;  /* 0x0002d80001167983 */ /* 0x000f220000300800 */
[----:B------:R-:W4:Y:S01]  /*18230*/  LDL.LU R23, [R1+0x2dc] ;  /* 0x0002dc0001177983 */ /* 0x000f220000300800 */
[C---:B--2---:R-:W-:Y:S02]  /*18240*/  HMMA.16816.F32.BF16 R8, R16.reuse, R10, R4 ;  /* 0x0000000a1008723c */ /* 0x044fe40000041804 */
[----:B------:R-:W2:Y:S01]  /*18250*/  LDL.LU.64 R6, [R1+0x1108] ;  /* 0x0011080001067983 */ /* 0x000ea20000300a00 */
[----:B------:R-:W2:Y:S11]  /*18260*/  LDL.LU.64 R4, [R1+0x1100] ;  /* 0x0011000001047983 */ /* 0x000eb60000300a00 */
[----:B------:R-:W-:Y:S09]  /*18270*/  @!UPT UIADD3 URZ, URZ, URZ, URZ ;  /* 0x0000003f3f3ff290 */ /* 0x000ff2000fffe03f */
[----:B------:R-:W-:Y:S01]  /*18280*/  STL.64 [R1+0x560], R8 ;  /* 0x0005600801007387 */ /* 0x000fe20000100a00 */
[----:B------:R0:W-:Y:S03]  /*18290*/  STL.64 [R1+0x568], R10 ;  /* 0x0005680a01007387 */ /* 0x0001e60000100a00 */
[----:B0-----:R-:W2:Y:S02]  /*182a0*/  LDL.LU.64 R10, [R1+0x10f8] ;  /* 0x0010f800010a7983 */ /* 0x001ea40000300a00 */
[C---:B--2---:R-:W-:Y:S02]  /*182b0*/  HMMA.16816.F32.BF16 R8, R16.reuse, R10, R4 ;  /* 0x0000000a1008723c */ /* 0x044fe40000041804 */
[----:B------:R-:W2:Y:S11]  /*182c0*/  LDL.LU.64 R6, [R1+0x10f0] ;  /* 0x0010f00001067983 */ /* 0x000eb60000300a00 */
[----:B------:R-:W-:Y:S10]  /*182d0*/  @!UPT UIADD3 URZ, URZ, URZ, URZ ;  /* 0x0000003f3f3ff290 */ /* 0x000ff4000fffe03f */
[----:B------:R-:W-:Y:S01]  /*182e0*/  STL.64 [R1+0x2f0], R8 ;  /* 0x0002f00801007387 */ /* 0x000fe20000100a00 */
[----:B------:R0:W-:Y:S03]  /*182f0*/  STL.64 [R1+0x2f8], R10 ;  /* 0x0002f80a01007387 */ /* 0x0001e60000100a00 */
[----:B0-----:R-:W2:Y:S01]  /*18300*/  LDL.LU.64 R10, [R1+0x10e8] ;  /* 0x0010e800010a7983 */ /* 0x001ea20000300a00 */
[----:B------:R-:W2:Y:S02]  /*18310*/  LDL.LU.64 R8, [R1+0x10e0] ;  /* 0x0010e00001087983 */ /* 0x000ea40000300a00 */
[----:B---3--:R0:W-:Y:S02]  /*18320*/  STL.64 [R1+0x1080], R14 ;  /* 0x0010800e01007387 */ /* 0x0081e40000100a00 */
[----:B------:R-:W3:Y:S01]  /*18330*/  LDL.LU R12, [R1+0x220] ;  /* 0x00022000010c7983 */ /* 0x000ee20000300800 */
[----:B--2---:R-:W-:Y:S11]  /*18340*/  HMMA.16816.F32.BF16 R8, R16, R14, R8 ;  /* 0x0000000e1008723c */ /* 0x004ff60000041808 */
[----:B------:R-:W-:Y:S11]  /*18350*/  @!UPT UIADD3 URZ, URZ, URZ, URZ ;  /* 0x0000003f3f3ff290 */ /* 0x000ff6000fffe03f */
[----:B------:R-:W-:Y:S01]  /*18360*/  @!UPT UIADD3 URZ, URZ, URZ, URZ ;  /* 0x0000003f3f3ff290 */ /* 0x000fe2000fffe03f */
[----:B------:R1:W-:Y:S01]  /*18370*/  STL.64 [R1+0x300], R8 ;  /* 0x0003000801007387 */ /* 0x0003e20000100a00 */
[----:B------:R2:W-:Y:S02]  /*18380*/  STL.64 [R1+0x308], R10 ;  /* 0x0003080a01007387 */ /* 0x0005e40000100a00 */
[----:B------:R-:W3:Y:S02]  /*18390*/  LDL.LU R13, [R1+0x224] ;  /* 0x00022400010d7983 */ /* 0x000ee40000300800 */
[----:B0-----:R-:W3:Y:S01]  /*183a0*/  LDL.LU R14, [R1+0x228] ;  /* 0x00022800010e7983 */ /* 0x001ee20000300800 */
[----:B------:R-:W3:Y:S04]  /*183b0*/  LDL.LU R15, [R1+0x22c] ;  /* 0x00022c00010f7983 */ /* 0x000ee80000300800 */
[----:B-1----:R-:W3:Y:S01]  /*183c0*/  LDL.LU R8, [R1+0x3f0] ;  /* 0x0003f00001087983 */ /* 0x002ee20000300800 */
[----:B------:R-:W3:Y:S02]  /*183d0*/  LDL.LU R9, [R1+0x3f4] ;  /* 0x0003f40001097983 */ /* 0x000ee40000300800 */
[----:B--2---:R-:W-:-:S02]  /*183e0*/  IMAD.MOV.U32 R10, RZ, RZ, R7 ;  /* 0x000000ffff0a7224 */ /* 0x004fc400078e0007 */
[----:B------:R-:W-:Y:S01]  /*183f0*/  IMAD.MOV.U32 R11, RZ, RZ, R6 ;  /* 0x000000ffff0b7224 */ /* 0x000fe200078e0006 */
[----:B------:R-:W2:Y:S01]  /*18400*/  LDL.LU R7, [R1+0x10dc] ;  /* 0x0010dc0001077983 */ /* 0x000ea20000300800 */
[----:B------:R-:W2:Y:S03]  /*18410*/  LDL.LU R6, [R1+0x10d8] ;  /* 0x0010d80001067983 */ /* 0x000ea60000300800 */
[----:B------:R-:W-:Y:S04]  /*18420*/  STL.64 [R1+0xff0], R10 ;  /* 0x000ff00a01007387 */ /* 0x000fe80000100a00 */
[----:B---3--:R0:W-:Y:S04]  /*18430*/  STL.64 [R1+0xfe8], R8 ;  /* 0x000fe80801007387 */ /* 0x0081e80000100a00 */
[----:B0-----:R-:W3:Y:S01]  /*18440*/  LDL.LU R8, [R1+0x1a0] ;  /* 0x0001a00001087983 */ /* 0x001ee20000300800 */
[----:B------:R-:W3:Y:S02]  /*18450*/  LDL.LU R9, [R1+0x1a4] ;  /* 0x0001a40001097983 */ /* 0x000ee40000300800 */
[----:B------:R-:W2:Y:S02]  /*18460*/  LDL.LU R10, [R1+0x1a8] ;  /* 0x0001a800010a7983 */ /* 0x000ea40000300800 */
[----:B------:R-:W2:Y:S02]  /*18470*/  LDL.LU R11, [R1+0x1ac] ;  /* 0x0001ac00010b7983 */ /* 0x000ea40000300800 */
[----:B--2---:R-:W-:Y:S01]  /*18480*/  STL.64 [R1+0x1000], R10 ;  /* 0x0010000a01007387 */ /* 0x004fe20000100a00 */
[----:B---3--:R0:W-:Y:S03]  /*18490*/  STL.64 [R1+0xff8], R8 ;  /* 0x000ff80801007387 */ /* 0x0081e60000100a00 */
[----:B0-----:R-:W2:Y:S01]  /*184a0*/  LDL.LU R8, [R1+0xd0] ;  /* 0x0000d00001087983 */ /* 0x001ea20000300800 */
[----:B------:R-:W2:Y:S02]  /*184b0*/  LDL.LU R9, [R1+0xd4] ;  /* 0x0000d40001097983 */ /* 0x000ea40000300800 */
[----:B------:R-:W-:-:S02]  /*184c0*/  IMAD.MOV.U32 R10, RZ, RZ, R6 ;  /* 0x000000ffff0a7224 */ /* 0x000fc400078e0006 */
[----:B------:R-:W-:Y:S01]  /*184d0*/  IMAD.MOV.U32 R11, RZ, RZ, R7 ;  /* 0x000000ffff0b7224 */ /* 0x000fe200078e0007 */
[----:B------:R-:W3:Y:S01]  /*184e0*/  LDL.LU R6, [R1+0x10d4] ;  /* 0x0010d40001067983 */ /* 0x000ee20000300800 */
[----:B------:R-:W3:Y:S03]  /*184f0*/  LDL.LU R7, [R1+0x10d0] ;  /* 0x0010d00001077983 */ /* 0x000ee60000300800 */
[----:B------:R0:W-:Y:S02]  /*18500*/  STL.64 [R1+0x1010], R10 ;  /* 0x0010100a01007387 */ /* 0x0001e40000100a00 */
[----:B0-----:R-:W-:Y:S02]  /*18510*/  IMAD.MOV.U32 R10, RZ, RZ, R3 ;  /* 0x000000ffff0a7224 */ /* 0x001fe400078e0003 */
[----:B------:R-:W-:Y:S01]  /*18520*/  IMAD.MOV.U32 R11, RZ, RZ, R0 ;  /* 0x000000ffff0b7224 */ /* 0x000fe200078e0000 */
[----:B--2---:R-:W-:Y:S04]  /*18530*/  STL.64 [R1+0x1008], R8 ;  /* 0x0010080801007387 */ /* 0x004fe80000100a00 */
[----:B------:R0:W-:Y:S02]  /*18540*/  STL.64 [R1+0x10a8], R10 ;  /* 0x0010a80a01007387 */ /* 0x0001e40000100a00 */
[----:B0-----:R-:W4:Y:S02]  /*18550*/  LDL.64 R10, [R1+0x8] ;  /* 0x00000800010a7983 */ /* 0x001f240000100a00 */
[----:B----4-:R-:W-:Y:S01]  /*18560*/  HMMA.16816.F32.BF16 R20, R16, R10, R20 ;  /* 0x0000000a1014723c */ /* 0x010fe20000041814 */
[----:B------:R-:W-:-:S02]  /*18570*/  IMAD.MOV.U32 R3, RZ, RZ, R10 ;  /* 0x000000ffff037224 */ /* 0x000fc400078e000a */
[----:B------:R-:W-:-:S05]  /*18580*/  IMAD.MOV.U32 R0, RZ, RZ, R11 ;  /* 0x000000ffff007224 */ /* 0x000fca00078e000b */
[----:B---3--:R-:W-:Y:S11]  /*18590*/  HMMA.16816.F32.BF16 R8, R16, R6, R12 ;  /* 0x000000061008723c */ /* 0x008ff6000004180c */
[----:B------:R-:W-:Y:S04]  /*185a0*/  @!UPT UIADD3 URZ, URZ, URZ, URZ ;  /* 0x0000003f3f3ff290 */ /* 0x000fe8000fffe03f */
[----:B------:R-:W-:Y:S01]  /*185b0*/  STL.64 [R1+0x310], R20 ;  /* 0x0003101401007387 */ /* 0x000fe20000100a00 */
[----:B------:R0:W-:Y:S03]  /*185c0*/  STL.64 [R1+0x318], R22 ;  /* 0x0003181601007387 */ /* 0x0001e60000100a00 */
[----:B0-----:R-:W2:Y:S01]  /*185d0*/  LDL.LU.64 R22, [R1+0x10c8] ;  /* 0x0010c80001167983 */ /* 0x001ea20000300a00 */
[----:B------:R-:W2:Y:S02]  /*185e0*/  LDL.LU.64 R20, [R1+0x10c0] ;  /* 0x0010c00001147983 */ /* 0x000ea40000300a00 */
[----:B------:R-:W3:Y:S02]  /*185f0*/  LDL.LU R12, [R1+0x1d0] ;  /* 0x0001d000010c7983 */ /* 0x000ee40000300800 */
[----:B------:R-:W-:Y:S01]  /*18600*/  STL.64 [R1+0x220], R8 ;  /* 0x0002200801007387 */ /* 0x000fe20000100a00 */
[----:B------:R0:W-:Y:S01]  /*18610*/  STL.64 [R1+0x228], R10 ;  /* 0x0002280a01007387 */ /* 0x0001e20000100a00 */
[----:B------:R-:W3:Y:S02]  /*18620*/  LDL.LU R13, [R1+0x1d4] ;  /* 0x0001d400010d7983 */ /* 0x000ee40000300800 */
[----:B------:R-:W4:Y:S02]  /*18630*/  LDL.LU R14, [R1+0x1d8] ;  /* 0x0001d800010e7983 */ /* 0x000f240000300800 */
[----:B------:R-:W4:Y:S01]  /*18640*/  LDL.LU R15, [R1+0x1dc] ;  /* 0x0001dc00010f7983 */ /* 0x000f220000300800 */
[----:B0-----:R-:W2:Y:S04]  /*18650*/  LDL.64 R10, [R1+0x58] ;  /* 0x00005800010a7983 */ /* 0x001ea80000100a00 */
[----:B----4-:R0:W-:Y:S01]  /*18660*/  STL.64 [R1+0x1090], R14 ;  /* 0x0010900e01007387 */ /* 0x0101e20000100a00 */
[----:B---3--:R1:W-:Y:S03]  /*18670*/  STL.64 [R1+0x1088], R12 ;  /* 0x0010880c01007387 */ /* 0x0083e60000100a00 */
[----:B0-----:R-:W3:Y:S04]  /*18680*/  LDL.64 R14, [R1+0x38] ;  /* 0x00003800010e7983 */ /* 0x001ee80000100a00 */
[----:B---3--:R0:W-:Y:S01]  /*18690*/  STL.64 [R1+0x10a0], R14 ;  /* 0x0010a00e01007387 */ /* 0x0081e20000100a00 */
[----:B-1----:R-:W3:Y:S02]  /*186a0*/  LDL.LU R12, [R1+0x1f0] ;  /* 0x0001f000010c7983 */ /* 0x002ee40000300800 */
[----:B------:R-:W3:Y:S01]  /*186b0*/  LDL.LU R13, [R1+0x1f4] ;  /* 0x0001f400010d7983 */ /* 0x000ee20000300800 */
[----:B0-----:R-:W4:Y:S01]  /*186c0*/  LDL.LU R14, [R1+0x1f8] ;  /* 0x0001f800010e7983 */ /* 0x001f220000300800 */
[----:B------:R-:W4:Y:S03]  /*186d0*/  LDL.LU R15, [R1+0x1fc] ;  /* 0x0001fc00010f7983 */ /* 0x000f260000300800 */
[----:B----4-:R-:W-:Y:S01]  /*186e0*/  STL.64 [R1+0x10b8], R14 ;  /* 0x0010b80e01007387 */ /* 0x010fe20000100a00 */
[----:B---3--:R0:W-:Y:S03]  /*186f0*/  STL.64 [R1+0x10b0], R12 ;  /* 0x0010b00c01007387 */ /* 0x0081e60000100a00 */
[----:B0-----:R-:W3:Y:S01]  /*18700*/  LDL.LU R12, [R1+0x200] ;  /* 0x00020000010c7983 */ /* 0x001ee20000300800 */
[----:B------:R-:W3:Y:S02]  /*18710*/  LDL.LU R13, [R1+0x204] ;  /* 0x00020400010d7983 */ /* 0x000ee40000300800 */
[----:B------:R-:W3:Y:S02]  /*18720*/  LDL.LU R14, [R1+0x208] ;  /* 0x00020800010e7983 */ /* 0x000ee40000300800 */
[----:B------:R-:W3:Y:S01]  /*18730*/  LDL.LU R15, [R1+0x20c] ;  /* 0x00020c00010f7983 */ /* 0x000ee20000300800 */
[----:B------:R0:W-:Y:S01]  /*18740*/  STL.64 [R1+0x1060], R6 ;  /* 0x0010600601007387 */ /* 0x0001e20000100a00 */
[----:B------:R-:W2:Y:S02]  /*18750*/  LDL.LU R4, [R1+0x210] ;  /* 0x0002100001047983 */ /* 0x000ea40000300800 */
[----:B------:R-:W2:Y:S01]  /*18760*/  LDL.LU R5, [R1+0x214] ;  /* 0x0002140001057983 */ /* 0x000ea20000300800 */
[----:B0-----:R-:W2:Y:S01]  /*18770*/  LDL.LU R6, [R1+0x218] ;  /* 0x0002180001067983 */ /* 0x001ea20000300800 */
[----:B------:R-:W2:Y:S02]  /*18780*/  LDL.LU R7, [R1+0x21c] ;  /* 0x00021c0001077983 */ /* 0x000ea40000300800 */
[----:B------:R-:W4:Y:S01]  /*18790*/  LDL.64 R18, [R1+0x28] ;  /* 0x0000280001127983 */ /* 0x000f220000100a00 */
[----:B--2---:R-:W-:Y:S01]  /*187a0*/  HMMA.16816.F32.BF16 R24, R20, R26, R4 ;  /* 0x0000001a1418723c */ /* 0x004fe20000041804 */
[----:B----4-:R0:W-:Y:S01]  /*187b0*/  STL.64 [R1+0x1098], R18 ;  /* 0x0010981201007387 */ /* 0x0101e20000100a00 */
[----:B------:R-:W2:Y:S02]  /*187c0*/  LDL.LU R16, [R1+0x1e0] ;  /* 0x0001e00001107983 */ /* 0x000ea40000300800 */
[----:B------:R-:W2:Y:S03]  /*187d0*/  LDL.LU R17, [R1+0x1e4] ;  /* 0x0001e40001117983 */ /* 0x000ea60000300800 */
[----:B------:R-:W-:-:S02]  /*187e0*/  IMAD.MOV.U32 R6, RZ, RZ, R3 ;  /* 0x000000ffff067224 */ /* 0x000fc400078e0003 */
[----:B------:R-:W-:Y:S01]  /*187f0*/  IMAD.MOV.U32 R7, RZ, RZ, R0 ;  /* 0x000000ffff077224 */ /* 0x000fe200078e0000 */
[----:B0-----:R-:W2:Y:S01]  /*18800*/  LDL.LU R18, [R1+0x1e8] ;  /* 0x0001e80001127983 */ /* 0x001ea20000300800 */
[----:B------:R-:W2:Y:S11]  /*18810*/  LDL.LU R19, [R1+0x1ec] ;  /* 0x0001ec0001137983 */ /* 0x000eb60000300800 */
[----:B------:R-:W-:Y:S01]  /*18820*/  @!UPT UIADD3 URZ, URZ, URZ, URZ ;  /* 0x0000003f3f3ff290 */ /* 0x000fe2000fffe03f */
[----:B------:R0:W-:Y:S01]  /*18830*/  STL.64 [R1+0x5b0], R24 ;  /* 0x0005b01801007387 */ /* 0x0001e20000100a00 */
[----:B------:R1:W-:Y:S02]  /*18840*/  STL.64 [R1+0x5b8], R26 ;  /* 0x0005b81a01007387 */ /* 0x0003e40000100a00 */
[----:B------:R4:W-:Y:S01]  /*18850*/  STL.64 [R1+0x1078], R6 ;  /* 0x0010780601007387 */ /* 0x0009e20000100a00 */
[----:B0-----:R-:W2:Y:S01]  /*18860*/  LDL.LU R24, [R1+0x110] ;  /* 0x0001100001187983 */ /* 0x001ea20000300800 */
[----:B------:R-:W2:Y:S02]  /*18870*/  LDL.LU R25, [R1+0x114] ;  /* 0x0001140001197983 */ /* 0x000ea40000300800 */
[----:B-1----:R-:W2:Y:S02]  /*18880*/  LDL.LU R26, [R1+0x118] ;  /* 0x00011800011a7983 */ /* 0x002ea40000300800 */
[----:B------:R-:W2:Y:S01]  /*18890*/  LDL.LU R27, [R1+0x11c] ;  /* 0x00011c00011b7983 */ /* 0x000ea20000300800 */
[----:B---3--:R-:W-:Y:S01]  /*188a0*/  HMMA.16816.F32.BF16 R12, R20, R10, R12 ;  /* 0x0000000a140c723c */ /* 0x008fe2000004180c */
[----:B------:R-:W3:Y:S01]  /*188b0*/  LDL.LU R4, [R1+0x1c0] ;  /* 0x0001c00001047983 */ /* 0x000ee20000300800 */
[----:B------:R-:W3:Y:S02]  /*188c0*/  LDL.LU R5, [R1+0x1c4] ;  /* 0x0001c40001057983 */ /* 0x000ee40000300800 */
[----:B----4-:R-:W3:Y:S02]  /*188d0*/  LDL.LU R6, [R1+0x1c8] ;  /* 0x0001c80001067983 */ /* 0x010ee40000300800 */
[----:B------:R-:W3:Y:S02]  /*188e0*/  LDL.LU R7, [R1+0x1cc] ;  /* 0x0001cc0001077983 */ /* 0x000ee40000300800 */
[----:B------:R-:W-:-:S02]  /*188f0*/  IMAD.MOV.U32 R3, RZ, RZ, R10 ;  /* 0x000000ffff037224 */ /* 0x000fc400078e000a */
[----:B------:R-:W-:Y:S01]  /*18900*/  IMAD.MOV.U32 R0, RZ, RZ, R11 ;  /* 0x000000ffff007224 */ /* 0x000fe200078e000b */
[----:B--2---:R-:W-:Y:S01]  /*18910*/  STL.64 [R1+0x1070], R26 ;  /* 0x0010701a01007387 */ /* 0x004fe20000100a00 */
[----:B------:R0:W-:Y:S03]  /*18920*/  STL.64 [R1+0x1068], R24 ;  /* 0x0010681801007387 */ /* 0x0001e60000100a00 */
[----:B0-----:R-:W2:Y:S01]  /*18930*/  LDL.LU R24, [R1+0x1b0] ;  /* 0x0001b00001187983 */ /* 0x001ea20000300800 */
[----:B------:R-:W2:Y:S02]  /*18940*/  LDL.LU R25, [R1+0x1b4] ;  /* 0x0001b40001197983 */ /* 0x000ea40000300800 */
[----:B------:R-:W2:Y:S02]  /*18950*/  LDL.LU R26, [R1+0x1b8] ;  /* 0x0001b800011a7983 */ /* 0x000ea40000300800 */
[----:B------:R-:W2:Y:S03]  /*18960*/  LDL.LU R27, [R1+0x1bc] ;  /* 0x0001bc00011b7983 */ /* 0x000ea60000300800 */
[----:B------:R-:W-:Y:S01]  /*18970*/  STL.64 [R1+0x5a0], R12 ;  /* 0x0005a00c01007387 */ /* 0x000fe20000100a00 */
[----:B------:R0:W-:Y:S03]  /*18980*/  STL.64 [R1+0x5a8], R14 ;  /* 0x0005a80e01007387 */ /* 0x0001e60000100a00 */
[----:B0-----:R-:W4:Y:S01]  /*18990*/  LDL.LU.64 R14, [R1+0x10b8] ;  /* 0x0010b800010e7983 */ /* 0x001f220000300a00 */
[----:B------:R-:W4:Y:S02]  /*189a0*/  LDL.LU.64 R12, [R1+0x10b0] ;  /* 0x0010b000010c7983 */ /* 0x000f240000300a00 */
[----:B------:R-:W4:Y:S02]  /*189b0*/  LDL.LU.64 R10, [R1+0x10a8] ;  /* 0x0010a800010a7983 */ /* 0x000f240000300a00 */
[----:B----4-:R-:W-:Y:S11]  /*189c0*/  HMMA.16816.F32.BF16 R12, R20, R10, R12 ;  /* 0x0000000a140c723c */ /* 0x010ff6000004180c */
[----:B------:R-:W-:Y:S11]  /*189d0*/  @!UPT UIADD3 URZ, URZ, URZ, URZ ;  /* 0x0000003f3f3ff290 */ /* 0x000ff6000fffe03f */
[----:B------:R-:W-:Y:S01]  /*189e0*/  @!UPT UIADD3 URZ, URZ, URZ, URZ ;  /* 0x0000003f3f3ff290 */ /* 0x000fe2000fffe03f */
[----:B------:R-:W-:Y:S01]  /*189f0*/  STL.64 [R1+0x590], R12 ;  /* 0x0005900c01007387 */ /* 0x000fe20000100a00 */
[----:B------:R0:W-:Y:S03]  /*18a00*/  STL.64 [R1+0x598], R14 ;  /* 0x0005980e01007387 */ /* 0x0001e60000100a00 */
[----:B0-----:R-:W4:Y:S01]  /*18a10*/  LDL.LU.64 R14, [R1+0x10a0] ;  /* 0x0010a000010e7983 */ /* 0x001f220000300a00 */
[----:B------:R0:W-:Y:S02]  /*18a20*/  STL.64 [R1+0x1020], R10 ;  /* 0x0010200a01007387 */ /* 0x0001e40000100a00 */
[----:B0-----:R-:W-:Y:S02]  /*18a30*/  IMAD.MOV.U32 R10, RZ, RZ, R3 ;  /* 0x000000ffff0a7224 */ /* 0x001fe400078e0003 */
[----:B------:R-:W-:-:S05]  /*18a40*/  IMAD.MOV.U32 R11, RZ, RZ, R0 ;  /* 0x000000ffff0b7224 */ /* 0x000fca00078e0000 */
[----:B------:R0:W-:Y:S04]  /*18a50*/  STL.64 [R1+0x1038], R10 ;  /* 0x0010380a01007387 */ /* 0x0001e80000100a00 */
[----:B0-----:R-:W2:Y:S01]  /*18a60*/  LDL.64 R10, [R1+0x68] ;  /* 0x00006800010a7983 */ /* 0x001ea20000100a00 */
[C---:B----4-:R-:W-:Y:S01]  /*18a70*/  HMMA.16816.F32.BF16 R16, R20.reuse, R14, R16 ;  /* 0x0000000e1410723c */ /* 0x050fe20000041810 */
[----:B------:R-:W-:Y:S02]  /*18a80*/  IMAD.MOV.U32 R3, RZ, RZ, R14 ;  /* 0x000000ffff037224 */ /* 0x000fe400078e000e */
        /* <DEDUP_REMOVED lines=11> */
[----:B------:R0:W-:Y:S03]  /*18b40*/  STL.64 [R1+0x218], R14 ;  /* 0x0002180e01007387 */ /* 0x0001e60000100a00 */
[----:B0-----:R-:W3:Y:S01]  /*18b50*/  LDL.LU.64 R14, [R1+0x1080] ;  /* 0x00108000010e7983 */ /* 0x001ee20000300a00 */
[----:B------:R0:W-:Y:S02]  /*18b60*/  STL.64 [R1+0x1018], R18 ;  /* 0x0010181201007387 */ /* 0x0001e40000100a00 */
[----:B------:R-:W4:Y:S02]  /*18b70*/  LDL.LU R16, [R1+0xe0] ;  /* 0x0000e00001107983 */ /* 0x000f240000300800 */
[----:B------:R-:W4:Y:S01]  /*18b80*/  LDL.LU R17, [R1+0xe4] ;  /* 0x0000e40001117983 */ /* 0x000f220000300800 */
[----:B0-----:R-:W2:Y:S01]  /*18b90*/  LDL.LU R18, [R1+0xe8] ;  /* 0x0000e80001127983 */ /* 0x001ea20000300800 */
[----:B------:R-:W2:Y:S03]  /*18ba0*/  LDL.LU R19, [R1+0xec] ;  /* 0x0000ec0001137983 */ /* 0x000ea60000300800 */
[----:B--2---:R-:W-:Y:S01]  /*18bb0*/  STL.64 [R1+0x1030], R18 ;  /* 0x0010301201007387 */ /* 0x004fe20000100a00 */
[----:B----4-:R0:W-:Y:S03]  /*18bc0*/  STL.64 [R1+0x1028], R16 ;  /* 0x0010281001007387 */ /* 0x0101e60000100a00 */
[----:B0-----:R-:W2:Y:S01]  /*18bd0*/  LDL.LU R16, [R1+0xf0] ;  /* 0x0000f00001107983 */ /* 0x001ea20000300800 */
[----:B------:R-:W2:Y:S02]  /*18be0*/  LDL.LU R17, [R1+0xf4] ;  /* 0x0000f40001117983 */ /* 0x000ea40000300800 */
[----:B------:R-:W4:Y:S02]  /*18bf0*/  LDL.LU R18, [R1+0xf8] ;  /* 0x0000f80001127983 */ /* 0x000f240000300800 */
[----:B------:R-:W4:Y:S01]  /*18c00*/  LDL.LU R19, [R1+0xfc] ;  /* 0x0000fc0001137983 */ /* 0x000f220000300800 */
[C---:B---3--:R-:W-:Y:S01]  /*18c10*/  HMMA.16816.F32.BF16 R4, R20.reuse, R14, R4 ;  /* 0x0000000e1404723c */ /* 0x048fe20000041804 */
[----:B----4-:R-:W-:Y:S01]  /*18c20*/  STL.64 [R1+0x1048], R18 ;  /* 0x0010481201007387 */ /* 0x010fe20000100a00 */
        /* <DEDUP_REMOVED lines=16> */
[----:B---3--:R-:W-:Y:S02]  /*18d30*/  HMMA.16816.F32.BF16 R20, R20, R6, R24 ;  /* 0x000000061414723c */ /* 0x008fe40000041818 */
[----:B------:R-:W2:Y:S01]  /*18d40*/  LDL.LU.64 R26, [R1+0x1058] ;  /* 0x00105800011a7983 */ /* 0x000ea20000300a00 */
[----:B------:R-:W2:Y:S11]  /*18d50*/  LDL.LU.64 R24, [R1+0x1050] ;  /* 0x0010500001187983 */ /* 0x000eb60000300a00 */
[----:B------:R-:W-:Y:S09]  /*18d60*/  @!UPT UIADD3 URZ, URZ, URZ, URZ ;  /* 0x0000003f3f3ff290 */ /* 0x000ff2000fffe03f */
[----:B------:R-:W-:Y:S01]  /*18d70*/  STL.64 [R1+0x4d0], R20 ;  /* 0x0004d01401007387 */ /* 0x000fe20000100a00 */
[----:B------:R0:W-:Y:S02]  /*18d80*/  STL.64 [R1+0x4d8], R22 ;  /* 0x0004d81601007387 */ /* 0x0001e40000100a00 */
[----:B0-----:R-:W-:Y:S02]  /*18d90*/  IMAD.MOV.U32 R22, RZ, RZ, R3 ;  /* 0x000000ffff167224 */ /* 0x001fe400078e0003 */
[----:B------:R-:W-:Y:S02]  /*18da0*/  IMAD.MOV.U32 R23, RZ, RZ, R0 ;  /* 0x000000ffff177224 */ /* 0x000fe400078e0000 */
[----:B------:R-:W-:Y:S02]  /*18db0*/  IMAD.MOV.U32 R3, RZ, RZ, R10 ;  /* 0x000000ffff037224 */ /* 0x000fe400078e000a */
[----:B------:R-:W-:Y:S01]  /*18dc0*/  IMAD.MOV.U32 R0, RZ, RZ, R11 ;  /* 0x000000ffff007224 */ /* 0x000fe200078e000b */
        /* <DEDUP_REMOVED lines=28> */
[----:B------:R-:W0:Y:S04]  /*18f90*/  LDSM.16.MT88.4 R20, [R2+0xc180] ;  /* 0x00c180000214783b */ /* 0x000e280000004200 */
[----:B--2---:R-:W-:Y:S02]  /*18fa0*/  IMAD.MOV.U32 R5, RZ, RZ, R18 ;  /* 0x000000ffff057224 */ /* 0x004fe400078e0012 */
[----:B------:R-:W-:Y:S01]  /*18fb0*/  IMAD.MOV.U32 R4, RZ, RZ, R19 ;  /* 0x000000ffff047224 */ /* 0x000fe200078e0013 */
[----:B0-----:R-:W-:Y:S01]  /*18fc0*/  STL.64 [R1+0xfe0], R22 ;  /* 0x000fe01601007387 */ /* 0x001fe20000100a00 */
[----:B------:R0:W-:Y:S03]  /*18fd0*/  STL.64 [R1+0xfd8], R20 ;  /* 0x000fd81401007387 */ /* 0x0001e60000100a00 */
[----:B0-----:R-:W2:Y:S01]  /*18fe0*/  LDL.LU R20, [R1+0x2c0] ;  /* 0x0002c00001147983 */ /* 0x001ea20000300800 */
[----:B------:R-:W2:Y:S02]  /*18ff0*/  LDL.LU R21, [R1+0x2c4] ;  /* 0x0002c40001157983 */ /* 0x000ea40000300800 */
[----:B------:R-:W2:Y:S02]  /*19000*/  LDL.LU R22, [R1+0x2c8] ;  /* 0x0002c80001167983 */ /* 0x000ea40000300800 */
[----:B------:R-:W2:Y:S01]  /*19010*/  LDL.LU R23, [R1+0x2cc] ;  /* 0x0002cc0001177983 */ /* 0x000ea20000300800 */
[C---:B---3--:R-:W-:Y:S01]  /*19020*/  HMMA.16816.F32.BF16 R8, R24.reuse, R18, R8 ;  /* 0x000000121808723c */ /* 0x048fe20000041808 */
[----:B------:R-:W0:Y:S11]  /*19030*/  LDSM.16.MT88.4 R16, [R2+0xc200] ;  /* 0x00c200000210783b */ /* 0x000e360000004200 */
[----:B------:R-:W-:Y:S11]  /*19040*/  @!UPT UIADD3 URZ, URZ, URZ, URZ ;  /* 0x0000003f3f3ff290 */ /* 0x000ff6000fffe03f */
[----:B------:R-:W-:Y:S01]  /*19050*/  STL.64 [R1+0x1e0], R8 ;  /* 0x0001e00801007387 */ /* 0x000fe20000100a00 */
[----:B------:R1:W-:Y:S03]  /*19060*/  STL.64 [R1+0x1e8], R10 ;  /* 0x0001e80a01007387 */ /* 0x0003e60000100a00 */
[----:B-1----:R-:W3:Y:S01]  /*19070*/  LDL.LU.64 R10, [R1+0xff0] ;  /* 0x000ff000010a7983 */ /* 0x002ee20000300a00 */
[----:B------:R-:W3:Y:S03]  /*19080*/  LDL.LU.64 R8, [R1+0xfe8] ;  /* 0x000fe80001087983 */ /* 0x000ee60000300a00 */
[----:B0-----:R0:W-:Y:S01]  /*19090*/  STL.64 [R1+0xf70], R18 ;  /* 0x000f701201007387 */ /* 0x0011e20000100a00 */
[----:B------:R-:W-:Y:S03]  /*190a0*/  STL.64 [R1+0xf68], R16 ;  /* 0x000f681001007387 */ /* 0x000fe60000100a00 */
[----:B0-----:R-:W3:Y:S01]  /*190b0*/  LDL.64 R18, [R1+0x8] ;  /* 0x0000080001127983 */ /* 0x001ee20000100a00 */
[C---:B--2---:R-:W-:Y:S03]  /*190c0*/  HMMA.16816.F32.BF16 R20, R24.reuse, R14, R20 ;  /* 0x0000000e1814723c */ /* 0x044fe60000041814 */
[----:B------:R-:W0:Y:S04]  /*190d0*/  LDSM.16.MT88.4 R12, [R2+0xc280] ;  /* 0x00c28000020c783b */ /* 0x000e280000004200 */
[----:B0-----:R-:W-:Y:S11]  /*190e0*/  STL.64 [R1+0xef0], R14 ;  /* 0x000ef00e01007387 */ /* 0x001ff60000100a00 */
[----:B------:R-:W-:Y:S05]  /*190f0*/  @!UPT UIADD3 URZ, URZ, URZ, URZ ;  /* 0x0000003f3f3ff290 */ /* 0x000fea000fffe03f */
[----:B------:R-:W-:Y:S02]  /*19100*/  STL.64 [R1+0x4c0], R20 ;  /* 0x0004c01401007387 */ /* 0x000fe40000100a00 */
[----:B------:R-:W-:Y:S02]  /*19110*/  STL.64 [R1+0x4c8], R22 ;  /* 0x0004c81601007387 */ /* 0x000fe40000100a00 */
[----:B------:R-:W-:Y:S01]  /*19120*/  STL.64 [R1+0xee8], R12 ;  /* 0x000ee80c01007387 */ /* 0x000fe20000100a00 */
[----:B---3--:R-:W-:Y:S01]  /*19130*/  HMMA.16816.F32.BF16 R8, R24, R18, R8 ;  /* 0x000000121808723c */ /* 0x008fe20000041808 */
[----:B------:R0:W-:Y:S01]  /*19140*/  STL.64 [R1+0xf78], R18 ;  /* 0x000f781201007387 */ /* 0x0001e20000100a00 */
[----:B------:R-:W2:Y:S11]  /*19150*/  LDL.LU R16, [R1+0x410] ;  /* 0x0004100001107983 */ /* 0x000eb60000300800 */
[----:B------:R-:W-:Y:S10]  /*19160*/  @!UPT UIADD3 URZ, URZ, URZ, URZ ;  /* 0x0000003f3f3ff290 */ /* 0x000ff4000fffe03f */
[----:B------:R-:W-:Y:S01]  /*19170*/  STL.64 [R1+0x470], R8 ;  /* 0x0004700801007387 */ /* 0x000fe20000100a00 */
[----:B------:R-:W-:Y:S02]  /*19180*/  STL.64 [R1+0x478], R10 ;  /* 0x0004780a01007387 */ /* 0x000fe40000100a00 */
[----:B------:R-:W2:Y:S02]  /*19190*/  LDL.LU R17, [R1+0x414] ;  /* 0x0004140001117983 */ /* 0x000ea40000300800 */
[----:B0-----:R-:W3:Y:S01]  /*191a0*/  LDL.LU R18, [R1+0x418] ;  /* 0x0004180001127983 */ /* 0x001ee20000300800 */
[----:B------:R-:W3:Y:S04]  /*191b0*/  LDL.LU R19, [R1+0x41c] ;  /* 0x00041c0001137983 */ /* 0x000ee80000300800 */
[----:B------:R-:W0:Y:S04]  /*191c0*/  LDSM.16.MT88.4 R8, [R2+0xc300] ;  /* 0x00c300000208783b */ /* 0x000e280000004200 */
[----:B---3--:R1:W-:Y:S01]  /*191d0*/  STL.64 [R1+0xf88], R18 ;  /* 0x000f881201007387 */ /* 0x0083e20000100a00 */
[----:B--2---:R2:W-:Y:S02]  /*191e0*/  STL.64 [R1+0xf80], R16 ;  /* 0x000f801001007387 */ /* 0x0045e40000100a00 */
[----:B------:R-:W3:Y:S02]  /*191f0*/  LDL.LU R20, [R1+0x3e0] ;  /* 0x0003e00001147983 */ /* 0x000ee40000300800 */
[----:B------:R-:W3:Y:S01]  /*19200*/  LDL.LU R21, [R1+0x3e4] ;  /* 0x0003e40001157983 */ /* 0x000ee20000300800 */
[----:B------:R-:W3:Y:S01]  /*19210*/  LDL.LU R22, [R1+0x3e8] ;  /* 0x0003e80001167983 */ /* 0x000ee20000300800 */
[----:B------:R-:W3:Y:S02]  /*19220*/  LDL.LU R23, [R1+0x3ec] ;  /* 0x0003ec0001177983 */ /* 0x000ee40000300800 */
[----:B-1----:R-:W-:-:S02]  /*19230*/  IMAD.MOV.U32 R18, RZ, RZ, R5 ;  /* 0x000000ffff127224 */ /* 0x002fc400078e0005 */
[----:B------:R-:W-:-:S05]  /*19240*/  IMAD.MOV.U32 R19, RZ, RZ, R4 ;  /* 0x000000ffff137224 */ /* 0x000fca00078e0004 */
[----:B------:R1:W-:Y:S01]  /*19250*/  STL.64 [R1+0xf98], R18 ;  /* 0x000f981201007387 */ /* 0x0003e20000100a00 */
[----:B--2---:R-:W2:Y:S02]  /*19260*/  LDL.LU R16, [R1+0x430] ;  /* 0x0004300001107983 */ /* 0x004ea40000300800 */
[----:B------:R-:W2:Y:S01]  /*19270*/  LDL.LU R17, [R1+0x434] ;  /* 0x0004340001117983 */ /* 0x000ea20000300800 */
[----:B-1----:R-:W4:Y:S01]  /*19280*/  LDL.LU R18, [R1+0x438] ;  /* 0x0004380001127983 */ /* 0x002f220000300800 */
[----:B------:R-:W4:Y:S03]  /*19290*/  LDL.LU R19, [R1+0x43c] ;  /* 0x00043c0001137983 */ /* 0x000f260000300800 */
[----:B----4-:R1:W-:Y:S01]  /*192a0*/  STL.64 [R1+0xfa8], R18 ;  /* 0x000fa81201007387 */ /* 0x0103e20000100a00 */
[----:B--2---:R-:W-:Y:S03]  /*192b0*/  STL.64 [R1+0xfa0], R16 ;  /* 0x000fa01001007387 */ /* 0x004fe60000100a00 */
[----:B-1----:R-:W2:Y:S04]  /*192c0*/  LDL.64 R18, [R1+0x48] ;  /* 0x0000480001127983 */ /* 0x002ea80000100a00 */
[----:B--2---:R1:W-:Y:S04]  /*192d0*/  STL.64 [R1+0xfb8], R18 ;  /* 0x000fb81201007387 */ /* 0x0043e80000100a00 */
[----:B-1----:R-:W2:Y:S04]  /*192e0*/  LDL.64 R18, [R1+0x58] ;  /* 0x0000580001127983 */ /* 0x002ea80000100a00 */
[----:B--2---:R1:W-:Y:S01]  /*192f0*/  STL.64 [R1+0xfd0], R18 ;  /* 0x000fd01201007387 */ /* 0x0043e20000100a00 */
[----:B------:R-:W2:Y:S02]  /*19300*/  LDL.LU R16, [R1+0x460] ;  /* 0x0004600001107983 */ /* 0x000ea40000300800 */
[----:B------:R-:W2:Y:S01]  /*19310*/  LDL.LU R17, [R1+0x464] ;  /* 0x0004640001117983 */ /* 0x000ea20000300800 */
[----:B-1----:R-:W2:Y:S01]  /*19320*/  LDL.LU R18, [R1+0x468] ;  /* 0x0004680001127983 */ /* 0x002ea20000300800 */
[----:B------:R-:W2:Y:S02]  /*19330*/  LDL.LU R19, [R1+0x46c] ;  /* 0x00046c0001137983 */ /* 0x000ea40000300800 */
[----:B0-----:R0:W-:Y:S02]  /*19340*/  STL.64 [R1+0xe78], R10 ;  /* 0x000e780a01007387 */ /* 0x0011e40000100a00 */
[----:B------:R1:W-:Y:S01]  /*19350*/  STL.64 [R1+0xe70], R8 ;  /* 0x000e700801007387 */ /* 0x0003e20000100a00 */
[----:B0-----:R-:W4:Y:S04]  /*19360*/  LDL.LU.64 R10, [R1+0x38] ;  /* 0x00003800010a7983 */ /* 0x001f280000300a00 */
[----:B----4-:R0:W-:Y:S01]  /*19370*/  STL.64 [R1+0xfb0], R10 ;  /* 0x000fb00a01007387 */ /* 0x0101e20000100a00 */
[----:B-1----:R-:W4:Y:S02]  /*19380*/  LDL.LU R8, [R1+0x440] ;  /* 0x0004400001087983 */ /* 0x002f240000300800 */
[----:B------:R-:W4:Y:S01]  /*19390*/  LDL.LU R9, [R1+0x444] ;  /* 0x0004440001097983 */ /* 0x000f220000300800 */
[----:B0-----:R-:W2:Y:S01]  /*193a0*/  LDL.LU R10, [R1+0x448] ;  /* 0x00044800010a7983 */ /* 0x001ea20000300800 */
[----:B------:R-:W2:Y:S01]  /*193b0*/  LDL.LU R11, [R1+0x44c] ;  /* 0x00044c00010b7983 */ /* 0x000ea20000300800 */
[----:B---3--:R-:W-:Y:S02]  /*193c0*/  HMMA.16816.F32.BF16 R24, R24, R6, R20 ;  /* 0x000000061818723c */ /* 0x008fe40000041814 */
[----:B--2---:R-:W-:Y:S01]  /*193d0*/  STL.64 [R1+0xfc8], R10 ;  /* 0x000fc80a01007387 */ /* 0x004fe20000100a00 */
[----:B----4-:R0:W-:Y:S03]  /*193e0*/  STL.64 [R1+0xfc0], R8 ;  /* 0x000fc00801007387 */ /* 0x0101e60000100a00 */
[----:B0-----:R-:W2:Y:S01]  /*193f0*/  LDL.LU R8, [R1+0x450] ;  /* 0x0004500001087983 */ /* 0x001ea20000300800 */
[----:B------:R-:W2:Y:S02]  /*19400*/  LDL.LU R9, [R1+0x454] ;  /* 0x0004540001097983 */ /* 0x000ea40000300800 */
[----:B------:R-:W2:Y:S02]  /*19410*/  LDL.LU R10, [R1+0x458] ;  /* 0x00045800010a7983 */ /* 0x000ea40000300800 */
[----:B------:R-:W2:Y:S01]  /*19420*/  LDL.LU R11, [R1+0x45c] ;  /* 0x00045c00010b7983 */ /* 0x000ea20000300800 */
[----:B------:R-:W3:Y:S01]  /*19430*/  LDL.LU.64 R22, [R1+0xfe0] ;  /* 0x000fe00001167983 */ /* 0x000ee20000300a00 */
[----:B------:R-:W3:Y:S02]  /*19440*/  LDL.LU.64 R20, [R1+0xfd8] ;  /* 0x000fd80001147983 */ /* 0x000ee40000300a00 */
[----:B------:R0:W-:Y:S02]  /*19450*/  STL.64 [R1+0xf90], R6 ;  /* 0x000f900601007387 */ /* 0x0001e40000100a00 */
[----:B------:R-:W4:Y:S06]  /*19460*/  LDL.LU R4, [R1+0x420] ;  /* 0x0004200001047983 */ /* 0x000f2c0000300800 */
[----:B------:R-:W-:Y:S01]  /*19470*/  STL.64 [R1+0x3f0], R24 ;  /* 0x0003f01801007387 */ /* 0x000fe20000100a00 */
[----:B------:R-:W-:Y:S02]  /*19480*/  STL.64 [R1+0x3f8], R26 ;  /* 0x0003f81a01007387 */ /* 0x000fe40000100a00 */
[----:B------:R-:W1:Y:S04]  /*19490*/  LDSM.16.MT88.4 R24, [R2+0xc380] ;  /* 0x00c380000218783b */ /* 0x000e680000004200 */
[----:B------:R-:W4:Y:S02]  /*194a0*/  LDL.LU R5, [R1+0x424] ;  /* 0x0004240001057983 */ /* 0x000f240000300800 */
[----:B------:R-:W-:-:S02]  /*194b0*/  IMAD.MOV.U32 R14, RZ, RZ, R3 ;  /* 0x000000ffff0e7224 */ /* 0x000fc400078e0003 */
[----:B------:R-:W-:Y:S01]  /*194c0*/  IMAD.MOV.U32 R15, RZ, RZ, R0 ;  /* 0x000000ffff0f7224 */ /* 0x000fe200078e0000 */
[----:B0-----:R-:W4:Y:S01]  /*194d0*/  LDL.LU R6, [R1+0x428] ;  /* 0x0004280001067983 */ /* 0x001f220000300800 */
[----:B------:R-:W4:Y:S03]  /*194e0*/  LDL.LU R7, [R1+0x42c] ;  /* 0x00042c0001077983 */ /* 0x000f260000300800 */
[----:B-1----:R-:W-:Y:S01]  /*194f0*/  STL.64 [R1+0xdf0], R26 ;  /* 0x000df01a01007387 */ /* 0x002fe20000100a00 */
[----:B------:R0:W-:Y:S03]  /*19500*/  STL.64 [R1+0xde8], R24 ;  /* 0x000de81801007387 */ /* 0x0001e60000100a00 */
[----:B0-----:R-:W2:Y:S01]  /*19510*/  LDL.LU R24, [R1+0x400] ;  /* 0x0004000001187983 */ /* 0x001ea20000300800 */
[----:B------:R-:W2:Y:S02]  /*19520*/  LDL.LU R25, [R1+0x404] ;  /* 0x0004040001197983 */ /* 0x000ea40000300800 */
[----:B------:R-:W2:Y:S02]  /*19530*/  LDL.LU R26, [R1+0x408] ;  /* 0x00040800011a7983 */ /* 0x000ea40000300800 */
[----:B------:R-:W2:Y:S01]  /*19540*/  LDL.LU R27, [R1+0x40c] ;  /* 0x00040c00011b7983 */ /* 0x000ea20000300800 */
[----:B------:R-:W-:Y:S01]  /*19550*/  STL [R1+0xc9c], R2 ;  /* 0x000c9c0201007387 */ /* 0x000fe20000100800 */
[C---:B---3--:R-:W-:Y:S03]  /*19560*/  HMMA.16816.F32.BF16 R12, R20.reuse, R14, R16 ;  /* 0x0000000e140c723c */ /* 0x048fe60000041810 */
[----:B------:R-:W2:Y:S11]  /*19570*/  LDL.LU.64 R18, [R1+0xfd0] ;  /* 0x000fd00001127983 */ /* 0x000eb60000300a00 */
[----:B------:R-:W-:Y:S09]  /*19580*/  @!UPT UIADD3 URZ, URZ, URZ, URZ ;  /* 0x0000003f3f3ff290 */ /* 0x000ff2000fffe03f */
[----:B------:R0:W-:Y:S01]  /*19590*/  STL.64 [R1+0x460], R12 ;  /* 0x0004600c01007387 */ /* 0x0001e20000100a00 */
[----:B------:R1:W-:Y:S03]  /*195a0*/  STL.64 [R1+0x468], R14 ;  /* 0x0004680e01007387 */ /* 0x0003e60000100a00 */
[----:B0-----:R-:W3:Y:S01]  /*195b0*/  LDL.LU R12, [R1+0x3c0] ;  /* 0x0003c000010c7983 */ /* 0x001ee20000300800 */
[----:B------:R-:W3:Y:S02]  /*195c0*/  LDL.LU R13, [R1+0x3c4] ;  /* 0x0003c400010d7983 */ /* 0x000ee40000300800 */
[----:B-1----:R-:W3:Y:S02]  /*195d0*/  LDL.LU R14, [R1+0x3c8] ;  /* 0x0003c800010e7983 */ /* 0x002ee40000300800 */
        /* <DEDUP_REMOVED lines=22> */
[----:B------:R-:W-:Y:S01]  /*19740*/  STL.64 [R1+0x430], R16 ;  /* 0x0004301001007387 */ /* 0x000fe20000100a00 */
[----:B------:R0:W-:Y:S03]  /*19750*/  STL.64 [R1+0x438], R18 ;  /* 0x0004381201007387 */ /* 0x0001e60000100a00 */
[----:B0-----:R-:W4:Y:S01]  /*19760*/  LDL.LU.64 R18, [R1+0xf98] ;  /* 0x000f980001127983 */ /* 0x001f220000300a00 */
[----:B------:R0:W-:Y:S03]  /*19770*/  STL.64 [R1+0xf48], R10 ;  /* 0x000f480a01007387 */ /* 0x0001e60000100a00 */
[----:B0-----:R-:W2:Y:S01]  /*19780*/  LDL.64 R10, [R1+0x18] ;  /* 0x00001800010a7983 */ /* 0x001ea20000100a00 */
[C---:B----4-:R-:W-:Y:S03]  /*19790*/  HMMA.16816.F32.BF16 R16, R20.reuse, R18, R4 ;  /* 0x000000121410723c */ /* 0x050fe60000041804 */
        /* <DEDUP_REMOVED lines=11> */
[----:B0-----:R-:W2:Y:S02]  /*19850*/  LDL.LU.64 R18, [R1+0xf78] ;  /* 0x000f780001127983 */ /* 0x001ea40000300a00 */
[C---:B--2---:R-:W-:Y:S01]  /*19860*/  HMMA.16816.F32.BF16 R24, R20.reuse, R18, R24 ;  /* 0x000000121418723c */ /* 0x044fe20000041818 */
[----:B------:R-:W-:Y:S02]  /*19870*/  IMAD.MOV.U32 R9, RZ, RZ, R18 ;  /* 0x000000ffff097224 */ /* 0x000fe400078e0012 */
[----:B------:R-:W-:Y:S11]  /*19880*/  IMAD.MOV.U32 R8, RZ, RZ, R19 ;  /* 0x000000ffff087224 */ /* 0x000ff600078e0013 */
[----:B------:R-:W-:Y:S09]  /*19890*/  @!UPT UIADD3 URZ, URZ, URZ, URZ ;  /* 0x0000003f3f3ff290 */ /* 0x000ff2000fffe03f */
[----:B------:R0:W-:Y:S01]  /*198a0*/  STL.64 [R1+0x2e0], R24 ;  /* 0x0002e01801007387 */ /* 0x0001e20000100a00 */
[----:B------:R1:W-:Y:S02]  /*198b0*/  STL.64 [R1+0x2e8], R26 ;  /* 0x0002e81a01007387 */ /* 0x0003e40000100a00 */
[----:B------:R-:W3:Y:S02]  /*198c0*/  LDL.LU.64 R18, [R1+0xf70] ;  /* 0x000f700001127983 */ /* 0x000ee40000300a00 */
[----:B------:R-:W3:Y:S01]  /*198d0*/  LDL.LU.64 R16, [R1+0xf68] ;  /* 0x000f680001107983 */ /* 0x000ee20000300a00 */
[----:B0-----:R-:W2:Y:S01]  /*198e0*/  LDL.LU R24, [R1+0x270] ;  /* 0x0002700001187983 */ /* 0x001ea20000300800 */
[----:B------:R-:W2:Y:S02]  /*198f0*/  LDL.LU R25, [R1+0x274] ;  /* 0x0002740001197983 */ /* 0x000ea40000300800 */
[----:B-1----:R-:W2:Y:S02]  /*19900*/  LDL.LU R26, [R1+0x278] ;  /* 0x00027800011a7983 */ /* 0x002ea40000300800 */
[----:B------:R-:W2:Y:S02]  /*19910*/  LDL.LU R27, [R1+0x27c] ;  /* 0x00027c00011b7983 */ /* 0x000ea40000300800 */
[----:B--2---:R-:W-:Y:S01]  /*19920*/  STL.64 [R1+0xeb0], R26 ;  /* 0x000eb01a01007387 */ /* 0x004fe20000100a00 */
[----:B------:R0:W-:Y:S03]  /*19930*/  STL.64 [R1+0xea8], R24 ;  /* 0x000ea81801007387 */ /* 0x0001e60000100a00 */
[----:B0-----:R-:W4:Y:S01]  /*19940*/  LDL.LU R24, [R1+0x3d0] ;  /* 0x0003d00001187983 */ /* 0x001f220000300800 */
[----:B------:R-:W4:Y:S02]  /*19950*/  LDL.LU R25, [R1+0x3d4] ;  /* 0x0003d40001197983 */ /* 0x000f240000300800 */
[----:B------:R-:W4:Y:S02]  /*19960*/  LDL.LU R26, [R1+0x3d8] ;  /* 0x0003d800011a7983 */ /* 0x000f240000300800 */
[----:B------:R-:W4:Y:S02]  /*19970*/  LDL.LU R27, [R1+0x3dc] ;  /* 0x0003dc00011b7983 */ /* 0x000f240000300800 */
[----:B----4-:R-:W-:Y:S01]  /*19980*/  HMMA.16816.F32.BF16 R24, R20, R6, R24 ;  /* 0x000000061418723c */ /* 0x010fe20000041818 */
[----:B------:R-:W3:Y:S01]  /*19990*/  LDL.64 R22, [R1+0x68] ;  /* 0x0000680001167983 */ /* 0x000ee20000100a00 */
[----:B------:R-:W-:Y:S11]  /*199a0*/  STL.64 [R1+0xef8], R6 ;  /* 0x000ef80601007387 */ /* 0x000ff60000100a00 */
[----:B------:R-:W-:Y:S10]  /*199b0*/  @!UPT UIADD3 URZ, URZ, URZ, URZ ;  /* 0x0000003f3f3ff290 */ /* 0x000ff4000fffe03f */
[----:B------:R0:W-:Y:S01]  /*199c0*/  STL.64 [R1+0x2d0], R24 ;  /* 0x0002d01801007387 */ /* 0x0001e20000100a00 */
[----:B------:R1:W-:Y:S03]  /*199d0*/  STL.64 [R1+0x2d8], R26 ;  /* 0x0002d81a01007387 */ /* 0x0003e60000100a00 */
[----:B0-----:R-:W2:Y:S01]  /*199e0*/  LDL.LU R24, [R1+0x280] ;  /* 0x0002800001187983 */ /* 0x001ea20000300800 */
[----:B------:R-:W2:Y:S02]  /*199f0*/  LDL.LU R25, [R1+0x284] ;  /* 0x0002840001197983 */ /* 0x000ea40000300800 */
[----:B-1----:R-:W4:Y:S02]  /*19a00*/  LDL.LU R26, [R1+0x288] ;  /* 0x00028800011a7983 */ /* 0x002f240000300800 */
[----:B------:R-:W4:Y:S02]  /*19a10*/  LDL.LU R27, [R1+0x28c] ;  /* 0x00028c00011b7983 */ /* 0x000f240000300800 */
[----:B------:R-:W-:-:S02]  /*19a20*/  IMAD.MOV.U32 R6, RZ, RZ, R9 ;  /* 0x000000ffff067224 */ /* 0x000fc400078e0009 */
[----:B------:R-:W-:Y:S01]  /*19a30*/  IMAD.MOV.U32 R7, RZ, RZ, R8 ;  /* 0x000000ffff077224 */ /* 0x000fe200078e0008 */
[----:B---3--:R-:W-:Y:S11]  /*19a40*/  HMMA.16816.F32.BF16 R12, R16, R22, R12 ;  /* 0x00000016100c723c */ /* 0x008ff6000004180c */
[----:B------:R-:W-:Y:S11]  /*19a50*/  @!UPT UIADD3 URZ, URZ, URZ, URZ ;  /* 0x0000003f3f3ff290 */ /* 0x000ff6000fffe03f */
[----:B------:R-:W-:Y:S02]  /*19a60*/  @!UPT UIADD3 URZ, URZ, URZ, URZ ;  /* 0x0000003f3f3ff290 */ /* 0x000fe4000fffe03f */
[----:B------:R-:W-:Y:S02]  /*19a70*/  IMAD.MOV.U32 R20, RZ, RZ, R12 ;  /* 0x000000ffff147224 */ /* 0x000fe400078e000c */
[----:B------:R-:W-:Y:S01]  /*19a80*/  IMAD.MOV.U32 R21, RZ, RZ, R13 ;  /* 0x000000ffff157224 */ /* 0x000fe200078e000d */
[----:B----4-:R0:W-:Y:S01]  /*19a90*/  STL.64 [R1+0xec0], R26 ;  /* 0x000ec01a01007387 */ /* 0x0101e20000100a00 */
[----:B--2---:R-:W-:Y:S02]  /*19aa0*/  STL.64 [R1+0xeb8], R24 ;  /* 0x000eb81801007387 */ /* 0x004fe40000100a00 */
[----:B0-----:R-:W-:Y:S02]  /*19ab0*/  IMAD.MOV.U32 R26, RZ, RZ, R0 ;  /* 0x000000ffff1a7224 */ /* 0x001fe400078e0000 */
[----:B------:R-:W2:Y:S01]  /*19ac0*/  LDL.LU R0, [R1+0xf60] ;  /* 0x000f600001007983 */ /* 0x000ea20000300800 */
[----:B------:R0:W-:Y:S02]  /*19ad0*/  STL.64 [R1+0x3c0], R12 ;  /* 0x0003c00c01007387 */ /* 0x0001e40000100a00 */
[----:B------:R1:W-:Y:S02]  /*19ae0*/  STL.64 [R1+0x3c8], R14 ;  /* 0x0003c80e01007387 */ /* 0x0003e40000100a00 */
[----:B------:R3:W-:Y:S01]  /*19af0*/  STL.64 [R1+0xf10], R6 ;  /* 0x000f100601007387 */ /* 0x0007e20000100a00 */
[----:B0-----:R-:W4:Y:S01]  /*19b00*/  LDL.LU R12, [R1+0x2b0] ;  /* 0x0002b000010c7983 */ /* 0x001f220000300800 */
[----:B------:R-:W4:Y:S02]  /*19b10*/  LDL.LU R13, [R1+0x2b4] ;  /* 0x0002b400010d7983 */ /* 0x000f240000300800 */
[----:B-1----:R-:W2:Y:S02]  /*19b20*/  LDL.LU R14, [R1+0x2b8] ;  /* 0x0002b800010e7983 */ /* 0x002ea40000300800 */
[----:B------:R-:W2:Y:S02]  /*19b30*/  LDL.LU R15, [R1+0x2bc] ;  /* 0x0002bc00010f7983 */ /* 0x000ea40000300800 */
[----:B------:R-:W-:-:S02]  /*19b40*/  IMAD.MOV.U32 R5, RZ, RZ, R10 ;  /* 0x000000ffff057224 */ /* 0x000fc400078e000a */
[----:B------:R-:W-:Y:S02]  /*19b50*/  IMAD.MOV.U32 R4, RZ, RZ, R11 ;  /* 0x000000ffff047224 */ /* 0x000fe400078e000b */
[----:B---3--:R-:W-:Y:S02]  /*19b60*/  IMAD.MOV.U32 R6, RZ, RZ, R5 ;  /* 0x000000ffff067224 */ /* 0x008fe400078e0005 */
[----:B------:R-:W-:-:S05]  /*19b70*/  IMAD.MOV.U32 R7, RZ, RZ, R4 ;  /* 0x000000ffff077224 */ /* 0x000fca00078e0004 */
[----:B------:R-:W-:Y:S04]  /*19b80*/  STL.64 [R1+0xf28], R6 ;  /* 0x000f280601007387 */ /* 0x000fe80000100a00 */
[----:B--2---:R-:W-:Y:S01]  /*19b90*/  STL.64 [R1+0xf08], R14 ;  /* 0x000f080e01007387 */ /* 0x004fe20000100a00 */
[----:B----4-:R0:W-:Y:S03]  /*19ba0*/  STL.64 [R1+0xf00], R12 ;  /* 0x000f000c01007387 */ /* 0x0101e60000100a00 */
[----:B0-----:R-:W2:Y:S01]  /*19bb0*/  LDL.LU R12, [R1+0x360] ;  /* 0x00036000010c7983 */ /* 0x001ea20000300800 */
[----:B------:R-:W2:Y:S02]  /*19bc0*/  LDL.LU R13, [R1+0x364] ;  /* 0x00036400010d7983 */ /* 0x000ea40000300800 */
[----:B------:R-:W3:Y:S02]  /*19bd0*/  LDL.LU R14, [R1+0x368] ;  /* 0x00036800010e7983 */ /* 0x000ee40000300800 */
[----:B------:R-:W3:Y:S01]  /*19be0*/  LDL.LU R15, [R1+0x36c] ;  /* 0x00036c00010f7983 */ /* 0x000ee20000300800 */
[----:B------:R-:W4:Y:S01]  /*19bf0*/  LDL.LU R8, [R1+0x3a0] ;  /* 0x0003a00001087983 */ /* 0x000f220000300800 */
[----:B------:R-:W4:Y:S02]  /*19c00*/  LDL.LU R9, [R1+0x3a4] ;  /* 0x0003a40001097983 */ /* 0x000f240000300800 */
[----:B------:R-:W2:Y:S02]  /*19c10*/  LDL.LU R10, [R1+0x3a8] ;  /* 0x0003a800010a7983 */ /* 0x000ea40000300800 */
[----:B------:R-:W2:Y:S02]  /*19c20*/  LDL.LU R11, [R1+0x3ac] ;  /* 0x0003ac00010b7983 */ /* 0x000ea40000300800 */
[----:B--2---:R-:W-:Y:S01]  /*19c30*/  STL.64 [R1+0xf58], R10 ;  /* 0x000f580a01007387 */ /* 0x004fe20000100a00 */
[----:B----4-:R0:W-:Y:S03]  /*19c40*/  STL.64 [R1+0xf50], R8 ;  /* 0x000f500801007387 */ /* 0x0101e60000100a00 */
[----:B0-----:R-:W2:Y:S01]  /*19c50*/  LDL.LU R8, [R1+0x3b0] ;  /* 0x0003b00001087983 */ /* 0x001ea20000300800 */
[----:B------:R-:W2:Y:S02]  /*19c60*/  LDL.LU R9, [R1+0x3b4] ;  /* 0x0003b40001097983 */ /* 0x000ea40000300800 */
[----:B------:R-:W2:Y:S02]  /*19c70*/  LDL.LU R10, [R1+0x3b8] ;  /* 0x0003b800010a7983 */ /* 0x000ea40000300800 */
[----:B------:R-:W2:Y:S01]  /*19c80*/  LDL.LU R11, [R1+0x3bc] ;  /* 0x0003bc00010b7983 */ /* 0x000ea20000300800 */
[----:B------:R-:W4:Y:S01]  /*19c90*/  LDL.64 R6, [R1+0x28] ;  /* 0x0000280001067983 */ /* 0x000f220000100a00 */
[----:B------:R-:W-:-:S03]  /*19ca0*/  IMAD.MOV.U32 R27, RZ, RZ, R28 ;  /* 0x000000ffff1b7224 */ /* 0x000fc600078e001c */
[----:B----4-:R-:W-:Y:S01]  /*19cb0*/  STL.64 [R1+0xf40], R6 ;  /* 0x000f400601007387 */ /* 0x010fe20000100a00 */
[----:B---3--:R-:W-:Y:S02]  /*19cc0*/  STL.64 [R1+0xf20], R14 ;  /* 0x000f200e01007387 */ /* 0x008fe40000100a00 */
[----:B------:R0:W-:Y:S02]  /*19cd0*/  STL.64 [R1+0xf18], R12 ;  /* 0x000f180c01007387 */ /* 0x0001e40000100a00 */
[----:B0-----:R-:W3:Y:S01]  /*19ce0*/  LDL.LU R12, [R1+0x370] ;  /* 0x00037000010c7983 */ /* 0x001ee20000300800 */
[----:B------:R-:W3:Y:S02]  /*19cf0*/  LDL.LU R13, [R1+0x374] ;  /* 0x00037400010d7983 */ /* 0x000ee40000300800 */
[----:B------:R-:W4:Y:S02]  /*19d00*/  LDL.LU R14, [R1+0x378] ;  /* 0x00037800010e7983 */ /* 0x000f240000300800 */
[----:B------:R-:W4:Y:S01]  /*19d10*/  LDL.LU R15, [R1+0x37c] ;  /* 0x00037c00010f7983 */ /* 0x000f220000300800 */
[----:B--2---:R-:W-:Y:S01]  /*19d20*/  HMMA.16816.F32.BF16 R8, R16, R26, R8 ;  /* 0x0000001a1008723c */ /* 0x004fe20000041808 */
[----:B------:R-:W2:Y:S01]  /*19d30*/  LDL.LU R4, [R1+0x390] ;  /* 0x0003900001047983 */ /* 0x000ea20000300800 */
[----:B------:R-:W2:Y:S02]  /*19d40*/  LDL.LU R5, [R1+0x394] ;  /* 0x0003940001057983 */ /* 0x000ea40000300800 */
[----:B------:R-:W2:Y:S02]  /*19d50*/  LDL.LU R6, [R1+0x398] ;  /* 0x0003980001067983 */ /* 0x000ea40000300800 */
[----:B------:R-:W2:Y:S02]  /*19d60*/  LDL.LU R7, [R1+0x39c] ;  /* 0x00039c0001077983 */ /* 0x000ea40000300800 */
[----:B------:R-:W-:-:S02]  /*19d70*/  IMAD.MOV.U32 R25, RZ, RZ, R22 ;  /* 0x000000ffff197224 */ /* 0x000fc400078e0016 */
[----:B------:R-:W-:Y:S11]  /*19d80*/  IMAD.MOV.U32 R24, RZ, RZ, R23 ;  /* 0x000000ffff187224 */ /* 0x000ff600078e0017 */
[----:B------:R-:W-:Y:S03]  /*19d90*/  @!UPT UIADD3 URZ, URZ, URZ, URZ ;  /* 0x0000003f3f3ff290 */ /* 0x000fe6000fffe03f */
        /* <DEDUP_REMOVED lines=8> */
[----:B------:R-:W-:Y:S01]  /*19e20*/  STL [R1+0xca4], R20 ;  /* 0x000ca41401007387 */ /* 0x000fe20000100800 */
[----:B------:R-:W-:Y:S02]  /*19e30*/  STL [R1+0xca0], R21 ;  /* 0x000ca01501007387 */ /* 0x000fe40000100800 */
[----:B------:R-:W-:Y:S02]  /*19e40*/  STL.64 [R1+0x3b0], R8 ;  /* 0x0003b00801007387 */ /* 0x000fe40000100a00 */
[----:B------:R0:W-:Y:S02]  /*19e50*/  STL.64 [R1+0x3b8], R10 ;  /* 0x0003b80a01007387 */ /* 0x0001e40000100a00 */
[----:B0-----:R-:W4:Y:S01]  /*19e60*/  LDL.LU.64 R10, [R1+0xf58] ;  /* 0x000f5800010a7983 */ /* 0x001f220000300a00 */
[----:B------:R-:W4:Y:S02]  /*19e70*/  LDL.LU.64 R8, [R1+0xf50] ;  /* 0x000f500001087983 */ /* 0x000f240000300a00 */
[----:B------:R-:W-:Y:S02]  /*19e80*/  STL.64 [R1+0xed0], R26 ;  /* 0x000ed01a01007387 */ /* 0x000fe40000100a00 */
[----:B------:R0:W-:Y:S01]  /*19e90*/  STL [R1+0xcac], R22 ;  /* 0x000cac1601007387 */ /* 0x0001e20000100800 */
[----:B------:R1:W-:Y:S01]  /*19ea0*/  STL [R1+0xca8], R23 ;  /* 0x000ca81701007387 */ /* 0x0003e20000100800 */
[----:B0-----:R-:W-:-:S02]  /*19eb0*/  IMAD.MOV.U32 R22, RZ, RZ, R3 ;  /* 0x000000ffff167224 */ /* 0x001fc400078e0003 */
[----:B-1----:R-:W-:-:S07]  /*19ec0*/  IMAD.MOV.U32 R23, RZ, RZ, R2 ;  /* 0x000000ffff177224 */ /* 0x002fce00078e0002 */
[C---:B----4-:R-:W-:Y:S11]  /*19ed0*/  HMMA.16816.F32.BF16 R8, R16.reuse, R22, R8 ;  /* 0x000000161008723c */ /* 0x050ff60000041808 */
[----:B------:R-:W-:Y:S11]  /*19ee0*/  @!UPT UIADD3 URZ, URZ, URZ, URZ ;  /* 0x0000003f3f3ff290 */ /* 0x000ff6000fffe03f */
[----:B------:R-:W-:Y:S01]  /*19ef0*/  @!UPT UIADD3 URZ, URZ, URZ, URZ ;  /* 0x0000003f3f3ff290 */ /* 0x000fe2000fffe03f */
[----:B------:R-:W-:Y:S01]  /*19f00*/  STL.64 [R1+0x3a0], R8 ;  /* 0x0003a00801007387 */ /* 0x000fe20000100a00 */
[----:B------:R0:W-:Y:S03]  /*19f10*/  STL.64 [R1+0x3a8], R10 ;  /* 0x0003a80a01007387 */ /* 0x0001e60000100a00 */
[----:B0-----:R-:W2:Y:S01]  /*19f20*/  LDL.LU.64 R10, [R1+0xf48] ;  /* 0x000f4800010a7983 */ /* 0x001ea20000300a00 */
[----:B------:R0:W-:Y:S02]  /*19f30*/  STL.64 [R1+0xec8], R22 ;  /* 0x000ec81601007387 */ /* 0x0001e40000100a00 */
[----:B------:R-:W4:Y:S02]  /*19f40*/  LDL.LU R20, [R1+0x290] ;  /* 0x0002900001147983 */ /* 0x000f240000300800 */
[----:B------:R-:W4:Y:S01]  /*19f50*/  LDL.LU R21, [R1+0x294] ;  /* 0x0002940001157983 */ /* 0x000f220000300800 */
[----:B0-----:R-:W3:Y:S01]  /*19f60*/  LDL.LU R22, [R1+0x298] ;  /* 0x0002980001167983 */ /* 0x001ee20000300800 */
[----:B------:R-:W3:Y:S01]  /*19f70*/  LDL.LU R23, [R1+0x29c] ;  /* 0x00029c0001177983 */ /* 0x000ee20000300800 */
[C---:B--2---:R-:W-:Y:S02]  /*19f80*/  HMMA.16816.F32.BF16 R4, R16.reuse, R10, R4 ;  /* 0x0000000a1004723c */ /* 0x044fe40000041804 */
[----:B---3--:R-:W-:Y:S01]  /*19f90*/  STL.64 [R1+0xee0], R22 ;  /* 0x000ee01601007387 */ /* 0x008fe20000100a00 */
        /* <DEDUP_REMOVED lines=37> */
[----:B------:R0:W-:Y:S03]  /*1a1f0*/  STL.64 [R1+0x1a8], R18 ;  /* 0x0001a81201007387 */ /* 0x0001e60000100a00 */
[----:B0-----:R-:W3:Y:S01]  /*1a200*/  LDL.LU.64 R18, [R1+0x8] ;  /* 0x0000080001127983 */ /* 0x001ee20000300a00 */
[----:B------:R-:W-:Y:S02]  /*1a210*/  IMAD.MOV.U32 R26, RZ, RZ, R25 ;  /* 0x000000ffff1a7224 */ /* 0x000fe400078e0019 */
[----:B------:R-:W-:Y:S01]  /*1a220*/  IMAD.MOV.U32 R27, RZ, RZ, R24 ;  /* 0x000000ffff1b7224 */ /* 0x000fe200078e0018 */
[----:B---3--:R0:W-:Y:S01]  /*1a230*/  STL.64 [R1+0xe80], R18 ;  /* 0x000e801201007387 */ /* 0x0081e20000100a00 */
[----:B------:R-:W3:Y:S02]  /*1a240*/  LDL.LU R16, [R1+0x250] ;  /* 0x0002500001107983 */ /* 0x000ee40000300800 */
[----:B------:R-:W3:Y:S01]  /*1a250*/  LDL.LU R17, [R1+0x254] ;  /* 0x0002540001117983 */ /* 0x000ee20000300800 */
[----:B0-----:R-:W4:Y:S01]  /*1a260*/  LDL.LU R18, [R1+0x258] ;  /* 0x0002580001127983 */ /* 0x001f220000300800 */
[----:B------:R-:W4:Y:S01]  /*1a270*/  LDL.LU R19, [R1+0x25c] ;  /* 0x00025c0001137983 */ /* 0x000f220000300800 */
[C---:B--2---:R-:W-:Y:S02]  /*1a280*/  HMMA.16816.F32.BF16 R24, R12.reuse, R26, R20 ;  /* 0x0000001a0c18723c */ /* 0x044fe40000041814 */
[----:B----4-:R-:W-:Y:S01]  /*1a290*/  STL.64 [R1+0xe90], R18 ;  /* 0x000e901201007387 */ /* 0x010fe20000100a00 */
[----:B---3--:R-:W-:Y:S02]  /*1a2a0*/  STL.64 [R1+0xe88], R16 ;  /* 0x000e881001007387 */ /* 0x008fe40000100a00 */
[----:B------:R-:W2:Y:S02]  /*1a2b0*/  LDL.LU.64 R22, [R1+0xee0] ;  /* 0x000ee00001167983 */ /* 0x000ea40000300a00 */
[----:B------:R-:W2:Y:S11]  /*1a2c0*/  LDL.LU.64 R20, [R1+0xed8] ;  /* 0x000ed80001147983 */ /* 0x000eb60000300a00 */
[----:B------:R-:W-:Y:S05]  /*1a2d0*/  @!UPT UIADD3 URZ, URZ, URZ, URZ ;  /* 0x0000003f3f3ff290 */ /* 0x000fea000fffe03f */
        /* <DEDUP_REMOVED lines=10> */
[C---:B--2---:R-:W-:Y:S01]  /*1a380*/  HMMA.16816.F32.BF16 R20, R12.reuse, R22, R24 ;  /* 0x000000160c14723c */ /* 0x044fe20000041818 */
[----:B------:R-:W2:Y:S01]  /*1a390*/  LDL.LU.64 R26, [R1+0xeb0] ;  /* 0x000eb000011a7983 */ /* 0x000ea20000300a00 */
[----:B------:R-:W2:Y:S11]  /*1a3a0*/  LDL.LU.64 R24, [R1+0xea8] ;  /* 0x000ea80001187983 */ /* 0x000eb60000300a00 */
[----:B------:R-:W-:Y:S10]  /*1a3b0*/  @!UPT UIADD3 URZ, URZ, URZ, URZ ;  /* 0x0000003f3f3ff290 */ /* 0x000ff4000fffe03f */
[----:B------:R-:W-:Y:S01]  /*1a3c0*/  STL.64 [R1+0x2a0], R20 ;  /* 0x0002a01401007387 */ /* 0x000fe20000100a00 */
[----:B------:R2:W-:Y:S02]  /*1a3d0*/  STL.64 [R1+0x2a8], R22 ;  /* 0x0002a81601007387 */ /* 0x0005e40000100a00 */
[----:B------:R-:W-:Y:S01]  /*1a3e0*/  IMAD.MOV.U32 R4, RZ, RZ, R10 ;  /* 0x000000ffff047224 */ /* 0x000fe200078e000a */
[----:B--2---:R-:W-:Y:S11]  /*1a3f0*/  HMMA.16816.F32.BF16 R20, R12, R10, R24 ;  /* 0x0000000a0c14723c */ /* 0x004ff60000041818 */
[----:B------:R-:W-:Y:S11]  /*1a400*/  @!UPT UIADD3 URZ, URZ, URZ, URZ ;  /* 0x0000003f3f3ff290 */ /* 0x000ff6000fffe03f */
[----:B------:R-:W-:Y:S01]  /*1a410*/  @!UPT UIADD3 URZ, URZ, URZ, URZ ;  /* 0x0000003f3f3ff290 */ /* 0x000fe2000fffe03f */
[----:B------:R-:W-:Y:S01]  /*1a420*/  STL.64 [R1+0x290], R20 ;  /* 0x0002901401007387 */ /* 0x000fe20000100a00 */
[----:B------:R-:W-:Y:S02]  /*1a430*/  STL.64 [R1+0x298], R22 ;  /* 0x0002981601007387 */ /* 0x000fe40000100a00 */
[----:B------:R-:W-:Y:S02]  /*1a440*/  STL.64 [R1+0xea0], R6 ;  /* 0x000ea00601007387 */ /* 0x000fe40000100a00 */
[----:B------:R0:W-:Y:S02]  /*1a450*/  STL [R1+0xe98], R4 ;  /* 0x000e980401007387 */ /* 0x0001e40000100800 */
[----:B0-----:R-:W2:Y:S01]  /*1a460*/  LDL.LU R4, [R1+0x260] ;  /* 0x0002600001047983 */ /* 0x001ea20000300800 */
[----:B------:R-:W2:Y:S02]  /*1a470*/  LDL.LU R5, [R1+0x264] ;  /* 0x0002640001057983 */ /* 0x000ea40000300800 */
[----:B------:R-:W2:Y:S02]  /*1a480*/  LDL.LU R6, [R1+0x268] ;  /* 0x0002680001067983 */ /* 0x000ea40000300800 */
[----:B------:R-:W2:Y:S01]  /*1a490*/  LDL.LU R7, [R1+0x26c] ;  /* 0x00026c0001077983 */ /* 0x000ea20000300800 */
[----:B------:R-:W3:Y:S01]  /*1a4a0*/  LDL.LU R24, [R1+0x160] ;  /* 0x0001600001187983 */ /* 0x000ee20000300800 */
[----:B------:R-:W3:Y:S02]  /*1a4b0*/  LDL.LU R25, [R1+0x164] ;  /* 0x0001640001197983 */ /* 0x000ee40000300800 */
[----:B------:R-:W4:Y:S02]  /*1a4c0*/  LDL.LU R26, [R1+0x168] ;  /* 0x00016800011a7983 */ /* 0x000f240000300800 */
[----:B------:R-:W4:Y:S01]  /*1a4d0*/  LDL.LU R27, [R1+0x16c] ;  /* 0x00016c00011b7983 */ /* 0x000f220000300800 */
[----:B------:R-:W2:Y:S01]  /*1a4e0*/  LDL.LU R8, [R1+0x190] ;  /* 0x0001900001087983 */ /* 0x000ea20000300800 */
[----:B------:R-:W-:-:S02]  /*1a4f0*/  IMAD.MOV.U32 R19, RZ, RZ, R2 ;  /* 0x000000ffff137224 */ /* 0x000fc400078e0002 */
[----:B------:R-:W2:Y:S02]  /*1a500*/  LDL.LU R9, [R1+0x194] ;  /* 0x0001940001097983 */ /* 0x000ea40000300800 */
[----:B------:R-:W-:Y:S01]  /*1a510*/  IMAD.MOV.U32 R2, RZ, RZ, R11 ;  /* 0x000000ffff027224 */ /* 0x000fe200078e000b */
[----:B------:R-:W2:Y:S01]  /*1a520*/  LDL.LU R10, [R1+0x198] ;  /* 0x00019800010a7983 */ /* 0x000ea20000300800 */
[----:B------:R-:W2:Y:S03]  /*1a530*/  LDL.LU R11, [R1+0x19c] ;  /* 0x00019c00010b7983 */ /* 0x000ea60000300800 */
[----:B----4-:R0:W-:Y:S01]  /*1a540*/  STL.64 [R1+0xe50], R26 ;  /* 0x000e501a01007387 */ /* 0x0101e20000100a00 */
[----:B---3--:R-:W-:Y:S03]  /*1a550*/  STL.64 [R1+0xe48], R24 ;  /* 0x000e481801007387 */ /* 0x008fe60000100a00 */
[----:B0-----:R-:W3:Y:S01]  /*1a560*/  LDL.LU.64 R26, [R1+0x58] ;  /* 0x00005800011a7983 */ /* 0x001ee20000300a00 */
[----:B------:R-:W-:-:S07]  /*1a570*/  IMAD.MOV.U32 R18, RZ, RZ, R3 ;  /* 0x000000ffff127224 */ /* 0x000fce00078e0003 */
[C---:B--2---:R-:W-:Y:S01]  /*1a580*/  HMMA.16816.F32.BF16 R16, R12.reuse, R18, R4 ;  /* 0x000000120c10723c */ /* 0x044fe20000041804 */
[----:B---3--:R0:W-:Y:S04]  /*1a590*/  STL.64 [R1+0xe58], R26 ;  /* 0x000e581a01007387 */ /* 0x0081e80000100a00 */
[----:B0-----:R-:W2:Y:S01]  /*1a5a0*/  LDL.LU.64 R26, [R1+0x68] ;  /* 0x00006800011a7983 */ /* 0x001ea20000300a00 */
[----:B------:R-:W3:Y:S03]  /*1a5b0*/  LDL.LU R22, [R1+0x778] ;  /* 0x0007780001167983 */ /* 0x000ee60000300800 */
[----:B---3--:R0:W-:Y:S04]  /*1a5c0*/  STL [R1+0xe1c], R22 ;  /* 0x000e1c1601007387 */ /* 0x0081e80000100800 */
[----:B0-----:R-:W3:Y:S01]  /*1a5d0*/  LDL.LU.64 R22, [R1+0x18] ;  /* 0x0000180001167983 */ /* 0x001ee20000300a00 */
[----:B------:R-:W4:Y:S02]  /*1a5e0*/  LDL.LU.64 R6, [R1+0xea0] ;  /* 0x000ea00001067983 */ /* 0x000f240000300a00 */
[----:B------:R-:W2:Y:S07]  /*1a5f0*/  LDL.LU R4, [R1+0xe98] ;  /* 0x000e980001047983 */ /* 0x000eae0000300800 */
[----:B------:R-:W-:Y:S01]  /*1a600*/  STL.64 [R1+0x1b0], R16 ;  /* 0x0001b01001007387 */ /* 0x000fe20000100a00 */
[----:B------:R0:W-:Y:S04]  /*1a610*/  STL.64 [R1+0x1b8], R18 ;  /* 0x0001b81201007387 */ /* 0x0001e80000100a00 */
        /* <DEDUP_REMOVED lines=8> */
[----:B------:R0:W-:Y:S02]  /*1a6a0*/  STL.64 [R1+0xe28], R22 ;  /* 0x000e281601007387 */ /* 0x0001e40000100a00 */
[----:B------:R-:W3:Y:S02]  /*1a6b0*/  LDL.LU R20, [R1+0x240] ;  /* 0x0002400001147983 */ /* 0x000ee40000300800 */
[----:B------:R-:W3:Y:S01]  /*1a6c0*/  LDL.LU R21, [R1+0x244] ;  /* 0x0002440001157983 */ /* 0x000ee20000300800 */
[----:B0-----:R-:W3:Y:S01]  /*1a6d0*/  LDL.LU R22, [R1+0x248] ;  /* 0x0002480001167983 */ /* 0x001ee20000300800 */
[----:B------:R-:W3:Y:S02]  /*1a6e0*/  LDL.LU R23, [R1+0x24c] ;  /* 0x00024c0001177983 */ /* 0x000ee40000300800 */
[----:B---3--:R-:W-:Y:S11]  /*1a6f0*/  HMMA.16816.F32.BF16 R20, R12, R18, R20 ;  /* 0x000000120c14723c */ /* 0x008ff60000041814 */
[----:B------:R-:W-:Y:S11]  /*1a700*/  @!UPT UIADD3 URZ, URZ, URZ, URZ ;  /* 0x0000003f3f3ff290 */ /* 0x000ff6000fffe03f */
[----:B------:R-:W-:Y:S01]  /*1a710*/  @!UPT UIADD3 URZ, URZ, URZ, URZ ;  /* 0x0000003f3f3ff290 */ /* 0x000fe2000fffe03f */
[----:B------:R-:W-:Y:S01]  /*1a720*/  STL.64 [R1+0x4a0], R20 ;  /* 0x0004a01401007387 */ /* 0x000fe20000100a00 */
[----:B------:R0:W-:Y:S03]  /*1a730*/  STL.64 [R1+0x4a8], R22 ;  /* 0x0004a81601007387 */ /* 0x0001e60000100a00 */
[----:B0-----:R-:W3:Y:S04]  /*1a740*/  LDL.LU.64 R22, [R1+0x28] ;  /* 0x0000280001167983 */ /* 0x001ee80000300a00 */
[----:B---3--:R0:W-:Y:S01]  /*1a750*/  STL.64 [R1+0xe38], R22 ;  /* 0x000e381601007387 */ /* 0x0081e20000100a00 */
[----:B------:R-:W3:Y:S02]  /*1a760*/  LDL.LU R20, [R1+0x150] ;  /* 0x0001500001147983 */ /* 0x000ee40000300800 */
[----:B------:R-:W3:Y:S01]  /*1a770*/  LDL.LU R21, [R1+0x154] ;  /* 0x0001540001157983 */ /* 0x000ee20000300800 */
[----:B0-----:R-:W2:Y:S01]  /*1a780*/  LDL.LU R22, [R1+0x158] ;  /* 0x0001580001167983 */ /* 0x001ea20000300800 */
[----:B------:R-:W2:Y:S02]  /*1a790*/  LDL.LU R23, [R1+0x15c] ;  /* 0x00015c0001177983 */ /* 0x000ea40000300800 */
[----:B------:R-:W-:-:S02]  /*1a7a0*/  IMAD.MOV.U32 R28, RZ, RZ, R18 ;  /* 0x000000ffff1c7224 */ /* 0x000fc400078e0012 */
[----:B------:R-:W-:Y:S01]  /*1a7b0*/  IMAD.MOV.U32 R3, RZ, RZ, R19 ;  /* 0x000000ffff037224 */ /* 0x000fe200078e0013 */
[----:B--2---:R-:W-:Y:S01]  /*1a7c0*/  STL.64 [R1+0xe68], R22 ;  /* 0x000e681601007387 */ /* 0x004fe20000100a00 */
[----:B---3--:R0:W-:Y:S03]  /*1a7d0*/  STL.64 [R1+0xe60], R20 ;  /* 0x000e601401007387 */ /* 0x0081e60000100a00 */
[----:B0-----:R-:W2:Y:S01]  /*1a7e0*/  LDL.LU R20, [R1+0x180] ;  /* 0x0001800001147983 */ /* 0x001ea20000300800 */
[----:B------:R-:W2:Y:S02]  /*1a7f0*/  LDL.LU R21, [R1+0x184] ;  /* 0x0001840001157983 */ /* 0x000ea40000300800 */
[----:B------:R-:W2:Y:S02]  /*1a800*/  LDL.LU R22, [R1+0x188] ;  /* 0x0001880001167983 */ /* 0x000ea40000300800 */
[----:B------:R-:W2:Y:S01]  /*1a810*/  LDL.LU R23, [R1+0x18c] ;  /* 0x00018c0001177983 */ /* 0x000ea20000300800 */
[----:B------:R-:W3:Y:S01]  /*1a820*/  LDL.LU.64 R18, [R1+0x750] ;  /* 0x0007500001127983 */ /* 0x000ee20000300a00 */
[----:B----4-:R-:W-:Y:S03]  /*1a830*/  HMMA.16816.F32.BF16 R12, R12, R6, R8 ;  /* 0x000000060c0c723c */ /* 0x010fe60000041808 */
[----:B---3--:R0:W-:Y:S01]  /*1a840*/  STL.64 [R1+0xd90], R18 ;  /* 0x000d901201007387 */ /* 0x0081e20000100a00 */
[----:B------:R-:W2:Y:S02]  /*1a850*/  LDL.LU.64 R10, [R1+0xe78] ;  /* 0x000e7800010a7983 */ /* 0x000ea40000300a00 */
[----:B------:R-:W2:Y:S11]  /*1a860*/  LDL.LU.64 R8, [R1+0xe70] ;  /* 0x000e700001087983 */ /* 0x000eb60000300a00 */
[----:B------:R-:W-:Y:S06]  /*1a870*/  @!UPT UIADD3 URZ, URZ, URZ, URZ ;  /* 0x0000003f3f3ff290 */ /* 0x000fec000fffe03f */
[----:B------:R-:W-:Y:S01]  /*1a880*/  STL.64 [R1+0x190], R12 ;  /* 0x0001900c01007387 */ /* 0x000fe20000100a00 */
[----:B------:R1:W-:Y:S01]  /*1a890*/  STL.64 [R1+0x198], R14 ;  /* 0x0001980e01007387 */ /* 0x0003e20000100a00 */
[----:B0-----:R-:W-:-:S03]  /*1a8a0*/  IMAD.MOV.U32 R18, RZ, RZ, R4 ;  /* 0x000000ffff127224 */ /* 0x001fc600078e0004 */
[----:B-1----:R-:W3:Y:S01]  /*1a8b0*/  LDL.LU.64 R14, [R1+0x48] ;  /* 0x00004800010e7983 */ /* 0x002ee20000300a00 */
[----:B------:R0:W-:Y:S02]  /*1a8c0*/  STL.64 [R1+0xe00], R6 ;  /* 0x000e000601007387 */ /* 0x0001e40000100a00 */
[----:B------:R-:W4:Y:S02]  /*1a8d0*/  LDL.LU R4, [R1+0x170] ;  /* 0x0001700001047983 */ /* 0x000f240000300800 */
[----:B------:R-:W4:Y:S02]  /*1a8e0*/  LDL.LU R5, [R1+0x174] ;  /* 0x0001740001057983 */ /* 0x000f240000300800 */
[----:B------:R-:W-:Y:S02]  /*1a8f0*/  IMAD.MOV.U32 R19, RZ, RZ, R2 ;  /* 0x000000ffff137224 */ /* 0x000fe400078e0002 */
[----:B------:R-:W-:Y:S02]  /*1a900*/  IMAD.MOV.U32 R16, RZ, RZ, R26 ;  /* 0x000000ffff107224 */ /* 0x000fe400078e001a */
[----:B------:R-:W-:Y:S01]  /*1a910*/  IMAD.MOV.U32 R2, RZ, RZ, R27 ;  /* 0x000000ffff027224 */ /* 0x000fe200078e001b */
        /* <DEDUP_REMOVED lines=9> */
[----:B------:R-:W4:Y:S02]  /*1a9b0*/  LDL.LU.64 R26, [R1+0xe58] ;  /* 0x000e5800011a7983 */ /* 0x000f240000300a00 */
[C---:B----4-:R-:W-:Y:S11]  /*1a9c0*/  HMMA.16816.F32.BF16 R4, R8.reuse, R26, R4 ;  /* 0x0000001a0804723c */ /* 0x050ff60000041804 */
[----:B------:R-:W-:Y:S11]  /*1a9d0*/  @!UPT UIADD3 URZ, URZ, URZ, URZ ;  /* 0x0000003f3f3ff290 */ /* 0x000ff6000fffe03f */
[----:B------:R-:W-:Y:S01]  /*1a9e0*/  @!UPT UIADD3 URZ, URZ, URZ, URZ ;  /* 0x0000003f3f3ff290 */ /* 0x000fe2000fffe03f */
[----:B------:R0:W-:Y:S01]  /*1a9f0*/  STL.64 [R1+0x500], R4 ;  /* 0x0005000401007387 */ /* 0x0001e20000100a00 */
[----:B------:R-:W-:Y:S02]  /*1aa00*/  STL.64 [R1+0x508], R6 ;  /* 0x0005080601007387 */ /* 0x000fe40000100a00 */
[----:B0-----:R-:W-:Y:S02]  /*1aa10*/  IMAD.MOV.U32 R5, RZ, RZ, R26 ;  /* 0x000000ffff057224 */ /* 0x001fe400078e001a */
[----:B------:R-:W-:Y:S02]  /*1aa20*/  IMAD.MOV.U32 R4, RZ, RZ, R27 ;  /* 0x000000ffff047224 */ /* 0x000fe400078e001b */
[----:B------:R-:W4:Y:S01]  /*1aa30*/  LDL.LU.64 R26, [R1+0xe50] ;  /* 0x000e5000011a7983 */ /* 0x000f220000300a00 */
[----:B------:R-:W4:Y:S02]  /*1aa40*/  LDL.LU.64 R24, [R1+0xe48] ;  /* 0x000e480001187983 */ /* 0x000f240000300a00 */
[----:B------:R0:W-:Y:S02]  /*1aa50*/  STL.64 [R1+0xe30], R4 ;  /* 0x000e300401007387 */ /* 0x0001e40000100a00 */
[----:B0-----:R-:W2:Y:S01]  /*1aa60*/  LDL.LU R4, [R1+0x140] ;  /* 0x0001400001047983 */ /* 0x001ea20000300800 */
[----:B------:R-:W2:Y:S02]  /*1aa70*/  LDL.LU R5, [R1+0x144] ;  /* 0x0001440001057983 */ /* 0x000ea40000300800 */
[----:B------:R-:W2:Y:S02]  /*1aa80*/  LDL.LU R6, [R1+0x148] ;  /* 0x0001480001067983 */ /* 0x000ea40000300800 */
[----:B------:R-:W2:Y:S02]  /*1aa90*/  LDL.LU R7, [R1+0x14c] ;  /* 0x00014c0001077983 */ /* 0x000ea40000300800 */
[----:B---3--:R-:W-:Y:S01]  /*1aaa0*/  IMAD.MOV.U32 R17, RZ, RZ, R15 ;  /* 0x000000ffff117224 */ /* 0x008fe200078e000f */
[----:B----4-:R-:W-:Y:S11]  /*1aab0*/  HMMA.16816.F32.BF16 R24, R8, R14, R24 ;  /* 0x0000000e0818723c */ /* 0x010ff60000041818 */
[----:B------:R-:W-:Y:S11]  /*1aac0*/  @!UPT UIADD3 URZ, URZ, URZ, URZ ;  /* 0x0000003f3f3ff290 */ /* 0x000ff6000fffe03f */
[----:B------:R-:W-:Y:S01]  /*1aad0*/  @!UPT UIADD3 URZ, URZ, URZ, URZ ;  /* 0x0000003f3f3ff290 */ /* 0x000fe2000fffe03f */
[----:B------:R0:W-:Y:S01]  /*1aae0*/  STL.64 [R1+0x4f0], R24 ;  /* 0x0004f01801007387 */ /* 0x0001e20000100a00 */
[----:B------:R-:W-:Y:S02]  /*1aaf0*/  STL.64 [R1+0x4f8], R26 ;  /* 0x0004f81a01007387 */ /* 0x000fe40000100a00 */
[----:B0-----:R-:W-:-:S05]  /*1ab00*/  IMAD.MOV.U32 R24, RZ, RZ, R14 ;  /* 0x000000ffff187224 */ /* 0x001fca00078e000e */
[----:B------:R0:W-:Y:S04]  /*1ab10*/  STL [R1+0xe20], R24 ;  /* 0x000e201801007387 */ /* 0x0001e80000100800 */
        /* <DEDUP_REMOVED lines=8> */
[----:B--2---:R-:W-:Y:S01]  /*1aba0*/  HMMA.16816.F32.BF16 R20, R8, R18, R20 ;  /* 0x000000120814723c */ /* 0x004fe20000041814 */
[----:B---3--:R0:W-:Y:S01]  /*1abb0*/  STL.64 [R1+0xd48], R14 ;  /* 0x000d480e01007387 */ /* 0x0081e20000100a00 */
[----:B----4-:R-:W-:Y:S02]  /*1abc0*/  STL.64 [R1+0xd40], R12 ;  /* 0x000d400c01007387 */ /* 0x010fe40000100a00 */
[----:B0-----:R-:W-:-:S02]  /*1abd0*/  IMAD.MOV.U32 R14, RZ, RZ, R28 ;  /* 0x000000ffff0e7224 */ /* 0x001fc400078e001c */
[----:B------:R-:W-:Y:S01]  /*1abe0*/  IMAD.MOV.U32 R15, RZ, RZ, R3 ;  /* 0x000000ffff0f7224 */ /* 0x000fe200078e0003 */
[----:B------:R-:W2:Y:S01]  /*1abf0*/  LDL.LU R28, [R1+0xe44] ;  /* 0x000e4400011c7983 */ /* 0x000ea20000300800 */
[----:B------:R-:W3:Y:S11]  /*1ac00*/  LDL.LU R3, [R1+0xe40] ;  /* 0x000e400001037983 */ /* 0x000ef60000300800 */
[----:B------:R-:W-:Y:S04]  /*1ac10*/  @!UPT UIADD3 URZ, URZ, URZ, URZ ;  /* 0x0000003f3f3ff290 */ /* 0x000fe8000fffe03f */
[----:B------:R-:W-:Y:S02]  /*1ac20*/  STL.64 [R1+0x4e0], R20 ;  /* 0x0004e01401007387 */ /* 0x000fe40000100a00 */
[----:B------:R0:W-:Y:S02]  /*1ac30*/  STL.64 [R1+0x4e8], R22 ;  /* 0x0004e81601007387 */ /* 0x0001e40000100a00 */
[----:B0-----:R-:W4:Y:S01]  /*1ac40*/  LDL.LU.64 R22, [R1+0xe38] ;  /* 0x000e380001167983 */ /* 0x001f220000300a00 */
[----:B------:R-:W-:Y:S01]  /*1ac50*/  STL.64 [R1+0xda0], R18 ;  /* 0x000da01201007387 */ /* 0x000fe20000100a00 */
        /* <DEDUP_REMOVED lines=9> */
[----:B--2---:R-:W-:Y:S01]  /*1acf0*/  HMMA.16816.F32.BF16 R24, R8, R22, R24 ;  /* 0x000000160818723c */ /* 0x004fe20000041818 */
[----:B------:R-:W-:Y:S11]  /*1ad00*/  IMAD.MOV.U32 R13, RZ, RZ, R22 ;  /* 0x000000ffff0d7224 */ /* 0x000ff600078e0016 */
[----:B------:R-:W-:Y:S11]  /*1ad10*/  @!UPT UIADD3 URZ, URZ, URZ, URZ ;  /* 0x0000003f3f3ff290 */ /* 0x000ff6000fffe03f */
[----:B------:R0:W-:Y:S01]  /*1ad20*/  STL.64 [R1+0x170], R24 ;  /* 0x0001701801007387 */ /* 0x0001e20000100a00 */
[----:B------:R-:W-:Y:S03]  /*1ad30*/  STL.64 [R1+0x178], R26 ;  /* 0x0001781a01007387 */ /* 0x000fe60000100a00 */
[----:B0-----:R-:W2:Y:S01]  /*1ad40*/  LDL.LU R24, [R1+0xe20] ;  /* 0x000e200001187983 */ /* 0x001ea20000300800 */
[----:B------:R-:W2:Y:S02]  /*1ad50*/  LDL.LU R22, [R1+0xe1c] ;  /* 0x000e1c0001167983 */ /* 0x000ea40000300800 */
[----:B------:R-:W3:Y:S02]  /*1ad60*/  LDL.LU R21, [R1+0xaa0] ;  /* 0x000aa00001157983 */ /* 0x000ee40000300800 */
[----:B------:R-:W3:Y:S02]  /*1ad70*/  LDL.LU R20, [R1+0xa98] ;  /* 0x000a980001147983 */ /* 0x000ee40000300800 */
[----:B------:R-:W-:-:S02]  /*1ad80*/  IMAD.MOV.U32 R12, RZ, RZ, R23 ;  /* 0x000000ffff0c7224 */ /* 0x000fc400078e0017 */
[----:B------:R-:W-:Y:S02]  /*1ad90*/  IMAD.MOV.U32 R19, RZ, RZ, R17 ;  /* 0x000000ffff137224 */ /* 0x000fe400078e0011 */
[----:B------:R-:W-:Y:S01]  /*1ada0*/  IMAD.MOV.U32 R23, RZ, RZ, R29 ;  /* 0x000000ffff177224 */ /* 0x000fe200078e001d */
[----:B--2---:R0:W-:Y:S01]  /*1adb0*/  STL [R1+0xd58], R22 ;  /* 0x000d581601007387 */ /* 0x0041e20000100800 */
[----:B---3--:R1:W-:Y:S02]  /*1adc0*/  STL.64 [R1+0xd50], R20 ;  /* 0x000d501401007387 */ /* 0x0083e40000100a00 */
[----:B------:R-:W-:Y:S02]  /*1add0*/  IMAD.MOV.U32 R18, RZ, RZ, R24 ;  /* 0x000000ffff127224 */ /* 0x000fe400078e0018 */
[----:B0-----:R-:W-:Y:S02]  /*1ade0*/  IMAD.MOV.U32 R22, RZ, RZ, R0 ;  /* 0x000000ffff167224 */ /* 0x001fe400078e0000 */
[----:B-1----:R-:W-:-:S02]  /*1adf0*/  IMAD.MOV.U32 R20, RZ, RZ, R3 ;  /* 0x000000ffff147224 */ /* 0x002fc400078e0003 */
[----:B------:R-:W-:Y:S01]  /*1ae00*/  IMAD.MOV.U32 R21, RZ, RZ, R28 ;  /* 0x000000ffff157224 */ /* 0x000fe200078e001c */
[----:B------:R-:W2:Y:S01]  /*1ae10*/  LDL.LU R3, [R1+0xe18] ;  /* 0x000e180001037983 */ /* 0x000ea20000300800 */
[----:B------:R-:W3:Y:S02]  /*1ae20*/  LDL.LU R28, [R1+0xe14] ;  /* 0x000e1400011c7983 */ /* 0x000ee40000300800 */
[----:B------:R-:W2:Y:S02]  /*1ae30*/  LDL.LU R0, [R1+0xe10] ;  /* 0x000e100001007983 */ /* 0x000ea40000300800 */
[----:B------:R-:W2:Y:S01]  /*1ae40*/  LDL.LU R29, [R1+0xe0c] ;  /* 0x000e0c00011d7983 */ /* 0x000ea20000300800 */
[----:B------:R-:W-:Y:S01]  /*1ae50*/  STL.64 [R1+0xdb8], R18 ;  /* 0x000db81201007387 */ /* 0x000fe20000100a00 */
[----:B------:R0:W-:Y:S02]  /*1ae60*/  STL.64 [R1+0xd68], R22 ;  /* 0x000d681601007387 */ /* 0x0001e40000100a00 */
[----:B------:R-:W-:Y:S02]  /*1ae70*/  STL.64 [R1+0xd60], R20 ;  /* 0x000d601401007387 */ /* 0x000fe40000100a00 */
[----:B0-----:R-:W-:-:S02]  /*1ae80*/  IMAD.MOV.U32 R22, RZ, RZ, R13 ;  /* 0x000000ffff167224 */ /* 0x001fc400078e000d */
[----:B------:R-:W-:Y:S02]  /*1ae90*/  IMAD.MOV.U32 R23, RZ, RZ, R12 ;  /* 0x000000ffff177224 */ /* 0x000fe400078e000c */
[----:B----4-:R-:W-:Y:S02]  /*1aea0*/  IMAD.MOV.U32 R18, RZ, RZ, R5 ;  /* 0x000000ffff127224 */ /* 0x010fe400078e0005 */
[----:B------:R-:W-:Y:S01]  /*1aeb0*/  IMAD.MOV.U32 R19, RZ, RZ, R4 ;  /* 0x000000ffff137224 */ /* 0x000fe200078e0004 */
[----:B------:R0:W-:Y:S01]  /*1aec0*/  STL.64 [R1+0xd78], R22 ;  /* 0x000d781601007387 */ /* 0x0001e20000100a00 */
[----:B------:R-:W4:Y:S02]  /*1aed0*/  LDL.LU R4, [R1+0x120] ;  /* 0x0001200001047983 */ /* 0x000f240000300800 */
[----:B------:R-:W4:Y:S02]  /*1aee0*/  LDL.LU R5, [R1+0x124] ;  /* 0x0001240001057983 */ /* 0x000f240000300800 */
[----:B0-----:R-:W-:-:S02]  /*1aef0*/  IMAD.MOV.U32 R22, RZ, RZ, R7 ;  /* 0x000000ffff167224 */ /* 0x001fc400078e0007 */
[----:B------:R-:W-:Y:S02]  /*1af00*/  IMAD.MOV.U32 R23, RZ, RZ, R6 ;  /* 0x000000ffff177224 */ /* 0x000fe400078e0006 */
[----:B------:R-:W4:Y:S01]  /*1af10*/  LDL.LU R6, [R1+0x128] ;  /* 0x0001280001067983 */ /* 0x000f220000300800 */
[----:B------:R-:W4:Y:S02]  /*1af20*/  LDL.LU R7, [R1+0x12c] ;  /* 0x00012c0001077983 */ /* 0x000f240000300800 */
[----:B------:R-:W-:Y:S02]  /*1af30*/  STL.64 [R1+0xdd0], R18 ;  /* 0x000dd01201007387 */ /* 0x000fe40000100a00 */
[----:B------:R0:W-:Y:S01]  /*1af40*/  STL.64 [R1+0xd98], R22 ;  /* 0x000d981601007387 */ /* 0x0001e20000100a00 */
[----:B------:R-:W2:Y:S01]  /*1af50*/  LDL.LU R20, [R1+0x80] ;  /* 0x0000800001147983 */ /* 0x000ea20000300800 */
[----:B------:R-:W2:Y:S03]  /*1af60*/  LDL.LU R21, [R1+0x84] ;  /* 0x0000840001157983 */ /* 0x000ea60000300800 */
[----:B0-----:R-:W2:Y:S01]  /*1af70*/  LDL.LU R22, [R1+0x88] ;  /* 0x0000880001167983 */ /* 0x001ea20000300800 */
[----:B------:R-:W2:Y:S02]  /*1af80*/  LDL.LU R23, [R1+0x8c] ;  /* 0x00008c0001177983 */ /* 0x000ea40000300800 */
[----:B------:R-:W3:Y:S02]  /*1af90*/  LDL.LU R24, [R1+0xc0] ;  /* 0x0000c00001187983 */ /* 0x000ee40000300800 */
[----:B------:R-:W3:Y:S01]  /*1afa0*/  LDL.LU R25, [R1+0xc4] ;  /* 0x0000c40001197983 */ /* 0x000ee20000300800 */
[----:B------:R-:W3:Y:S01]  /*1afb0*/  LDL.LU R26, [R1+0xc8] ;  /* 0x0000c800011a7983 */ /* 0x000ee20000300800 */
[----:B------:R-:W3:Y:S03]  /*1afc0*/  LDL.LU R27, [R1+0xcc] ;  /* 0x0000cc00011b7983 */ /* 0x000ee60000300800 */
[----:B--2---:R-:W-:Y:S01]  /*1afd0*/  STL.64 [R1+0xdb0], R22 ;  /* 0x000db01601007387 */ /* 0x004fe20000100a00 */
[----:B------:R0:W-:Y:S03]  /*1afe0*/  STL.64 [R1+0xda8], R20 ;  /* 0x000da81401007387 */ /* 0x0001e60000100a00 */
[----:B0-----:R-:W2:Y:S01]  /*1aff0*/  LDL.LU R20, [R1+0x90] ;  /* 0x0000900001147983 */ /* 0x001ea20000300800 */
[----:B------:R-:W2:Y:S02]  /*1b000*/  LDL.LU R21, [R1+0x94] ;  /* 0x0000940001157983 */ /* 0x000ea40000300800 */
[----:B------:R-:W2:Y:S02]  /*1b010*/  LDL.LU R22, [R1+0x98] ;  /* 0x0000980001167983 */ /* 0x000ea40000300800 */
[----:B------:R-:W-:-:S02]  /*1b020*/  IMAD.MOV.U32 R23, RZ, RZ, R29 ;  /* 0x000000ffff177224 */ /* 0x000fc400078e001d */
[----:B------:R-:W3:Y:S01]  /*1b030*/  LDL.LU R29, [R1+0xe08] ;  /* 0x000e0800011d7983 */ /* 0x000ee20000300800 */
[C---:B----4-:R-:W-:Y:S03]  /*1b040*/  HMMA.16816.F32.BF16 R4, R8.reuse, R14, R4 ;  /* 0x0000000e0804723c */ /* 0x050fe60000041804 */
[----:B--2---:R-:W-:Y:S01]  /*1b050*/  STL.64 [R1+0xdc8], R22 ;  /* 0x000dc81601007387 */ /* 0x004fe20000100a00 */
[----:B------:R0:W-:Y:S03]  /*1b060*/  STL.64 [R1+0xdc0], R20 ;  /* 0x000dc01401007387 */ /* 0x0001e60000100a00 */
        /* <DEDUP_REMOVED lines=9> */
[----:B------:R-:W2:Y:S02]  /*1b100*/  LDL.LU R22, [R1+0xb8] ;  /* 0x0000b80001167983 */ /* 0x000ea40000300800 */
[----:B---3--:R-:W-:Y:S01]  /*1b110*/  IMAD.MOV.U32 R23, RZ, RZ, R29 ;  /* 0x000000ffff177224 */ /* 0x008fe200078e001d */
[----:B------:R-:W3:Y:S01]  /*1b120*/  LDL.LU R2, [R1+0xa90] ;  /* 0x000a900001027983 */ /* 0x000ee20000300800 */
[----:B------:R-:W4:Y:S02]  /*1b130*/  LDL.LU R29, [R1+0xa88] ;  /* 0x000a8800011d7983 */ /* 0x000f240000300800 */
[----:B------:R-:W-:Y:S02]  /*1b140*/  STL.64 [R1+0x160], R4 ;  /* 0x0001600401007387 */ /* 0x000fe40000100a00 */
[----:B------:R0:W-:Y:S02]  /*1b150*/  STL.64 [R1+0x168], R6 ;  /* 0x0001680601007387 */ /* 0x0001e40000100a00 */
[----:B0-----:R-:W2:Y:S01]  /*1b160*/  LDL.LU.64 R6, [R1+0xe00] ;  /* 0x000e000001067983 */ /* 0x001ea20000300a00 */
[----:B------:R0:W-:Y:S02]  /*1b170*/  STL.64 [R1+0xd70], R14 ;  /* 0x000d700e01007387 */ /* 0x0001e40000100a00 */
[----:B------:R-:W3:Y:S02]  /*1b180*/  LDL.LU R12, [R1+0x230] ;  /* 0x00023000010c7983 */ /* 0x000ee40000300800 */
[----:B------:R-:W3:Y:S01]  /*1b190*/  LDL.LU R13, [R1+0x234] ;  /* 0x00023400010d7983 */ /* 0x000ee20000300800 */
[----:B0-----:R-:W3:Y:S01]  /*1b1a0*/  LDL.LU R14, [R1+0x238] ;  /* 0x00023800010e7983 */ /* 0x001ee20000300800 */
[----:B------:R-:W3:Y:S01]  /*1b1b0*/  LDL.LU R15, [R1+0x23c] ;  /* 0x00023c00010f7983 */ /* 0x000ee20000300800 */
[----:B--2---:R-:W-:Y:S02]  /*1b1c0*/  HMMA.16816.F32.BF16 R8, R8, R6, R24 ;  /* 0x000000060808723c */ /* 0x004fe40000041818 */
[----:B---3--:R0:W-:Y:S01]  /*1b1d0*/  STL.64 [R1+0xd88], R14 ;  /* 0x000d880e01007387 */ /* 0x0081e20000100a00 */
[----:B------:R1:W-:Y:S02]  /*1b1e0*/  STL.64 [R1+0xd80], R12 ;  /* 0x000d800c01007387 */ /* 0x0003e40000100a00 */
[----:B0-----:R-:W-:Y:S01]  /*1b1f0*/  IMAD.MOV.U32 R14, RZ, RZ, R28 ;  /* 0x000000ffff0e7224 */ /* 0x001fe200078e001c */
[----:B-1----:R-:W2:Y:S01]  /*1b200*/  LDL.LU R12, [R1+0x70] ;  /* 0x00007000010c7983 */ /* 0x002ea20000300800 */
[----:B------:R-:W-:-:S02]  /*1b210*/  IMAD.MOV.U32 R13, RZ, RZ, R0 ;  /* 0x000000ffff0d7224 */ /* 0x000fc400078e0000 */
[----:B------:R-:W3:Y:S02]  /*1b220*/  LDL.LU R0, [R1+0xdf8] ;  /* 0x000df80001007983 */ /* 0x000ee40000300800 */
[----:B------:R-:W2:Y:S01]  /*1b230*/  LDL.LU R28, [R1+0xa80] ;  /* 0x000a8000011c7983 */ /* 0x000ea20000300800 */
[----:B------:R-:W2:Y:S01]  /*1b240*/  LDL.LU.64 R26, [R1+0xdf0] ;  /* 0x000df000011a7983 */ /* 0x000ea20000300a00 */
[----:B------:R-:W2:Y:S02]  /*1b250*/  LDL.LU.64 R24, [R1+0xde8] ;  /* 0x000de80001187983 */ /* 0x000ea40000300a00 */
[----:B------:R-:W-:-:S08]  /*1b260*/  IMAD.MOV.U32 R18, RZ, RZ, R16 ;  /* 0x000000ffff127224 */ /* 0x000fd000078e0010 */
[----:B------:R-:W-:Y:S01]  /*1b270*/  STL.64 [R1+0x490], R8 ;  /* 0x0004900801007387 */ /* 0x000fe20000100a00 */
[----:B------:R0:W-:Y:S04]  /*1b280*/  STL.64 [R1+0x498], R10 ;  /* 0x0004980a01007387 */ /* 0x0001e80000100a00 */
[----:B0-----:R-:W3:Y:S01]  /*1b290*/  LDL.LU.64 R10, [R1+0x758] ;  /* 0x00075800010a7983 */ /* 0x001ee20000300a00 */
[C---:B--2---:R-:W-:Y:S03]  /*1b2a0*/  HMMA.16816.F32.BF16 R16, R24.reuse, R18, R20 ;  /* 0x000000121810723c */ /* 0x044fe60000041814 */
[----:B------:R-:W2:Y:S01]  /*1b2b0*/  LDL.LU.64 R22, [R1+0xde0] ;  /* 0x000de00001167983 */ /* 0x000ea20000300a00 */
[----:B------:R-:W2:Y:S11]  /*1b2c0*/  LDL.LU.64 R20, [R1+0xdd8] ;  /* 0x000dd80001147983 */ /* 0x000eb60000300a00 */
[----:B------:R-:W-:Y:S08]  /*1b2d0*/  @!UPT UIADD3 URZ, URZ, URZ, URZ ;  /* 0x0000003f3f3ff290 */ /* 0x000ff0000fffe03f */
[----:B------:R-:W-:Y:S01]  /*1b2e0*/  STL.64 [R1+0x480], R16 ;  /* 0x0004801001007387 */ /* 0x000fe20000100a00 */
[----:B------:R0:W-:Y:S03]  /*1b2f0*/  STL.64 [R1+0x488], R18 ;  /* 0x0004881201007387 */ /* 0x0001e60000100a00 */
[----:B0-----:R-:W2:Y:S02]  /*1b300*/  LDL.LU.64 R18, [R1+0xdd0] ;  /* 0x000dd00001127983 */ /* 0x001ea40000300a00 */
        /* <DEDUP_REMOVED lines=13> */
[----:B0-----:R-:W2:Y:S01]  /*1b3e0*/  LDL.LU.64 R18, [R1+0xda0] ;  /* 0x000da00001127983 */ /* 0x001ea20000300a00 */
[----:B------:R-:W-:Y:S01]  /*1b3f0*/  IMAD.MOV.U32 R15, RZ, RZ, R3 ;  /* 0x000000ffff0f7224 */ /* 0x000fe200078e0003 */
[C---:B--2---:R-:W-:Y:S02]  /*1b400*/  HMMA.16816.F32.BF16 R16, R24.reuse, R18, R20 ;  /* 0x000000121810723c */ /* 0x044fe40000041814 */
[----:B------:R-:W2:Y:S11]  /*1b410*/  LDL.LU.64 R22, [R1+0xd98] ;  /* 0x000d980001167983 */ /* 0x000eb60000300a00 */
[----:B------:R-:W-:Y:S10]  /*1b420*/  @!UPT UIADD3 URZ, URZ, URZ, URZ ;  /* 0x0000003f3f3ff290 */ /* 0x000ff4000fffe03f */
[----:B------:R-:W-:Y:S01]  /*1b430*/  STL.64 [R1+0x50], R16 ;  /* 0x0000501001007387 */ /* 0x000fe20000100a00 */
[----:B------:R0:W-:Y:S03]  /*1b440*/  STL.64 [R1+0x58], R18 ;  /* 0x0000581201007387 */ /* 0x0001e60000100a00 */
        /* <DEDUP_REMOVED lines=15> */
[----:B------:R-:W3:Y:S01]  /*1b540*/  LDL R9, [R1+0xc6c] ;  /* 0x000c6c0001097983 */ /* 0x000ee20000100800 */
[----:B--2---:R-:W-:Y:S01]  /*1b550*/  HMMA.16816.F32.BF16 R12, R24, R14, R20 ;  /* 0x0000000e180c723c */ /* 0x004fe20000041814 */
[----:B------:R-:W2:Y:S01]  /*1b560*/  LDL.LU R22, [R1+0xd58] ;  /* 0x000d580001167983 */ /* 0x000ea20000300800 */
[----:B------:R-:W2:Y:S11]  /*1b570*/  LDL.LU.64 R20, [R1+0xd50] ;  /* 0x000d500001147983 */ /* 0x000eb60000300a00 */
[----:B------:R-:W-:Y:S10]  /*1b580*/  @!UPT UIADD3 URZ, URZ, URZ, URZ ;  /* 0x0000003f3f3ff290 */ /* 0x000ff4000fffe03f */
[----:B------:R-:W-:Y:S01]  /*1b590*/  STL.64 [R1+0x120], R12 ;  /* 0x0001200c01007387 */ /* 0x000fe20000100a00 */
[----:B------:R0:W-:Y:S03]  /*1b5a0*/  STL.64 [R1+0x128], R14 ;  /* 0x0001280e01007387 */ /* 0x0001e60000100a00 */
[----:B0-----:R-:W2:Y:S01]  /*1b5b0*/  LDL.LU.64 R14, [R1+0xd48] ;  /* 0x000d4800010e7983 */ /* 0x001ea20000300a00 */
[----:B------:R-:W2:Y:S02]  /*1b5c0*/  LDL.LU.64 R12, [R1+0xd40] ;  /* 0x000d4000010c7983 */ /* 0x000ea40000300a00 */
[----:B------:R-:W-:-:S04]  /*1b5d0*/  IMAD.MOV.U32 R3, RZ, RZ, c[0x0][0x188] ;  /* 0x00006200ff037624 */ /* 0x000fc800078e00ff */
[----:B------:R-:W-:-:S04]  /*1b5e0*/  IMAD.SHL.U32 R16, R3, 0x40, RZ ;  /* 0x0000004003107824 */ /* 0x000fc800078e00ff */
[----:B------:R-:W-:-:S05]  /*1b5f0*/  IMAD.SHL.U32 R16, R16, 0x2, RZ ;  /* 0x0000000210107824 */ /* 0x000fca00078e00ff */
[-C--:B---3--:R-:W-:Y:S02]  /*1b600*/  IADD3 R5, P0, R10, R16.reuse, RZ ;  /* 0x000000100a057210 */ /* 0x088fe40007f1e0ff */
[----:B------:R-:W-:-:S03]  /*1b610*/  IADD3 R8, P1, R18, R16, RZ ;  /* 0x0000001012087210 */ /* 0x000fc60007f3e0ff */
[--C-:B------:R-:W-:Y:S02]  /*1b620*/  IMAD.X R3, R11, 0x1, R0.reuse, P0 ;  /* 0x000000010b037824 */ /* 0x100fe400000e0600 */
[----:B------:R-:W-:Y:S01]  /*1b630*/  IMAD.X R4, R19, 0x1, R0, P1 ;  /* 0x0000000113047824 */ /* 0x000fe200008e0600 */
[----:B------:R-:W-:Y:S01]  /*1b640*/  STL [R1+0xcb0], R5 ;  /* 0x000cb00501007387 */ /* 0x000fe20000100800 */
[----:B------:R-:W-:Y:S02]  /*1b650*/  STL [R1+0xcb4], R8 ;  /* 0x000cb40801007387 */ /* 0x000fe40000100800 */
[----:B------:R-:W-:Y:S01]  /*1b660*/  STL [R1+0xcb8], R3 ;  /* 0x000cb80301007387 */ /* 0x000fe20000100800 */
[-C--:B----4-:R-:W-:Y:S02]  /*1b670*/  IADD3 R29, P6, R29, R16.reuse, RZ ;  /* 0x000000101d1d7210 */ /* 0x090fe40007fde0ff */
[----:B------:R-:W-:Y:S02]  /*1b680*/  IADD3 R2, P5, R2, R16, RZ ;  /* 0x0000001002027210 */ /* 0x000fe40007fbe0ff */
[----:B--2---:R-:W-:-:S02]  /*1b690*/  IADD3 R22, R22, 0x1, RZ ;  /* 0x0000000116167810 */ /* 0x004fc40007ffe0ff */
[-C--:B------:R-:W-:Y:S02]  /*1b6a0*/  IADD3 R21, P3, R21, R16.reuse, RZ ;  /* 0x0000001015157210 */ /* 0x080fe40007f7e0ff */
[-C--:B------:R-:W-:Y:S01]  /*1b6b0*/  IADD3 R20, P4, R20, R16.reuse, RZ ;  /* 0x0000001014147210 */ /* 0x080fe20007f9e0ff */
[----:B------:R-:W-:Y:S01]  /*1b6c0*/  STL [R1+0x778], R22 ;  /* 0x0007781601007387 */ /* 0x000fe20000100800 */
[----:B------:R-:W-:Y:S01]  /*1b6d0*/  STL [R1+0xcbc], R4 ;  /* 0x000cbc0401007387 */ /* 0x000fe20000100800 */
[----:B------:R-:W-:Y:S11]  /*1b6e0*/  HMMA.16816.F32.BF16 R12, R24, R6, R12 ;  /* 0x00000006180c723c */ /* 0x000ff6000004180c */
[----:B------:R-:W-:Y:S11]  /*1b6f0*/  @!UPT UIADD3 URZ, URZ, URZ, URZ ;  /* 0x0000003f3f3ff290 */ /* 0x000ff6000fffe03f */
[----:B------:R-:W-:Y:S02]  /*1b700*/  @!UPT UIADD3 URZ, URZ, URZ, URZ ;  /* 0x0000003f3f3ff290 */ /* 0x000fe4000fffe03f */
[----:B------:R-:W-:Y:S02]  /*1b710*/  IMAD.MOV.U32 R6, RZ, RZ, R15 ;  /* 0x000000ffff067224 */ /* 0x000fe400078e000f */
[----:B------:R-:W-:Y:S01]  /*1b720*/  IMAD.MOV.U32 R7, RZ, RZ, R14 ;  /* 0x000000ffff077224 */ /* 0x000fe200078e000e */
[----:B------:R-:W-:Y:S01]  /*1b730*/  STL.64 [R1+0x110], R12 ;  /* 0x0001100c01007387 */ /* 0x000fe20000100a00 */
[----:B------:R-:W-:Y:S02]  /*1b740*/  STL.64 [R1+0x118], R14 ;  /* 0x0001180e01007387 */ /* 0x000fe40000100a00 */
[----:B------:R-:W-:Y:S01]  /*1b750*/  STL [R1+0xcc4], R6 ;  /* 0x000cc40601007387 */ /* 0x000fe20000100800 */
[----:B------:R-:W-:Y:S01]  /*1b760*/  STL [R1+0xcc0], R7 ;  /* 0x000cc00701007387 */ /* 0x000fe20000100800 */
[----:B------:R-:W-:Y:S02]  /*1b770*/  STL [R1+0xaa0], R21 ;  /* 0x000aa01501007387 */ /* 0x000fe40000100800 */
[----:B------:R0:W-:Y:S02]  /*1b780*/  STL [R1+0xa88], R29 ;  /* 0x000a881d01007387 */ /* 0x0001e40000100800 */
[----:B------:R-:W-:Y:S01]  /*1b790*/  STL [R1+0xa98], R20 ;  /* 0x000a981401007387 */ /* 0x000fe20000100800 */
[----:B0-----:R-:W2:Y:S01]  /*1b7a0*/  LDL.LU R29, [R1+0xa78] ;  /* 0x000a7800011d7983 */ /* 0x001ea20000300800 */
[----:B------:R-:W-:Y:S02]  /*1b7b0*/  STL [R1+0xa90], R2 ;  /* 0x000a900201007387 */ /* 0x000fe40000100800 */
[----:B------:R-:W3:Y:S01]  /*1b7c0*/  LDL.LU R7, [R1+0xa68] ;  /* 0x000a680001077983 */ /* 0x000ee20000300800 */
[----:B------:R-:W-:Y:S01]  /*1b7d0*/  IADD3 R28, P1, R28, R16, RZ ;  /* 0x000000101c1c7210 */ /* 0x000fe20007f3e0ff */
[----:B---3--:R0:W-:Y:S04]  /*1b7e0*/  STL [R1+0xd30], R7 ;  /* 0x000d300701007387 */ /* 0x0081e80000100800 */
[----:B0-----:R-:W3:Y:S01]  /*1b7f0*/  LDL.LU R7, [R1+0xa94] ;  /* 0x000a940001077983 */ /* 0x001ee20000300800 */
[----:B------:R-:W-:Y:S03]  /*1b800*/  STL [R1+0xa80], R28 ;  /* 0x000a801c01007387 */ /* 0x000fe60000100800 */
[----:B---3--:R0:W-:Y:S04]  /*1b810*/  STL [R1+0xd34], R7 ;  /* 0x000d340701007387 */ /* 0x0081e80000100800 */
[----:B0-----:R-:W3:Y:S01]  /*1b820*/  LDL.LU R7, [R1+0xa70] ;  /* 0x000a700001077983 */ /* 0x001ee20000300800 */
[----:B------:R-:W-:-:S03]  /*1b830*/  ISETP.NE.U32.AND P0, PT, R22, R9, PT ;  /* 0x000000091600720c */ /* 0x000fc60003f05070 */
[----:B---3--:R0:W-:Y:S04]  /*1b840*/  STL [R1+0xd38], R7 ;  /* 0x000d380701007387 */ /* 0x0081e80000100800 */
[----:B0-----:R-:W3:Y:S01]  /*1b850*/  LDL.LU R7, [R1+0xa9c] ;  /* 0x000a9c0001077983 */ /* 0x001ee20000300800 */
[----:B------:R-:W4:Y:S02]  /*1b860*/  LDL.LU R6, [R1+0xa8c] ;  /* 0x000a8c0001067983 */ /* 0x000f240000300800 */
[----:B------:R-:W4:Y:S02]  /*1b870*/  LDL.LU R24, [R1+0xa60] ;  /* 0x000a600001187983 */ /* 0x000f240000300800 */
[----:B------:R-:W4:Y:S01]  /*1b880*/  LDL.LU R25, [R1+0xa84] ;  /* 0x000a840001197983 */ /* 0x000f220000300800 */
[----:B------:R-:W4:Y:S01]  /*1b890*/  LDL.LU R26, [R1+0xa58] ;  /* 0x000a5800011a7983 */ /* 0x000f220000300800 */
        /* <DEDUP_REMOVED lines=16> */
[----:B------:R-:W4:Y:S01]  /*1b9a0*/  LDL.LU R22, [R1+0xa3c] ;  /* 0x000a3c0001167983 */ /* 0x000f220000300800 */
[----:B--2---:R-:W-:Y:S01]  /*1b9b0*/  IADD3 R29, P2, R29, R16, RZ ;  /* 0x000000101d1d7210 */ /* 0x004fe20007f5e0ff */
[----:B------:R-:W2:Y:S01]  /*1b9c0*/  LDL.LU R28, [R1+0xa10] ;  /* 0x000a1000011c7983 */ /* 0x000ea20000300800 */
[----:B------:R-:W2:Y:S01]  /*1b9d0*/  LDL.LU R21, [R1+0xa34] ;  /* 0x000a340001157983 */ /* 0x000ea20000300800 */
[----:B------:R-:W2:Y:S02]  /*1b9e0*/  LDL.LU R20, [R1+0xa08] ;  /* 0x000a080001147983 */ /* 0x000ea40000300800 */
[----:B------:R-:W2:Y:S02]  /*1b9f0*/  LDL.LU R2, [R1+0xa2c] ;  /* 0x000a2c0001027983 */ /* 0x000ea40000300800 */
[----:B------:R0:W-:Y:S02]  /*1ba00*/  STL [R1+0xa78], R29 ;  /* 0x000a781d01007387 */ /* 0x0001e40000100800 */
[----:B0-----:R-:W2:Y:S01]  /*1ba10*/  LDL.LU R29, [R1+0xa00] ;  /* 0x000a0000011d7983 */ /* 0x001ea20000300800 */
[----:B---3--:R-:W-:-:S05]  /*1ba20*/  IMAD.X R7, R7, 0x1, R0, P3 ;  /* 0x0000000107077824 */ /* 0x008fca00018e0600 */
[----:B------:R0:W-:Y:S04]  /*1ba30*/  STL [R1+0xa9c], R7 ;  /* 0x000a9c0701007387 */ /* 0x0001e80000100800 */
[----:B0-----:R-:W3:Y:S02]  /*1ba40*/  LDL.LU R7, [R1+0xd38] ;  /* 0x000d380001077983 */ /* 0x001ee40000300800 */
[----:B---3--:R-:W-:-:S05]  /*1ba50*/  IADD3 R7, P3, R7, R16, RZ ;  /* 0x0000001007077210 */ /* 0x008fca0007f7e0ff */
[----:B------:R0:W-:Y:S04]  /*1ba60*/  STL [R1+0xa70], R7 ;  /* 0x000a700701007387 */ /* 0x0001e80000100800 */
[----:B0-----:R-:W3:Y:S02]  /*1ba70*/  LDL.LU R7, [R1+0xd34] ;  /* 0x000d340001077983 */ /* 0x001ee40000300800 */
[----:B---3--:R-:W-:-:S05]  /*1ba80*/  IMAD.X R7, R7, 0x1, R0, P4 ;  /* 0x0000000107077824 */ /* 0x008fca00020e0600 */
[----:B------:R0:W-:Y:S04]  /*1ba90*/  STL [R1+0xa94], R7 ;  /* 0x000a940701007387 */ /* 0x0001e80000100800 */
[----:B0-----:R-:W3:Y:S01]  /*1baa0*/  LDL.LU R7, [R1+0xd30] ;  /* 0x000d300001077983 */ /* 0x001ee20000300800 */
[--C-:B----4-:R-:W-:Y:S01]  /*1bab0*/  IMAD.X R6, R6, 0x1, R0.reuse, P5 ;  /* 0x0000000106067824 */ /* 0x110fe200028e0600 */
[-C--:B------:R-:W-:Y:S01]  /*1bac0*/  IADD3 R24, P5, R24, R16.reuse, RZ ;  /* 0x0000001018187210 */ /* 0x080fe20007fbe0ff */
[--C-:B------:R-:W-:Y:S01]  /*1bad0*/  IMAD.X R25, R25, 0x1, R0.reuse, P6 ;  /* 0x0000000119197824 */ /* 0x100fe200030e0600 */
        /* <DEDUP_REMOVED lines=12> */
[----:B------:R-:W-:Y:S01]  /*1bba0*/  IADD3 R18, P1, R18, R16, RZ ;  /* 0x0000001012127210 */ /* 0x000fe20007f3e0ff */
[----:B------:R-:W-:-:S02]  /*1bbb0*/  IMAD.X R19, R19, 0x1, R0, P2 ;  /* 0x0000000113137824 */ /* 0x000fc400010e0600 */
[----:B------:R-:W-:Y:S01]  /*1bbc0*/  IMAD.X R22, R22, 0x1, R0, P3 ;  /* 0x0000000116167824 */ /* 0x000fe200018e0600 */
[-C--:B--2---:R-:W-:Y:S02]  /*1bbd0*/  IADD3 R28, P3, R28, R16.reuse, RZ ;  /* 0x000000101c1c7210 */ /* 0x084fe40007f7e0ff */
[-C--:B------:R-:W-:Y:S02]  /*1bbe0*/  IADD3 R23, P2, R23, R16.reuse, RZ ;  /* 0x0000001017177210 */ /* 0x080fe40007f5e0ff */
[----:B---3--:R-:W-:-:S05]  /*1bbf0*/  IADD3 R7, P4, R7, R16, RZ ;  /* 0x0000001007077210 */ /* 0x008fca0007f9e0ff */
[----:B------:R-:W-:Y:S01]  /*1bc00*/  STL [R1+0xa68], R7 ;  /* 0x000a680701007387 */ /* 0x000fe20000100800 */
[----:B------:R-:W-:Y:S02]  /*1bc10*/  STL [R1+0xa8c], R6 ;  /* 0x000a8c0601007387 */ /* 0x000fe40000100800 */
[----:B------:R-:W-:Y:S02]  /*1bc20*/  STL [R1+0xa60], R24 ;  /* 0x000a601801007387 */ /* 0x000fe40000100800 */
[----:B------:R-:W-:Y:S01]  /*1bc30*/  STL [R1+0xa84], R25 ;  /* 0x000a841901007387 */ /* 0x000fe20000100800 */
[----:B------:R-:W-:Y:S01]  /*1bc40*/  STL [R1+0xa58], R26 ;  /* 0x000a581a01007387 */ /* 0x000fe20000100800 */
[----:B------:R-:W-:Y:S02]  /*1bc50*/  STL [R1+0xa7c], R27 ;  /* 0x000a7c1b01007387 */ /* 0x000fe40000100800 */
[----:B------:R-:W-:Y:S02]  /*1bc60*/  STL [R1+0xa50], R4 ;  /* 0x000a500401007387 */ /* 0x000fe40000100800 */
[--C-:B------:R-:W-:Y:S01]  /*1bc70*/  IMAD.X R10, R10, 0x1, R0.reuse, P4 ;  /* 0x000000010a0a7824 */ /* 0x100fe200020e0600 */
[----:B------:R-:W-:Y:S01]  /*1bc80*/  STL [R1+0xa74], R3 ;  /* 0x000a740301007387 */ /* 0x000fe20000100800 */
[----:B------:R-:W-:Y:S01]  /*1bc90*/  IADD3 R11, P4, R11, R16, RZ ;  /* 0x000000100b0b7210 */ /* 0x000fe20007f9e0ff */
[----:B------:R-:W-:Y:S02]  /*1bca0*/  STL [R1+0xa48], R8 ;  /* 0x000a480801007387 */ /* 0x000fe40000100800 */
[----:B------:R-:W-:Y:S01]  /*1bcb0*/  STL [R1+0xa6c], R5 ;  /* 0x000a6c0501007387 */ /* 0x000fe20000100800 */
[----:B------:R-:W-:Y:S01]  /*1bcc0*/  STL [R1+0xa40], R9 ;  /* 0x000a400901007387 */ /* 0x000fe20000100800 */
[----:B------:R-:W-:Y:S02]  /*1bcd0*/  STL [R1+0xa64], R10 ;  /* 0x000a640a01007387 */ /* 0x000fe40000100800 */
        /* <DEDUP_REMOVED lines=8> */
[----:B------:R-:W-:-:S02]  /*1bd60*/  IMAD.X R21, R21, 0x1, R0, P4 ;  /* 0x0000000115157824 */ /* 0x000fc400020e0600 */
[----:B------:R0:W-:Y:S01]  /*1bd70*/  STL [R1+0xa10], R28 ;  /* 0x000a101c01007387 */ /* 0x0001e20000100800 */
[----:B------:R-:W-:Y:S04]  /*1bd80*/  STL [R1+0xa18], R23 ;  /* 0x000a181701007387 */ /* 0x000fe80000100800 */
[----:B0-----:R-:W2:Y:S01]  /*1bd90*/  LDL.LU R28, [R1+0xa24] ;  /* 0x000a2400011c7983 */ /* 0x001ea20000300800 */
[----:B------:R-:W-:Y:S02]  /*1bda0*/  STL [R1+0xa3c], R22 ;  /* 0x000a3c1601007387 */ /* 0x000fe40000100800 */
[----:B------:R-:W-:Y:S02]  /*1bdb0*/  STL [R1+0xa34], R21 ;  /* 0x000a341501007387 */ /* 0x000fe40000100800 */
[----:B------:R-:W3:Y:S01]  /*1bdc0*/  LDL.LU R7, [R1+0xa14] ;  /* 0x000a140001077983 */ /* 0x000ee20000300800 */
[----:B------:R-:W-:Y:S01]  /*1bdd0*/  IADD3 R20, P4, R20, R16, RZ ;  /* 0x0000001014147210 */ /* 0x000fe20007f9e0ff */
[----:B------:R-:W-:-:S04]  /*1bde0*/  IMAD.X R2, R2, 0x1, R0, P5 ;  /* 0x0000000102027824 */ /* 0x000fc800028e0600 */
[----:B------:R-:W-:Y:S04]  /*1bdf0*/  STL [R1+0xa08], R20 ;  /* 0x000a081401007387 */ /* 0x000fe80000100800 */
[----:B---3--:R0:W-:Y:S01]  /*1be00*/  STL [R1+0xd24], R7 ;  /* 0x000d240701007387 */ /* 0x0081e20000100800 */
[----:B------:R-:W-:Y:S03]  /*1be10*/  STL [R1+0xa2c], R2 ;  /* 0x000a2c0201007387 */ /* 0x000fe60000100800 */
[----:B0-----:R-:W3:Y:S01]  /*1be20*/  LDL.LU R7, [R1+0x9f0] ;  /* 0x0009f00001077983 */ /* 0x001ee20000300800 */
[----:B------:R-:W-:-:S05]  /*1be30*/  IADD3 R29, P5, R29, R16, RZ ;  /* 0x000000101d1d7210 */ /* 0x000fca0007fbe0ff */
[----:B------:R-:W-:Y:S04]  /*1be40*/  STL [R1+0xa00], R29 ;  /* 0x000a001d01007387 */ /* 0x000fe80000100800 */
[----:B---3--:R0:W-:Y:S04]  /*1be50*/  STL [R1+0xd28], R7 ;  /* 0x000d280701007387 */ /* 0x0081e80000100800 */
[----:B0-----:R-:W3:Y:S01]  /*1be60*/  LDL.LU R7, [R1+0xa1c] ;  /* 0x000a1c0001077983 */ /* 0x001ee20000300800 */
[----:B--2---:R-:W-:-:S03]  /*1be70*/  IMAD.X R28, R28, 0x1, R0, P6 ;  /* 0x000000011c1c7824 */ /* 0x004fc600030e0600 */
[----:B---3--:R0:W-:Y:S04]  /*1be80*/  STL [R1+0xd2c], R7 ;  /* 0x000d2c0701007387 */ /* 0x0081e80000100800 */
[----:B0-----:R-:W2:Y:S01]  /*1be90*/  LDL.LU R7, [R1+0x9f8] ;  /* 0x0009f80001077983 */ /* 0x001ea20000300800 */
[----:B------:R-:W3:Y:S02]  /*1bea0*/  LDL.LU R6, [R1+0x9e8] ;  /* 0x0009e80001067983 */ /* 0x000ee40000300800 */
[----:B------:R-:W4:Y:S02]  /*1beb0*/  LDL.LU R24, [R1+0xa0c] ;  /* 0x000a0c0001187983 */ /* 0x000f240000300800 */
[----:B------:R-:W3:Y:S01]  /*1bec0*/  LDL.LU R25, [R1+0x9e0] ;  /* 0x0009e00001197983 */ /* 0x000ee20000300800 */
[----:B------:R-:W3:Y:S01]  /*1bed0*/  LDL.LU R26, [R1+0xa04] ;  /* 0x000a0400011a7983 */ /* 0x000ee20000300800 */
[----:B------:R-:W3:Y:S02]  /*1bee0*/  LDL.LU R27, [R1+0x9d8] ;  /* 0x0009d800011b7983 */ /* 0x000ee40000300800 */
[----:B------:R-:W3:Y:S02]  /*1bef0*/  LDL.LU R4, [R1+0x9fc] ;  /* 0x0009fc0001047983 */ /* 0x000ee40000300800 */
        /* <DEDUP_REMOVED lines=16> */
[----:B------:R0:W-:Y:S01]  /*1c000*/  STL [R1+0xa24], R28 ;  /* 0x000a241c01007387 */ /* 0x0001e20000100800 */
[----:B------:R-:W3:Y:S01]  /*1c010*/  LDL.LU R21, [R1+0x990] ;  /* 0x0009900001157983 */ /* 0x000ee20000300800 */
[----:B------:R-:W3:Y:S02]  /*1c020*/  LDL.LU R20, [R1+0x9b4] ;  /* 0x0009b40001147983 */ /* 0x000ee40000300800 */
[----:B------:R-:W3:Y:S01]  /*1c030*/  LDL.LU R2, [R1+0x988] ;  /* 0x0009880001027983 */ /* 0x000ee20000300800 */
[----:B0-----:R-:W3:Y:S01]  /*1c040*/  LDL.LU R28, [R1+0x9ac] ;  /* 0x0009ac00011c7983 */ /* 0x001ee20000300800 */
[----:B--2---:R-:W-:-:S05]  /*1c050*/  IADD3 R7, P6, R7, R16, RZ ;  /* 0x0000001007077210 */ /* 0x004fca0007fde0ff */
[----:B------:R0:W-:Y:S04]  /*1c060*/  STL [R1+0x9f8], R7 ;  /* 0x0009f80701007387 */ /* 0x0001e80000100800 */
[----:B0-----:R-:W2:Y:S02]  /*1c070*/  LDL.LU R7, [R1+0xd2c] ;  /* 0x000d2c0001077983 */ /* 0x001ea40000300800 */
[----:B--2---:R-:W-:-:S05]  /*1c080*/  IMAD.X R7, R7, 0x1, R0, P1 ;  /* 0x0000000107077824 */ /* 0x004fca00008e0600 */
[----:B------:R0:W-:Y:S04]  /*1c090*/  STL [R1+0xa1c], R7 ;  /* 0x000a1c0701007387 */ /* 0x0001e80000100800 */
[----:B0-----:R-:W2:Y:S02]  /*1c0a0*/  LDL.LU R7, [R1+0xd28] ;  /* 0x000d280001077983 */ /* 0x001ea40000300800 */
[----:B--2---:R-:W-:-:S05]  /*1c0b0*/  IADD3 R7, P1, R7, R16, RZ ;  /* 0x0000001007077210 */ /* 0x004fca0007f3e0ff */
[----:B------:R0:W-:Y:S04]  /*1c0c0*/  STL [R1+0x9f0], R7 ;  /* 0x0009f00701007387 */ /* 0x0001e80000100800 */
[----:B0-----:R-:W2:Y:S01]  /*1c0d0*/  LDL.LU R7, [R1+0xd24] ;  /* 0x000d240001077983 */ /* 0x001ea20000300800 */
[--C-:B----4-:R-:W-:Y:S01]  /*1c0e0*/  IMAD.X R24, R24, 0x1, R0.reuse, P3 ;  /* 0x0000000118187824 */ /* 0x110fe200018e0600 */
[-C--:B---3--:R-:W-:Y:S01]  /*1c0f0*/  IADD3 R25, P3, R25, R16.reuse, RZ ;  /* 0x0000001019197210 */ /* 0x088fe20007f7e0ff */
        /* <DEDUP_REMOVED lines=11> */
[--C-:B------:R-:W-:Y:S01]  /*1c1b0*/  IMAD.X R18, R18, 0x1, R0.reuse, P5 ;  /* 0x0000000112127824 */ /* 0x100fe200028e0600 */
[-C--:B------:R-:W-:Y:S02]  /*1c1c0*/  IADD3 R29, P5, R29, R16.reuse, RZ ;  /* 0x000000101d1d7210 */ /* 0x080fe40007fbe0ff */
[-C--:B------:R-:W-:Y:S01]  /*1c1d0*/  IADD3 R17, P4, R17, R16.reuse, RZ ;  /* 0x0000001011117210 */ /* 0x080fe20007f9e0ff */
[--C-:B------:R-:W-:Y:S01]  /*1c1e0*/  IMAD.X R19, R19, 0x1, R0.reuse, P6 ;  /* 0x0000000113137824 */ /* 0x100fe200030e0600 */
[-C--:B------:R-:W-:Y:S01]  /*1c1f0*/  IADD3 R23, P6, R23, R16.reuse, RZ ;  /* 0x0000001017177210 */ /* 0x080fe20007fde0ff */
[--C-:B------:R-:W-:Y:S01]  /*1c200*/  IMAD.X R22, R22, 0x1, R0.reuse, P1 ;  /* 0x0000000116167824 */ /* 0x100fe200008e0600 */
[-C--:B------:R-:W-:Y:S01]  /*1c210*/  IADD3 R21, P1, R21, R16.reuse, RZ ;  /* 0x0000001015157210 */ /* 0x080fe20007f3e0ff */
[----:B--2---:R-:W-:Y:S01]  /*1c220*/  IMAD.X R7, R7, 0x1, R0, P2 ;  /* 0x0000000107077824 */ /* 0x004fe200010e0600 */
[----:B------:R-:W-:-:S04]  /*1c230*/  IADD3 R6, P2, R6, R16, RZ ;  /* 0x0000001006067210 */ /* 0x000fc80007f5e0ff */
[----:B------:R-:W-:Y:S01]  /*1c240*/  STL [R1+0xa14], R7 ;  /* 0x000a140701007387 */ /* 0x000fe20000100800 */
[----:B------:R-:W-:Y:S02]  /*1c250*/  STL [R1+0x9e8], R6 ;  /* 0x0009e80601007387 */ /* 0x000fe40000100800 */
[----:B------:R-:W-:Y:S02]  /*1c260*/  STL [R1+0xa0c], R24 ;  /* 0x000a0c1801007387 */ /* 0x000fe40000100800 */
[----:B------:R-:W-:Y:S01]  /*1c270*/  STL [R1+0x9e0], R25 ;  /* 0x0009e01901007387 */ /* 0x000fe20000100800 */
[----:B------:R-:W-:Y:S01]  /*1c280*/  STL [R1+0xa04], R26 ;  /* 0x000a041a01007387 */ /* 0x000fe20000100800 */
[----:B------:R-:W-:Y:S02]  /*1c290*/  STL [R1+0x9d8], R27 ;  /* 0x0009d81b01007387 */ /* 0x000fe40000100800 */
[----:B------:R-:W-:Y:S02]  /*1c2a0*/  STL [R1+0x9fc], R4 ;  /* 0x0009fc0401007387 */ /* 0x000fe40000100800 */
[----:B------:R-:W-:Y:S02]  /*1c2b0*/  STL [R1+0x9d0], R3 ;  /* 0x0009d00301007387 */ /* 0x000fe40000100800 */
[--C-:B------:R-:W-:Y:S01]  /*1c2c0*/  IMAD.X R11, R11, 0x1, R0.reuse, P2 ;  /* 0x000000010b0b7824 */ /* 0x100fe200010e0600 */
[----:B------:R-:W-:Y:S01]  /*1c2d0*/  STL [R1+0x9f4], R8 ;  /* 0x0009f40801007387 */ /* 0x000fe20000100800 */
[-C--:B------:R-:W-:Y:S01]  /*1c2e0*/  IADD3 R12, P2, R12, R16.reuse, RZ ;  /* 0x000000100c0c7210 */ /* 0x080fe20007f5e0ff */
        /* <DEDUP_REMOVED lines=8> */
[----:B------:R0:W-:Y:S02]  /*1c370*/  STL [R1+0x9a0], R29 ;  /* 0x0009a01d01007387 */ /* 0x0001e40000100800 */
[----:B------:R-:W-:Y:S01]  /*1c380*/  STL [R1+0x9a8], R17 ;  /* 0x0009a81101007387 */ /* 0x000fe20000100800 */
[----:B0-----:R-:W2:Y:S01]  /*1c390*/  LDL.LU R29, [R1+0x980] ;  /* 0x00098000011d7983 */ /* 0x001ea20000300800 */
[----:B------:R-:W-:Y:S02]  /*1c3a0*/  STL [R1+0x9cc], R18 ;  /* 0x0009cc1201007387 */ /* 0x000fe40000100800 */
[----:B------:R-:W-:Y:S02]  /*1c3b0*/  STL [R1+0x9c4], R19 ;  /* 0x0009c41301007387 */ /* 0x000fe40000100800 */
[----:B------:R-:W-:Y:S01]  /*1c3c0*/  STL [R1+0x998], R23 ;  /* 0x0009981701007387 */ /* 0x000fe20000100800 */
[----:B------:R-:W-:Y:S01]  /*1c3d0*/  STL [R1+0x9bc], R22 ;  /* 0x0009bc1601007387 */ /* 0x000fe20000100800 */
[----:B------:R-:W-:Y:S02]  /*1c3e0*/  STL [R1+0x990], R21 ;  /* 0x0009901501007387 */ /* 0x000fe40000100800 */
[----:B------:R-:W3:Y:S02]  /*1c3f0*/  LDL.LU R7, [R1+0x970] ;  /* 0x0009700001077983 */ /* 0x000ee40000300800 */
[----:B------:R-:W-:Y:S01]  /*1c400*/  IMAD.X R20, R20, 0x1, R0, P2 ;  /* 0x0000000114147824 */ /* 0x000fe200010e0600 */
[----:B------:R-:W-:-:S04]  /*1c410*/  IADD3 R2, P2, R2, R16, RZ ;  /* 0x0000001002027210 */ /* 0x000fc80007f5e0ff */
[----:B------:R-:W-:Y:S04]  /*1c420*/  STL [R1+0x9b4], R20 ;  /* 0x0009b41401007387 */ /* 0x000fe80000100800 */
[----:B---3--:R0:W-:Y:S01]  /*1c430*/  STL [R1+0xd18], R7 ;  /* 0x000d180701007387 */ /* 0x0081e20000100800 */
[----:B------:R-:W-:Y:S03]  /*1c440*/  STL [R1+0x988], R2 ;  /* 0x0009880201007387 */ /* 0x000fe60000100800 */
[----:B0-----:R-:W3:Y:S01]  /*1c450*/  LDL.LU R7, [R1+0x99c] ;  /* 0x00099c0001077983 */ /* 0x001ee20000300800 */
[----:B------:R-:W-:-:S05]  /*1c460*/  IMAD.X R28, R28, 0x1, R0, P3 ;  /* 0x000000011c1c7824 */ /* 0x000fca00018e0600 */
[----:B------:R-:W-:Y:S04]  /*1c470*/  STL [R1+0x9ac], R28 ;  /* 0x0009ac1c01007387 */ /* 0x000fe80000100800 */
[----:B---3--:R0:W-:Y:S04]  /*1c480*/  STL [R1+0xd1c], R7 ;  /* 0x000d1c0701007387 */ /* 0x0081e80000100800 */
[----:B0-----:R-:W3:Y:S01]  /*1c490*/  LDL.LU R7, [R1+0x978] ;  /* 0x0009780001077983 */ /* 0x001ee20000300800 */
[----:B--2---:R-:W-:-:S03]  /*1c4a0*/  IADD3 R29, P3, R29, R16, RZ ;  /* 0x000000101d1d7210 */ /* 0x004fc60007f7e0ff */
        /* <DEDUP_REMOVED lines=21> */
[----:B------:R0:W-:Y:S01]  /*1c600*/  STL [R1+0x980], R29 ;  /* 0x0009801d01007387 */ /* 0x0001e20000100800 */
[----:B------:R-:W3:Y:S02]  /*1c610*/  LDL.LU R19, [R1+0x920] ;  /* 0x0009200001137983 */ /* 0x000ee40000300800 */
[----:B------:R-:W3:Y:S02]  /*1c620*/  LDL.LU R23, [R1+0x944] ;  /* 0x0009440001177983 */ /* 0x000ee40000300800 */
[----:B------:R-:W3:Y:S01]  /*1c630*/  LDL.LU R22, [R1+0x918] ;  /* 0x0009180001167983 */ /* 0x000ee20000300800 */
[----:B------:R-:W3:Y:S01]  /*1c640*/  LDL.LU R21, [R1+0x93c] ;  /* 0x00093c0001157983 */ /* 0x000ee20000300800 */
[----:B------:R-:W3:Y:S02]  /*1c650*/  LDL.LU R20, [R1+0x910] ;  /* 0x0009100001147983 */ /* 0x000ee40000300800 */
[----:B------:R-:W3:Y:S01]  /*1c660*/  LDL.LU R2, [R1+0x934] ;  /* 0x0009340001027983 */ /* 0x000ee20000300800 */
[----:B0-----:R-:W3:Y:S01]  /*1c670*/  LDL.LU R29, [R1+0x908] ;  /* 0x00090800011d7983 */ /* 0x001ee20000300800 */
[----:B--2---:R-:W-:-:S05]  /*1c680*/  IMAD.X R7, R7, 0x1, R0, P4 ;  /* 0x0000000107077824 */ /* 0x004fca00020e0600 */
[----:B------:R0:W-:Y:S04]  /*1c690*/  STL [R1+0x9a4], R7 ;  /* 0x0009a40701007387 */ /* 0x0001e80000100800 */
[----:B0-----:R-:W2:Y:S02]  /*1c6a0*/  LDL.LU R7, [R1+0xd20] ;  /* 0x000d200001077983 */ /* 0x001ea40000300800 */
[----:B--2---:R-:W-:-:S05]  /*1c6b0*/  IADD3 R7, P4, R7, R16, RZ ;  /* 0x0000001007077210 */ /* 0x004fca0007f9e0ff */
[----:B------:R0:W-:Y:S04]  /*1c6c0*/  STL [R1+0x978], R7 ;  /* 0x0009780701007387 */ /* 0x0001e80000100800 */
[----:B0-----:R-:W2:Y:S02]  /*1c6d0*/  LDL.LU R7, [R1+0xd1c] ;  /* 0x000d1c0001077983 */ /* 0x001ea40000300800 */
[----:B--2---:R-:W-:-:S05]  /*1c6e0*/  IMAD.X R7, R7, 0x1, R0, P5 ;  /* 0x0000000107077824 */ /* 0x004fca00028e0600 */
[----:B------:R0:W-:Y:S04]  /*1c6f0*/  STL [R1+0x99c], R7 ;  /* 0x00099c0701007387 */ /* 0x0001e80000100800 */
[----:B0-----:R-:W2:Y:S01]  /*1c700*/  LDL.LU R7, [R1+0xd18] ;  /* 0x000d180001077983 */ /* 0x001ea20000300800 */
[--C-:B---3--:R-:W-:Y:S01]  /*1c710*/  IMAD.X R6, R6, 0x1, R0.reuse, P6 ;  /* 0x0000000106067824 */ /* 0x108fe200030e0600 */
[-C--:B----4-:R-:W-:Y:S01]  /*1c720*/  IADD3 R24, P6, R24, R16.reuse, RZ ;  /* 0x0000001018187210 */ /* 0x090fe20007fde0ff */
        /* <DEDUP_REMOVED lines=16> */
[----:B------:R-:W-:Y:S01]  /*1c830*/  IMAD.X R23, R23, 0x1, R0, P4 ;  /* 0x0000000117177824 */ /* 0x000fe200020e0600 */
[-C--:B------:R-:W-:Y:S02]  /*1c840*/  IADD3 R22, P4, R22, R16.reuse, RZ ;  /* 0x0000001016167210 */ /* 0x080fe40007f9e0ff */
[----:B--2---:R-:W-:-:S05]  /*1c850*/  IADD3 R7, P5, R7, R16, RZ ;  /* 0x0000001007077210 */ /* 0x004fca0007fbe0ff */
        /* <DEDUP_REMOVED lines=16> */
[----:B------:R0:W-:Y:S01]  /*1c960*/  STL [R1+0x930], R28 ;  /* 0x0009301c01007387 */ /* 0x0001e20000100800 */
[----:B------:R-:W-:Y:S02]  /*1c970*/  STL [R1+0x938], R13 ;  /* 0x0009380d01007387 */ /* 0x000fe40000100800 */
[--C-:B------:R-:W-:Y:S01]  /*1c980*/  IMAD.X R21, R21, 0x1, R0.reuse, P5 ;  /* 0x0000000115157824 */ /* 0x100fe200028e0600 */
[----:B0-----:R-:W2:Y:S01]  /*1c990*/  LDL.LU R28, [R1+0x92c] ;  /* 0x00092c00011c7983 */ /* 0x001ea20000300800 */
        /* <DEDUP_REMOVED lines=38> */
[----:B------:R0:W-:Y:S02]  /*1cc00*/  STL [R1+0x92c], R28 ;  /* 0x00092c1c01007387 */ /* 0x0001e40000100800 */
        /* <DEDUP_REMOVED lines=47> */
[--C-:B------:R-:W-:Y:S02]  /*1cf00*/  IMAD.X R11, R11, 0x1, R0.reuse, P3 ;  /* 0x000000010b0b7824 */ /* 0x100fe400018e0600 */
[----:B------:R-:W-:Y:S01]  /*1cf10*/  STL [R1+0x904], R4 ;  /* 0x0009040401007387 */ /* 0x000fe20000100800 */
[-C--:B------:R-:W-:Y:S01]  /*1cf20*/  IADD3 R29, P3, R29, R16.reuse, RZ ;  /* 0x000000101d1d7210 */ /* 0x080fe20007f7e0ff */
[----:B------:R-:W-:Y:S01]  /*1cf30*/  STL [R1+0x8d8], R3 ;  /* 0x0008d80301007387 */ /* 0x000fe20000100800 */
[----:B------:R-:W-:Y:S02]  /*1cf40*/  STL [R1+0x8fc], R8 ;  /* 0x0008fc0801007387 */ /* 0x000fe40000100800 */
[----:B------:R-:W-:Y:S02]  /*1cf50*/  STL [R1+0x8d0], R5 ;  /* 0x0008d00501007387 */ /* 0x000fe40000100800 */
[----:B------:R-:W-:Y:S01]  /*1cf60*/  STL [R1+0x8f4], R9 ;  /* 0x0008f40901007387 */ /* 0x000fe20000100800 */
[----:B------:R0:W-:Y:S01]  /*1cf70*/  STL [R1+0x8c0], R29 ;  /* 0x0008c01d01007387 */ /* 0x0001e20000100800 */
[----:B------:R-:W-:Y:S03]  /*1cf80*/  STL [R1+0x8c8], R10 ;  /* 0x0008c80a01007387 */ /* 0x000fe60000100800 */
        /* <DEDUP_REMOVED lines=12> */
[----:B------:R-:W3:Y:S01]  /*1d050*/  LDL.LU R7, [R1+0x878] ;  /* 0x0008780001077983 */ /* 0x000ee20000300800 */
        /* <DEDUP_REMOVED lines=26> */
[----:B------:R0:W-:Y:S02]  /*1d200*/  STL [R1+0x888], R29 ;  /* 0x0008881d01007387 */ /* 0x0001e40000100800 */
        /* <DEDUP_REMOVED lines=12> */
[----:B0-----:R-:W3:Y:S02]  /*1d2d0*/  LDL.LU R29, [R1+0x810] ;  /* 0x00081000011d7983 */ /* 0x001ee40000300800 */
        /* <DEDUP_REMOVED lines=27> */
[----:B------:R-:W-:Y:S01]  /*1d490*/  IMAD.X R23, R23, 0x1, R0, P5 ;  /* 0x0000000117177824 */ /* 0x000fe200028e0600 */
[----:B------:R-:W-:-:S02]  /*1d4a0*/  IADD3 R22, P5, R22, R16, RZ ;  /* 0x0000001016167210 */ /* 0x000fc40007fbe0ff */
        /* <DEDUP_REMOVED lines=10> */
[----:B------:R0:W-:Y:S01]  /*1d550*/  STL [R1+0x850], R28 ;  /* 0x0008501c01007387 */ /* 0x0001e20000100800 */
[----:B------:R-:W-:Y:S01]  /*1d560*/  IADD3 R10, P6, R10, R16, RZ ;  /* 0x000000100a0a7210 */ /* 0x000fe20007fde0ff */
[----:B------:R-:W-:Y:S02]  /*1d570*/  STL [R1+0x858], R8 ;  /* 0x0008580801007387 */ /* 0x000fe40000100800 */
        /* <DEDUP_REMOVED lines=11> */
[----:B------:R-:W-:Y:S01]  /*1d630*/  STL [R1+0x854], R18 ;  /* 0x0008541201007387 */ /* 0x000fe20000100800 */
[----:B------:R-:W-:Y:S01]  /*1d640*/  STL [R1+0x828], R19 ;  /* 0x0008281301007387 */ /* 0x000fe20000100800 */
[----:B------:R-:W-:Y:S02]  /*1d650*/  STL [R1+0x84c], R23 ;  /* 0x00084c1701007387 */ /* 0x000fe40000100800 */
[----:B------:R-:W-:Y:S02]  /*1d660*/  STL [R1+0x820], R22 ;  /* 0x0008201601007387 */ /* 0x000fe40000100800 */
        /* <DEDUP_REMOVED lines=53> */
[--C-:B------:R-:W-:Y:S02]  /*1d9c0*/  IMAD.X R26, R26, 0x1, R0.reuse, P6 ;  /* 0x000000011a1a7824 */ /* 0x100fe400030e0600 */
[----:B------:R-:W-:Y:S01]  /*1d9d0*/  IMAD.X R4, R4, 0x1, R0, P1 ;  /* 0x0000000104047824 */ /* 0x000fe200008e0600 */
[----:B------:R-:W-:-:S02]  /*1d9e0*/  IADD3 R29, P1, R29, R16, RZ ;  /* 0x000000101d1d7210 */ /* 0x000fc40007f3e0ff */
        /* <DEDUP_REMOVED lines=22> */
[----:B------:R0:W-:Y:S02]  /*1db50*/  STL [R1+0x7e0], R29 ;  /* 0x0007e01d01007387 */ /* 0x0001e40000100800 */
[----:B------:R-:W-:Y:S02]  /*1db60*/  STL [R1+0x7e8], R27 ;  /* 0x0007e81b01007387 */ /* 0x000fe40000100800 */
[--C-:B------:R-:W-:Y:S01]  /*1db70*/  IMAD.X R10, R10, 0x1, R0.reuse, P4 ;  /* 0x000000010a0a7824 */ /* 0x100fe200020e0600 */
[-C--:B------:R-:W-:Y:S01]  /*1db80*/  IADD3 R11, P4, R11, R16.reuse, RZ ;  /* 0x000000100b0b7210 */ /* 0x080fe20007f9e0ff */
        /* <DEDUP_REMOVED lines=68> */
[--C-:B---3--:R-:W-:Y:S02]  /*1dfd0*/  IMAD.X R6, R6, 0x1, R0.reuse, P2 ;  /* 0x0000000106067824 */ /* 0x108fe400010e0600 */
[--C-:B------:R-:W-:Y:S01]  /*1dfe0*/  IMAD.X R25, R25, 0x1, R0.reuse, P3 ;  /* 0x0000000119197824 */ /* 0x100fe200018e0600 */
[-C--:B------:R-:W-:Y:S02]  /*1dff0*/  IADD3 R28, P3, R28, R16.reuse, RZ ;  /* 0x000000101c1c7210 */ /* 0x080fe40007f7e0ff */
        /* <DEDUP_REMOVED lines=113> */
[----:B------:R-:W-:Y:S01]  /*1e710*/  IADD3 R23, P3, R23, UR8, RZ ;  /* 0x0000000817177c10 */ /* 0x000fe2000ff7e0ff */
[--C-:B------:R-:W-:Y:S01]  /*1e720*/  IMAD.X R22, R22, 0x1, R0.reuse, P4 ;  /* 0x0000000116167824 */ /* 0x100fe200020e0600 */
[----:B------:R-:W-:Y:S01]  /*1e730*/  IADD3 R21, P4, R21, UR8, RZ ;  /* 0x0000000815157c10 */ /* 0x000fe2000ff9e0ff */
[----:B--2---:R-:W-:Y:S01]  /*1e740*/  IMAD.X R7, R7, 0x1, R0, P5 ;  /* 0x0000000107077824 */ /* 0x004fe200028e0600 */
[----:B------:R-:W-:-:S05]  /*1e750*/  IADD3 R29, P5, R29, R16, RZ ;  /* 0x000000101d1d7210 */ /* 0x000fca0007fbe0ff */
[----:B------:R0:W-:Y:S01]  /*1e760*/  STL [R1+0xb3c], R29 ;  /* 0x000b3c1d01007387 */ /* 0x0001e20000100800 */
[--C-:B------:R-:W-:Y:S01]  /*1e770*/  IMAD.X R10, R10, 0x1, R0.reuse, P5 ;  /* 0x000000010a0a7824 */ /* 0x100fe200028e0600 */
[----:B------:R-:W-:Y:S02]  /*1e780*/  IADD3 R11, P5, R11, R16, RZ ;  /* 0x000000100b0b7210 */ /* 0x000fe40007fbe0ff */
[----:B0-----:R-:W2:Y:S01]  /*1e790*/  LDL.LU R29, [R1+0xbf4] ;  /* 0x000bf400011d7983 */ /* 0x001ea20000300800 */
[----:B------:R0:W-:Y:S02]  /*1e7a0*/  STL [R1+0xae4], R7 ;  /* 0x000ae40701007387 */ /* 0x0001e40000100800 */
        /* <DEDUP_REMOVED lines=22> */
[----:B0-----:R-:W3:Y:S01]  /*1e910*/  LDL.LU R7, [R1+0x780] ;  /* 0x0007800001077983 */ /* 0x001ee20000300800 */
[----:B------:R-:W-:Y:S01]  /*1e920*/  IMAD.X R20, R20, 0x1, R0, P5 ;  /* 0x0000000114147824 */ /* 0x000fe200028e0600 */
[----:B------:R-:W-:-:S04]  /*1e930*/  IADD3 R2, P5, R2, UR8, RZ ;  /* 0x0000000802027c10 */ /* 0x000fc8000ffbe0ff */
[----:B------:R-:W-:Y:S04]  /*1e940*/  STL [R1+0xb44], R20 ;  /* 0x000b441401007387 */ /* 0x000fe80000100800 */
[----:B---3--:R0:W-:Y:S01]  /*1e950*/  STL [R1+0xcd4], R7 ;  /* 0x000cd40701007387 */ /* 0x0081e20000100800 */
[----:B------:R-:W-:Y:S03]  /*1e960*/  STL [R1+0xbf8], R2 ;  /* 0x000bf80201007387 */ /* 0x000fe60000100800 */
[----:B0-----:R-:W3:Y:S01]  /*1e970*/  LDL.LU R7, [R1+0xbf0] ;  /* 0x000bf00001077983 */ /* 0x001ee20000300800 */
[----:B------:R-:W-:-:S05]  /*1e980*/  IMAD.X R28, R28, 0x1, R0, P6 ;  /* 0x000000011c1c7824 */ /* 0x000fca00030e0600 */
[----:B------:R-:W-:Y:S01]  /*1e990*/  STL [R1+0xb64], R28 ;  /* 0x000b641c01007387 */ /* 0x000fe20000100800 */
[----:B--2---:R-:W-:-:S03]  /*1e9a0*/  IADD3 R29, P6, R29, UR8, RZ ;  /* 0x000000081d1d7c10 */ /* 0x004fc6000ffde0ff */
[----:B---3--:R0:W-:Y:S04]  /*1e9b0*/  STL [R1+0xcd8], R7 ;  /* 0x000cd80701007387 */ /* 0x0081e80000100800 */
[----:B0-----:R-:W2:Y:S01]  /*1e9c0*/  LDL.LU R7, [R1+0x788] ;  /* 0x0007880001077983 */ /* 0x001ea20000300800 */
[----:B------:R-:W3:Y:S02]  /*1e9d0*/  LDL.LU R6, [R1+0xbec] ;  /* 0x000bec0001067983 */ /* 0x000ee40000300800 */
[----:B------:R-:W4:Y:S02]  /*1e9e0*/  LDL.LU R24, [R1+0x77c] ;  /* 0x00077c0001187983 */ /* 0x000f240000300800 */
        /* <DEDUP_REMOVED lines=25> */
[----:B0-----:R-:W3:Y:S01]  /*1eb80*/  LDL.LU R29, [R1+0xc1c] ;  /* 0x000c1c00011d7983 */ /* 0x001ee20000300800 */
[----:B--2---:R-:W-:-:S05]  /*1eb90*/  IMAD.X R7, R7, 0x1, R0, P1 ;  /* 0x0000000107077824 */ /* 0x004fca00008e0600 */
[----:B------:R0:W-:Y:S04]  /*1eba0*/  STL [R1+0x788], R7 ;  /* 0x0007880701007387 */ /* 0x0001e80000100800 */
[----:B0-----:R-:W2:Y:S02]  /*1ebb0*/  LDL.LU R7, [R1+0xcd8] ;  /* 0x000cd80001077983 */ /* 0x001ea40000300800 */
[----:B--2---:R-:W-:-:S05]  /*1ebc0*/  IADD3 R7, P1, R7, UR8, RZ ;  /* 0x0000000807077c10 */ /* 0x004fca000ff3e0ff */
[----:B------:R0:W-:Y:S04]  /*1ebd0*/  STL [R1+0xbf0], R7 ;  /* 0x000bf00701007387 */ /* 0x0001e80000100800 */
[----:B0-----:R-:W2:Y:S01]  /*1ebe0*/  LDL.LU R7, [R1+0xcd4] ;  /* 0x000cd40001077983 */ /* 0x001ea20000300800 */
[----:B----4-:R-:W-:Y:S01]  /*1ebf0*/  IADD3.X R24, R24, UR5, RZ, P3, !PT ;  /* 0x0000000518187c10 */ /* 0x010fe20009ffe4ff */
[----:B---3--:R-:W-:Y:S02]  /*1ec00*/  IADD3 R25, P3, R25, UR8, RZ ;  /* 0x0000000819197c10 */ /* 0x008fe4000ff7e0ff */
[----:B------:R0:W-:Y:S01]  /*1ec10*/  STL [R1+0xcc8], R0 ;  /* 0x000cc80001007387 */ /* 0x0001e20000100800 */
[----:B------:R-:W-:Y:S01]  /*1ec20*/  IADD3.X R26, R26, UR5, RZ, P4, !PT ;  /* 0x000000051a1a7c10 */ /* 0x000fe2000a7fe4ff */
[----:B------:R-:W-:Y:S01]  /*1ec30*/  IADD3 R27, P4, R27, UR8, RZ ;  /* 0x000000081b1b7c10 */ /* 0x000fe2000ff9e0ff */
        /* <DEDUP_REMOVED lines=15> */
[----:B------:R-:W-:-:S02]  /*1ed30*/  IADD3 R21, P1, R21, UR8, RZ ;  /* 0x0000000815157c10 */ /* 0x000fc4000ff3e0ff */
[----:B--2---:R-:W-:Y:S01]  /*1ed40*/  IMAD.X R7, R7, 0x1, R0, P2 ;  /* 0x0000000107077824 */ /* 0x004fe200010e0600 */
[----:B------:R-:W-:-:S04]  /*1ed50*/  IADD3 R6, P2, R6, UR8, RZ ;  /* 0x0000000806067c10 */ /* 0x000fc8000ff5e0ff */
        /* <DEDUP_REMOVED lines=8> */
[----:B------:R-:W-:Y:S01]  /*1ede0*/  IADD3.X R11, R11, UR5, RZ, P2, !PT ;  /* 0x000000050b0b7c10 */ /* 0x000fe200097fe4ff */
[----:B------:R-:W-:Y:S01]  /*1edf0*/  STL [R1+0xb78], R8 ;  /* 0x000b780801007387 */ /* 0x000fe20000100800 */
[----:B------:R-:W-:Y:S01]  /*1ee00*/  IADD3 R12, P2, R12, UR8, RZ ;  /* 0x000000080c0c7c10 */ /* 0x000fe2000ff5e0ff */
        /* <DEDUP_REMOVED lines=11> */
[----:B------:R-:W-:Y:S01]  /*1eec0*/  IADD3.X R20, R20, UR5, RZ, P2, !PT ;  /* 0x0000000514147c10 */ /* 0x000fe200097fe4ff */
[----:B------:R-:W-:Y:S02]  /*1eed0*/  STL [R1+0xbcc], R19 ;  /* 0x000bcc1301007387 */ /* 0x000fe40000100800 */
[----:B------:R-:W-:Y:S01]  /*1eee0*/  STL [R1+0xc04], R23 ;  /* 0x000c041701007387 */ /* 0x000fe20000100800 */
[----:B------:R-:W-:Y:S01]  /*1eef0*/  STL [R1+0xbc4], R22 ;  /* 0x000bc41601007387 */ /* 0x000fe20000100800 */
[----:B------:R-:W-:Y:S02]  /*1ef00*/  STL [R1+0xc0c], R21 ;  /* 0x000c0c1501007387 */ /* 0x000fe40000100800 */
[----:B------:R-:W-:Y:S02]  /*1ef10*/  STL [R1+0xbbc], R20 ;  /* 0x000bbc1401007387 */ /* 0x000fe40000100800 */
[----:B0-----:R-:W2:Y:S01]  /*1ef20*/  LDL.LU R0, [R1+0xba4] ;  /* 0x000ba40001007983 */ /* 0x001ea20000300800 */
[----:B------:R-:W-:-:S02]  /*1ef30*/  IADD3 R2, P2, R2, UR8, RZ ;  /* 0x0000000802027c10 */ /* 0x000fc4000ff5e0ff */
[----:B------:R-:W-:-:S03]  /*1ef40*/  IADD3.X R28, R28, UR5, RZ, P3, !PT ;  /* 0x000000051c1c7c10 */ /* 0x000fc60009ffe4ff */
[----:B------:R-:W-:Y:S04]  /*1ef50*/  STL [R1+0xc14], R2 ;  /* 0x000c140201007387 */ /* 0x000fe80000100800 */
[----:B--2---:R0:W-:Y:S01]  /*1ef60*/  STL [R1+0xccc], R0 ;  /* 0x000ccc0001007387 */ /* 0x0041e20000100800 */
[----:B------:R-:W-:Y:S03]  /*1ef70*/  STL [R1+0xbb4], R28 ;  /* 0x000bb41c01007387 */ /* 0x000fe60000100800 */
[----:B0-----:R-:W2:Y:S01]  /*1ef80*/  LDL.LU R0, [R1+0xc24] ;  /* 0x000c240001007983 */ /* 0x001ea20000300800 */
[----:B------:R-:W-:-:S05]  /*1ef90*/  IADD3 R29, P3, R29, UR8, RZ ;  /* 0x000000081d1d7c10 */ /* 0x000fca000ff7e0ff */
[----:B------:R-:W-:Y:S04]  /*1efa0*/  STL [R1+0xc1c], R29 ;  /* 0x000c1c1d01007387 */ /* 0x000fe80000100800 */
[----:B--2---:R0:W-:Y:S04]  /*1efb0*/  STL [R1+0xcd0], R0 ;  /* 0x000cd00001007387 */ /* 0x0041e80000100800 */
        /* <DEDUP_REMOVED lines=29> */
[----:B--2---:R-:W-:-:S05]  /*1f190*/  IADD3.X R0, R0, UR5, RZ, P4, !PT ;  /* 0x0000000500007c10 */ /* 0x004fca000a7fe4ff */
[----:B------:R0:W-:Y:S04]  /*1f1a0*/  STL [R1+0xbac], R0 ;  /* 0x000bac0001007387 */ /* 0x0001e80000100800 */
[----:B0-----:R-:W2:Y:S02]  /*1f1b0*/  LDL.LU R0, [R1+0xcd0] ;  /* 0x000cd00001007983 */ /* 0x001ea40000300800 */
[----:B--2---:R-:W-:-:S05]  /*1f1c0*/  IADD3 R0, P4, R0, UR8, RZ ;  /* 0x0000000800007c10 */ /* 0x004fca000ff9e0ff */
[----:B------:R0:W-:Y:S04]  /*1f1d0*/  STL [R1+0xc24], R0 ;  /* 0x000c240001007387 */ /* 0x0001e80000100800 */
[----:B0-----:R-:W2:Y:S01]  /*1f1e0*/  LDL.LU R0, [R1+0xccc] ;  /* 0x000ccc0001007983 */ /* 0x001ea20000300800 */
[----:B----4-:R-:W-:Y:S01]  /*1f1f0*/  IADD3.X R7, R7, UR5, RZ, P6, !PT ;  /* 0x0000000507077c10 */ /* 0x010fe2000b7fe4ff */
[----:B---3--:R-:W-:Y:S01]  /*1f200*/  IADD3 R4, P6, R4, UR8, RZ ;  /* 0x0000000804047c10 */ /* 0x008fe2000ffde0ff */
        /* <DEDUP_REMOVED lines=8> */
[----:B--2---:R-:W-:Y:S01]  /*1f290*/  IADD3.X R0, R0, UR5, RZ, P5, !PT ;  /* 0x0000000500007c10 */ /* 0x004fe2000affe4ff */
[----:B------:R-:W-:-:S04]  /*1f2a0*/  IADD3 R6, P5, R6, UR8, RZ ;  /* 0x0000000806067c10 */ /* 0x000fc8000ffbe0ff */
[----:B------:R0:W-:Y:S04]  /*1f2b0*/  STL [R1+0xba4], R0 ;  /* 0x000ba40001007387 */ /* 0x0001e80000100800 */
[----:B0-----:R0:W5:Y:S01]  /*1f2c0*/  LDL.LU R0, [R1+0xcc8] ;  /* 0x000cc80001007983 */ /* 0x0011620000300800 */
[----:B------:R1:W-:Y:S03]  /*1f2d0*/  STL [R1+0xc2c], R6 ;  /* 0x000c2c0601007387 */ /* 0x0003e60000100800 */
[----:B-1----:R0:W5:Y:S01]  /*1f2e0*/  LDL.LU R6, [R1+0xcc4] ;  /* 0x000cc40001067983 */ /* 0x0021620000300800 */
[----:B------:R1:W-:Y:S03]  /*1f2f0*/  STL [R1+0xba0], R7 ;  /* 0x000ba00701007387 */ /* 0x0003e60000100800 */
[----:B-1----:R0:W5:Y:S01]  /*1f300*/  LDL.LU R7, [R1+0xcc0] ;  /* 0x000cc00001077983 */ /* 0x0021620000300800 */
[----:B------:R1:W-:Y:S03]  /*1f310*/  STL [R1+0xc34], R4 ;  /* 0x000c340401007387 */ /* 0x0003e60000100800 */
[----:B-1----:R-:W2:Y:S01]  /*1f320*/  LDL.LU R4, [R1+0xcbc] ;  /* 0x000cbc0001047983 */ /* 0x002ea20000300800 */
[----:B------:R1:W-:Y:S03]  /*1f330*/  STL [R1+0xb9c], R3 ;  /* 0x000b9c0301007387 */ /* 0x0003e60000100800 */
[----:B-1----:R-:W3:Y:S01]  /*1f340*/  LDL.LU R3, [R1+0xcb8] ;  /* 0x000cb80001037983 */ /* 0x002ee20000300800 */
[----:B------:R1:W-:Y:S01]  /*1f350*/  STL [R1+0xc3c], R8 ;  /* 0x000c3c0801007387 */ /* 0x0003e20000100800 */
[----:B------:R-:W-:-:S02]  /*1f360*/  IADD3.X R28, R28, UR5, RZ, P5, !PT ;  /* 0x000000051c1c7c10 */ /* 0x000fc4000affe4ff */
[----:B-1----:R-:W4:Y:S01]  /*1f370*/  LDL.LU R8, [R1+0xcb4] ;  /* 0x000cb40001087983 */ /* 0x002f220000300800 */
[----:B------:R1:W-:Y:S01]  /*1f380*/  STL [R1+0xb98], R5 ;  /* 0x000b980501007387 */ /* 0x0003e20000100800 */
[----:B------:R-:W-:Y:S02]  /*1f390*/  IADD3 R29, P5, R29, UR8, RZ ;  /* 0x000000081d1d7c10 */ /* 0x000fe4000ffbe0ff */
[----:B-1----:R-:W2:Y:S01]  /*1f3a0*/  LDL.LU R5, [R1+0xcb0] ;  /* 0x000cb00001057983 */ /* 0x002ea20000300800 */
[----:B------:R1:W-:Y:S03]  /*1f3b0*/  STL [R1+0xc44], R22 ;  /* 0x000c441601007387 */ /* 0x0003e60000100800 */
[----:B-1----:R0:W5:Y:S01]  /*1f3c0*/  LDL.LU R22, [R1+0xcac] ;  /* 0x000cac0001167983 */ /* 0x0021620000300800 */
        /* <DEDUP_REMOVED lines=11> */
[----:B-1----:R-:W4:Y:S01]  /*1f480*/  LDL.LU R29, [R1+0xc94] ;  /* 0x000c9400011d7983 */ /* 0x002f220000300800 */
[----:B------:R-:W-:Y:S01]  /*1f490*/  IADD3.X R24, R24, UR5, RZ, P6, !PT ;  /* 0x0000000518187c10 */ /* 0x000fe2000b7fe4ff */
[----:B------:R-:W-:Y:S01]  /*1f4a0*/  IADD3 R25, P6, R25, UR8, RZ ;  /* 0x0000000819197c10 */ /* 0x000fe2000ffde0ff */
[----:B------:R-:W-:Y:S01]  /*1f4b0*/  IADD3.X R26, R26, UR5, RZ, P1, !PT ;  /* 0x000000051a1a7c10 */ /* 0x000fe20008ffe4ff */
[----:B------:R-:W-:Y:S01]  /*1f4c0*/  IADD3 R27, P1, R27, UR8, RZ ;  /* 0x000000081b1b7c10 */ /* 0x000fe2000ff3e0ff */
[----:B------:R-:W-:Y:S01]  /*1f4d0*/  IADD3.X R9, R9, UR5, RZ, P2, !PT ;  /* 0x0000000509097c10 */ /* 0x000fe200097fe4ff */
[----:B------:R-:W-:Y:S01]  /*1f4e0*/  STL [R1+0xb88], R24 ;  /* 0x000b881801007387 */ /* 0x000fe20000100800 */
[----:B------:R-:W-:Y:S01]  /*1f4f0*/  IADD3 R10, P2, R10, UR8, RZ ;  /* 0x000000080a0a7c10 */ /* 0x000fe2000ff5e0ff */
[----:B------:R-:W-:Y:S01]  /*1f500*/  STL [R1+0xc60], R25 ;  /* 0x000c601901007387 */ /* 0x000fe20000100800 */
        /* <DEDUP_REMOVED lines=9> */
[----:B------:R3:W-:Y:S01]  /*1f5a0*/  STL [R1+0xc10], R11 ;  /* 0x000c100b01007387 */ /* 0x0007e20000100800 */
[----:B------:R-:W-:Y:S01]  /*1f5b0*/  IADD3.X R16, R16, UR5, RZ, P6, !PT ;  /* 0x0000000510107c10 */ /* 0x000fe2000b7fe4ff */
[----:B------:R-:W-:Y:S01]  /*1f5c0*/  STL [R1+0xc54], R12 ;  /* 0x000c540c01007387 */ /* 0x000fe20000100800 */
[----:B------:R-:W-:Y:S01]  /*1f5d0*/  IADD3.X R17, R17, UR5, RZ, P1, !PT ;  /* 0x0000000511117c10 */ /* 0x000fe20008ffe4ff */
[----:B------:R-:W-:Y:S01]  /*1f5e0*/  STL [R1+0xc18], R13 ;  /* 0x000c180d01007387 */ /* 0x000fe20000100800 */
[----:B------:R-:W-:Y:S02]  /*1f5f0*/  STL [R1+0xc50], R14 ;  /* 0x000c500e01007387 */ /* 0x000fe40000100800 */
[----:B------:R-:W-:Y:S02]  /*1f600*/  STL [R1+0xc20], R15 ;  /* 0x000c200f01007387 */ /* 0x000fe40000100800 */
[----:B------:R-:W-:Y:S01]  /*1f610*/  STL [R1+0xc28], R16 ;  /* 0x000c281001007387 */ /* 0x000fe20000100800 */
[----:B------:R-:W-:Y:S01]  /*1f620*/  STL [R1+0xc30], R17 ;  /* 0x000c301101007387 */ /* 0x000fe20000100800 */
[----:B------:R-:W-:-:S02]  /*1f630*/  IADD3.X R18, R18, UR5, RZ, P2, !PT ;  /* 0x0000000512127c10 */ /* 0x000fc400097fe4ff */
[----:B------:R-:W-:Y:S01]  /*1f640*/  IADD3.X R19, R19, UR5, RZ, P3, !PT ;  /* 0x0000000513137c10 */ /* 0x000fe20009ffe4ff */
[----:B---3--:R-:W-:Y:S02]  /*1f650*/  IMAD.MOV.U32 R11, RZ, RZ, R3 ;  /* 0x000000ffff0b7224 */ /* 0x008fe400078e0003 */
[----:B--2---:R-:W-:Y:S02]  /*1f660*/  IMAD.MOV.U32 R10, RZ, RZ, R5 ;  /* 0x000000ffff0a7224 */ /* 0x004fe400078e0005 */
[----:B------:R-:W-:Y:S02]  /*1f670*/  IMAD.MOV.U32 R5, RZ, RZ, R4 ;  /* 0x000000ffff057224 */ /* 0x000fe400078e0004 */
[----:B----4-:R-:W-:Y:S01]  /*1f680*/  IMAD.MOV.U32 R4, RZ, RZ, R8 ;  /* 0x000000ffff047224 */ /* 0x010fe200078e0008 */
[----:B------:R-:W-:-:S05]  /*1f690*/  IADD3.X R29, R29, UR5, RZ, P4, !PT ;  /* 0x000000051d1d7c10 */ /* 0x000fca000a7fe4ff */
[----:B------:R1:W-:Y:S01]  /*1f6a0*/  STL [R1+0xc48], R29 ;  /* 0x000c481d01007387 */ /* 0x0003e20000100800 */
[----:B------:R0:W-:Y:S02]  /*1f6b0*/  STL [R1+0xc38], R18 ;  /* 0x000c381201007387 */ /* 0x0001e40000100800 */
[----:B------:R0:W-:Y:S01]  /*1f6c0*/  STL [R1+0xc40], R19 ;  /* 0x000c401301007387 */ /* 0x0001e20000100800 */
[----:B-1----:R-:W1:Y:S01]  /*1f6d0*/  S2R R29, SR_TID.X ;  /* 0x00000000001d7919 */ /* 0x002e620000002100 */
[----:B------:R0:W-:Y:S02]  /*1f6e0*/  STL.64 [R1+0x750], R4 ;  /* 0x0007500401007387 */ /* 0x0001e40000100a00 */
[----:B------:R0:W-:Y:S01]  /*1f6f0*/  STL.64 [R1+0x758], R10 ;  /* 0x0007580a01007387 */ /* 0x0001e20000100a00 */
[----:B-1----:R-:W-:-:S05]  /*1f700*/  LOP3.LUT R29, R29, 0xff, RZ, 0xc0, !PT ;  /* 0x000000ff1d1d7812 */ /* 0x002fca00078ec0ff */
[----:B------:R-:W-:Y:S01]  /*1f710*/  IMAD.SHL.U32 R29, R29, 0x2, RZ ;  /* 0x000000021d1d7824 */ /* 0x000fe200078e00ff */
[----:B0-----:R-:W-:Y:S01]  /*1f720*/  @!P0 CALL.REL.NOINC `(.L_x_2) ;  /* 0x0000001000008944 */ /* 0x001fe20003c00000 */
[----:B------:R-:W-:Y:S05]  /*1f730*/  BRA `(.L_x_3) ;  /* 0xfffe71e000007947 */ /* 0x000fea000383ffff */
.L_x_2:
[----:B-----5:R-:W2:Y:S04]  /*1f740*/  LDL.LU R2, [R1+0x1b8] ;  /* 0x0001b80001027983 */ /* 0x020ea80000300800 */
[----:B--2---:R0:W-:Y:S04]  /*1f750*/  STL [R1+0xe38], R2 ;  /* 0x000e380201007387 */ /* 0x0041e80000100800 */
[----:B0-----:R-:W2:Y:S04]  /*1f760*/  LDL.LU R2, [R1+0x4ac] ;  /* 0x0004ac0001027983 */ /* 0x001ea80000300800 */
        /* <DEDUP_REMOVED lines=33> */
[----:B------:R-:W2:Y:S01]  /*1f980*/  LDL.LU R29, [R1+0x194] ;  /* 0x00019400011d7983 */ /* 0x000ea20000300800 */
[----:B0-----:R-:W-:-:S03]  /*1f990*/  IMAD.MOV.U32 R2, RZ, RZ, R7 ;  /* 0x000000ffff027224 */ /* 0x001fc600078e0007 */
        /* <DEDUP_REMOVED lines=33> */
[----:B------:R-:W2:Y:S04]  /*1fbb0*/  LDL.LU R0, [R1+0x190] ;  /* 0x0001900001007983 */ /* 0x000ea80000300800 */
[----:B------:R-:W3:Y:S04]  /*1fbc0*/  LDL.LU R28, [R1+0x4a4] ;  /* 0x0004a400011c7983 */ /* 0x000ee80000300800 */
[----:B------:R-:W3:Y:S04]  /*1fbd0*/  LDL.LU R8, [R1+0x4a0] ;  /* 0x0004a00001087983 */ /* 0x000ee80000300800 */
[----:B------:R-:W4:Y:S04]  /*1fbe0*/  LDL.LU R4, [R1+0x284] ;  /* 0x0002840001047983 */ /* 0x000f280000300800 */
[----:B------:R-:W4:Y:S04]  /*1fbf0*/  LDL.LU R5, [R1+0x280] ;  /* 0x0002800001057983 */ /* 0x000f280000300800 */
[----:B------:R-:W2:Y:S01]  /*1fc00*/  LDL.LU R3, [R1+0x1b4] ;  /* 0x0001b40001037983 */ /* 0x000ea20000300800 */
[----:B0-----:R-:W-:-:S03]  /*1fc10*/  IMAD.MOV.U32 R29, RZ, RZ, R6 ;  /* 0x000000ffff1d7224 */ /* 0x001fc600078e0006 */
[----:B------:R-:W2:Y:S04]  /*1fc20*/  LDL.LU R24, [R1+0x1b0] ;  /* 0x0001b00001187983 */ /* 0x000ea80000300800 */
        /* <DEDUP_REMOVED lines=16> */
[----:B------:R0:W-:Y:S01]  /*1fd30*/  STL [R1+0xd2c], R22 ;  /* 0x000d2c1601007387 */ /* 0x0001e20000100800 */
[----:B------:R-:W-:-:S03]  /*1fd40*/  F2FP.BF16.PACK_AB R2, R29, R2 ;  /* 0x000000021d02723e */ /* 0x000fc600000010ff */
[----:B0-----:R-:W2:Y:S04]  /*1fd50*/  LDL.LU R22, [R1+0x1bc] ;  /* 0x0001bc0001167983 */ /* 0x001ea80000300800 */
[----:B------:R0:W-:Y:S04]  /*1fd60*/  STL [R1+0xd28], R23 ;  /* 0x000d281701007387 */ /* 0x0001e80000100800 */
[----:B0-----:R-:W2:Y:S04]  /*1fd70*/  LDL.LU R23, [R1+0x288] ;  /* 0x0002880001177983 */ /* 0x001ea80000300800 */
[----:B------:R0:W-:Y:S04]  /*1fd80*/  STL [R1+0xd24], R20 ;  /* 0x000d241401007387 */ /* 0x0001e80000100800 */
[----:B0-----:R-:W2:Y:S04]  /*1fd90*/  LDL.LU R20, [R1+0x28c] ;  /* 0x00028c0001147983 */ /* 0x001ea80000300800 */
[----:B------:R0:W-:Y:S04]  /*1fda0*/  STL [R1+0xd20], R21 ;  /* 0x000d201501007387 */ /* 0x0001e80000100800 */
[----:B0-----:R-:W2:Y:S04]  /*1fdb0*/  LDL.LU R21, [R1+0x4a8] ;  /* 0x0004a80001157983 */ /* 0x001ea80000300800 */
[----:B------:R-:W2:Y:S04]  /*1fdc0*/  LDL.LU R29, [R1+0xec0] ;  /* 0x000ec000011d7983 */ /* 0x000ea80000300800 */
[----:B------:R0:W-:Y:S04]  /*1fdd0*/  STL [R1+0x25c], R2 ;  /* 0x00025c0201007387 */ /* 0x0001e80000100800 */
[----:B0-----:R-:W2:Y:S02]  /*1fde0*/  LDL.LU R2, [R1+0xebc] ;  /* 0x000ebc0001027983 */ /* 0x001ea40000300800 */
[----:B--2---:R-:W-:-:S02]  /*1fdf0*/  F2FP.BF16.PACK_AB R2, R29, R2 ;  /* 0x000000021d02723e */ /* 0x004fc400000010ff */
        /* <DEDUP_REMOVED lines=64> */
[----:B------:R-:W2:Y:S01]  /*20200*/  LDL.LU R2, [R1+0xe38] ;  /* 0x000e380001027983 */ /* 0x000ea20000300800 */
[----:B------:R-:W-:-:S03]  /*20210*/  F2FP.BF16.PACK_AB R23, R20, R23 ;  /* 0x000000171417723e */ /* 0x000fc600000010ff */
[----:B------:R2:W-:Y:S01]  /*20220*/  STL [R1+0x168], R21 ;  /* 0x0001681501007387 */ /* 0x0005e20000100800 */
[----:B------:R-:W-:Y:S02]  /*20230*/  F2FP.BF16.PACK_AB R20, R29, R0 ;  /* 0x000000001d14723e */ /* 0x000fe400000010ff */
[----:B----4-:R-:W-:Y:S01]  /*20240*/  F2FP.BF16.PACK_AB R0, R4, R5 ;  /* 0x000000050400723e */ /* 0x010fe200000010ff */
[----:B------:R-:W-:Y:S01]  /*20250*/  STL [R1+0x164], R23 ;  /* 0x0001641701007387 */ /* 0x000fe20000100800 */
[----:B------:R-:W-:Y:S02]  /*20260*/  F2FP.BF16.PACK_AB R3, R3, R24 ;  /* 0x000000180303723e */ /* 0x000fe400000010ff */
[----:B--2---:R-:W-:Y:S02]  /*20270*/  F2FP.BF16.PACK_AB R21, R22, R2 ;  /* 0x000000021615723e */ /* 0x004fe400000010ff */
[----:B---3--:R-:W-:-:S03]  /*20280*/  F2FP.BF16.PACK_AB R2, R28, R8 ;  /* 0x000000081c02723e */ /* 0x008fc600000010ff */
[----:B------:R-:W-:Y:S04]  /*20290*/  STL [R1+0x160], R21 ;  /* 0x0001601501007387 */ /* 0x000fe80000100800 */
[----:B------:R-:W-:Y:S04]  /*202a0*/  STL [R1+0x14c], R20 ;  /* 0x00014c1401007387 */ /* 0x000fe80000100800 */
[----:B------:R0:W-:Y:S04]  /*202b0*/  STL [R1+0x148], R2 ;  /* 0x0001480201007387 */ /* 0x0001e80000100800 */
[----:B------:R1:W-:Y:S04]  /*202c0*/  STL [R1+0x144], R0 ;  /* 0x0001440001007387 */ /* 0x0003e80000100800 */
[----:B------:R2:W-:Y:S01]  /*202d0*/  STL [R1+0x140], R3 ;  /* 0x0001400301007387 */ /* 0x0005e20000100800 */
[----:B0-----:R-:W-:-:S02]  /*202e0*/  F2FP.BF16.PACK_AB R2, R25, R26 ;  /* 0x0000001a1902723e */ /* 0x001fc400000010ff */
[----:B-1----:R-:W-:-:S03]  /*202f0*/  F2FP.BF16.PACK_AB R0, R27, R6 ;  /* 0x000000061b00723e */ /* 0x002fc600000010ff */
[----:B------:R0:W-:Y:S01]  /*20300*/  STL [R1+0x13c], R2 ;  /* 0x00013c0201007387 */ /* 0x0001e20000100800 */
[----:B--2---:R-:W-:-:S03]  /*20310*/  F2FP.BF16.PACK_AB R3, R7, R9 ;  /* 0x000000090703723e */ /* 0x004fc600000010ff */
[----:B------:R1:W-:Y:S04]  /*20320*/  STL [R1+0x138], R0 ;  /* 0x0001380001007387 */ /* 0x0003e80000100800 */
[----:B------:R2:W-:Y:S01]  /*20330*/  STL [R1+0x134], R3 ;  /* 0x0001340301007387 */ /* 0x0005e20000100800 */
[----:B0-----:R-:W-:Y:S02]  /*20340*/  F2FP.BF16.PACK_AB R2, R10, R11 ;  /* 0x0000000b0a02723e */ /* 0x001fe400000010ff */
[----:B-1----:R-:W-:-:S03]  /*20350*/  F2FP.BF16.PACK_AB R0, R12, R13 ;  /* 0x0000000d0c00723e */ /* 0x002fc600000010ff */
[----:B------:R0:W-:Y:S01]  /*20360*/  STL [R1+0x130], R2 ;  /* 0x0001300201007387 */ /* 0x0001e20000100800 */
[----:B--2---:R-:W-:-:S03]  /*20370*/  F2FP.BF16.PACK_AB R3, R14, R15 ;  /* 0x0000000f0e03723e */ /* 0x004fc600000010ff */
[----:B------:R1:W-:Y:S04]  /*20380*/  STL [R1+0x12c], R0 ;  /* 0x00012c0001007387 */ /* 0x0003e80000100800 */
[----:B------:R-:W-:Y:S04]  /*20390*/  STL [R1+0x128], R3 ;  /* 0x0001280301007387 */ /* 0x000fe80000100800 */
[----:B------:R-:W2:Y:S01]  /*203a0*/  LDL.LU R21, [R1+0x4d8] ;  /* 0x0004d80001157983 */ /* 0x000ea20000300800 */
[----:B0-----:R-:W-:Y:S02]  /*203b0*/  F2FP.BF16.PACK_AB R2, R16, R17 ;  /* 0x000000111002723e */ /* 0x001fe400000010ff */
[----:B-1----:R-:W-:-:S03]  /*203c0*/  F2FP.BF16.PACK_AB R0, R18, R19 ;  /* 0x000000131200723e */ /* 0x002fc600000010ff */
[----:B------:R-:W-:Y:S04]  /*203d0*/  STL [R1+0x124], R2 ;  /* 0x0001240201007387 */ /* 0x000fe80000100800 */
[----:B--2---:R0:W-:Y:S04]  /*203e0*/  STL [R1+0xdb8], R21 ;  /* 0x000db81501007387 */ /* 0x0041e80000100800 */
[----:B------:R-:W-:Y:S04]  /*203f0*/  STL [R1+0x120], R0 ;  /* 0x0001200001007387 */ /* 0x000fe80000100800 */
        /* <DEDUP_REMOVED lines=31> */
[----:B------:R-:W3:Y:S04]  /*205f0*/  LDL.LU R20, [R1+0x1fc] ;  /* 0x0001fc0001147983 */ /* 0x000ee80000300800 */
[----:B---3--:R0:W-:Y:S04]  /*20600*/  STL [R1+0xdb4], R20 ;  /* 0x000db41401007387 */ /* 0x0081e80000100800 */
[----:B0-----:R-:W3:Y:S04]  /*20610*/  LDL.LU R20, [R1+0x4dc] ;  /* 0x0004dc0001147983 */ /* 0x001ee80000300800 */
        /* <DEDUP_REMOVED lines=31> */
[----:B0-----:R-:W2:Y:S04]  /*20810*/  LDL.LU R20, [R1+0x2dc] ;  /* 0x0002dc0001147983 */ /* 0x001ea80000300800 */
[----:B------:R-:W3:Y:S04]  /*20820*/  LDL.LU R23, [R1+0x1f8] ;  /* 0x0001f80001177983 */ /* 0x000ee80000300800 */
[----:B------:R-:W4:Y:S04]  /*20830*/  LDL.LU R22, [R1+0x20c] ;  /* 0x00020c0001167983 */ /* 0x000f280000300800 */
[----:B------:R-:W4:Y:S04]  /*20840*/  LDL.LU R2, [R1+0x208] ;  /* 0x0002080001027983 */ /* 0x000f280000300800 */
[----:B------:R-:W3:Y:S04]  /*20850*/  LDL.LU R29, [R1+0x21c] ;  /* 0x00021c00011d7983 */ /* 0x000ee80000300800 */
        /* <DEDUP_REMOVED lines=22> */
[----:B------:R-:W3:Y:S01]  /*209c0*/  LDL.LU R19, [R1+0x300] ;  /* 0x0003000001137983 */ /* 0x000ee20000300800 */
[----:B--2---:R-:W-:-:S03]  /*209d0*/  F2FP.BF16.PACK_AB R21, R20, R21 ;  /* 0x000000151415723e */ /* 0x004fc600000010ff */
        /* <DEDUP_REMOVED lines=65> */
[----:B------:R4:W-:Y:S01]  /*20df0*/  STL [R1+0xdc], R21 ;  /* 0x0000dc1501007387 */ /* 0x0009e20000100800 */
[----:B---3--:R-:W-:Y:S02]  /*20e00*/  F2FP.BF16.PACK_AB R3, R3, R24 ;  /* 0x000000180303723e */ /* 0x008fe400000010ff */
[----:B----4-:R-:W-:Y:S02]  /*20e10*/  F2FP.BF16.PACK_AB R21, R22, R2 ;  /* 0x000000021615723e */ /* 0x010fe400000010ff */
[----:B------:R-:W-:Y:S02]  /*20e20*/  F2FP.BF16.PACK_AB R2, R28, R8 ;  /* 0x000000081c02723e */ /* 0x000fe400000010ff */
[----:B--2---:R-:W-:-:S02]  /*20e30*/  F2FP.BF16.PACK_AB R23, R20, R23 ;  /* 0x000000171417723e */ /* 0x004fc400000010ff */
[----:B------:R-:W-:Y:S02]  /*20e40*/  F2FP.BF16.PACK_AB R20, R29, R0 ;  /* 0x000000001d14723e */ /* 0x000fe400000010ff */
[----:B------:R-:W-:Y:S01]  /*20e50*/  F2FP.BF16.PACK_AB R0, R4, R5 ;  /* 0x000000050400723e */ /* 0x000fe200000010ff */
[----:B------:R-:W-:Y:S04]  /*20e60*/  STL [R1+0xd8], R23 ;  /* 0x0000d81701007387 */ /* 0x000fe80000100800 */
        /* <DEDUP_REMOVED lines=182> */
[----:B----4-:R-:W-:-:S03]  /*219d0*/  F2FP.BF16.PACK_AB R2, R21, R2 ;  /* 0x000000021502723e */ /* 0x010fc600000010ff */
[----:B------:R0:W-:Y:S04]  /*219e0*/  STL [R1+0x60], R22 ;  /* 0x0000601601007387 */ /* 0x0001e80000100800 */
[----:B0-----:R-:W4:Y:S01]  /*219f0*/  LDL.LU R22, [R1+0xd2c] ;  /* 0x000d2c0001167983 */ /* 0x001f220000300800 */
[----:B---3--:R-:W-:Y:S02]  /*21a00*/  F2FP.BF16.PACK_AB R4, R4, R5 ;  /* 0x000000050404723e */ /* 0x008fe400000010ff */
[----:B--2---:R-:W-:Y:S02]  /*21a10*/  F2FP.BF16.PACK_AB R20, R23, R20 ;  /* 0x000000141714723e */ /* 0x004fe400000010ff */
[----:B------:R-:W4:Y:S04]  /*21a20*/  LDL.LU R23, [R1+0xd28] ;  /* 0x000d280001177983 */ /* 0x000f280000300800 */
[----:B------:R0:W-:Y:S04]  /*21a30*/  STL [R1+0x5c], R20 ;  /* 0x00005c1401007387 */ /* 0x0001e80000100800 */
[----:B0-----:R-:W2:Y:S04]  /*21a40*/  LDL.LU R20, [R1+0xd24] ;  /* 0x000d240001147983 */ /* 0x001ea80000300800 */
[----:B------:R-:W2:Y:S04]  /*21a50*/  LDL.LU R21, [R1+0xd20] ;  /* 0x000d200001157983 */ /* 0x000ea80000300800 */
[----:B------:R0:W-:Y:S02]  /*21a60*/  STL [R1+0x58], R2 ;  /* 0x0000580201007387 */ /* 0x0001e40000100800 */
[----:B0-----:R-:W-:-:S02]  /*21a70*/  F2FP.BF16.PACK_AB R2, R29, R0 ;  /* 0x000000001d02723e */ /* 0x001fc400000010ff */
[----:B------:R-:W-:-:S03]  /*21a80*/  F2FP.BF16.PACK_AB R0, R28, R8 ;  /* 0x000000081c00723e */ /* 0x000fc600000010ff */
[----:B------:R0:W-:Y:S04]  /*21a90*/  STL [R1+0x54], R2 ;  /* 0x0000540201007387 */ /* 0x0001e80000100800 */
[----:B------:R1:W-:Y:S01]  /*21aa0*/  STL [R1+0x50], R0 ;  /* 0x0000500001007387 */ /* 0x0003e20000100800 */
[----:B0-----:R-:W-:Y:S02]  /*21ab0*/  F2FP.BF16.PACK_AB R2, R3, R24 ;  /* 0x000000180302723e */ /* 0x001fe400000010ff */
[----:B------:R-:W-:Y:S02]  /*21ac0*/  F2FP.BF16.PACK_AB R3, R27, R6 ;  /* 0x000000061b03723e */ /* 0x000fe400000010ff */
[----:B-1----:R-:W-:Y:S01]  /*21ad0*/  F2FP.BF16.PACK_AB R0, R25, R26 ;  /* 0x0000001a1900723e */ /* 0x002fe200000010ff */
[----:B------:R-:W-:Y:S04]  /*21ae0*/  STL [R1+0x4c], R4 ;  /* 0x00004c0401007387 */ /* 0x000fe80000100800 */
[----:B------:R0:W-:Y:S04]  /*21af0*/  STL [R1+0x48], R2 ;  /* 0x0000480201007387 */ /* 0x0001e80000100800 */
[----:B------:R1:W-:Y:S04]  /*21b00*/  STL [R1+0x44], R0 ;  /* 0x0000440001007387 */ /* 0x0003e80000100800 */
[----:B------:R3:W-:Y:S01]  /*21b10*/  STL [R1+0x40], R3 ;  /* 0x0000400301007387 */ /* 0x0007e20000100800 */
[----:B0-----:R-:W-:-:S02]  /*21b20*/  F2FP.BF16.PACK_AB R2, R7, R9 ;  /* 0x000000090702723e */ /* 0x001fc400000010ff */
[----:B-1----:R-:W-:-:S03]  /*21b30*/  F2FP.BF16.PACK_AB R0, R10, R11 ;  /* 0x0000000b0a00723e */ /* 0x002fc600000010ff */
[----:B------:R0:W-:Y:S01]  /*21b40*/  STL [R1+0x3c], R2 ;  /* 0x00003c0201007387 */ /* 0x0001e20000100800 */
[----:B---3--:R-:W-:-:S03]  /*21b50*/  F2FP.BF16.PACK_AB R3, R12, R13 ;  /* 0x0000000d0c03723e */ /* 0x008fc600000010ff */
[----:B------:R1:W-:Y:S04]  /*21b60*/  STL [R1+0x38], R0 ;  /* 0x0000380001007387 */ /* 0x0003e80000100800 */
[----:B------:R3:W-:Y:S01]  /*21b70*/  STL [R1+0x34], R3 ;  /* 0x0000340301007387 */ /* 0x0007e20000100800 */
[----:B0-----:R-:W-:Y:S02]  /*21b80*/  F2FP.BF16.PACK_AB R2, R14, R15 ;  /* 0x0000000f0e02723e */ /* 0x001fe400000010ff */
[----:B-1----:R-:W-:-:S03]  /*21b90*/  F2FP.BF16.PACK_AB R0, R16, R17 ;  /* 0x000000111000723e */ /* 0x002fc600000010ff */
[----:B------:R4:W-:Y:S01]  /*21ba0*/  STL [R1+0x30], R2 ;  /* 0x0000300201007387 */ /* 0x0009e20000100800 */
[----:B---3--:R-:W-:-:S03]  /*21bb0*/  F2FP.BF16.PACK_AB R3, R18, R19 ;  /* 0x000000131203723e */ /* 0x008fc600000010ff */
[----:B------:R2:W-:Y:S04]  /*21bc0*/  STL [R1+0x2c], R0 ;  /* 0x00002c0001007387 */ /* 0x0005e80000100800 */
[----:B------:R-:W-:Y:S04]  /*21bd0*/  STL [R1+0x28], R3 ;  /* 0x0000280301007387 */ /* 0x000fe80000100800 */
[----:B------:R-:W3:Y:S01]  /*21be0*/  LDL.LU R7, [R1+0x528] ;  /* 0x0005280001077983 */ /* 0x000ee20000300800 */
[----:B----4-:R-:W-:-:S05]  /*21bf0*/  F2FP.BF16.PACK_AB R2, R23, R22 ;  /* 0x000000161702723e */ /* 0x010fca00000010ff */
[----:B------:R-:W-:Y:S01]  /*21c00*/  STL [R1+0x24], R2 ;  /* 0x0000240201007387 */ /* 0x000fe20000100800 */
[----:B--2---:R-:W-:-:S03]  /*21c10*/  F2FP.BF16.PACK_AB R0, R21, R20 ;  /* 0x000000141500723e */ /* 0x004fc600000010ff */
[----:B---3--:R0:W-:Y:S04]  /*21c20*/  STL [R1+0xce0], R7 ;  /* 0x000ce00701007387 */ /* 0x0081e80000100800 */
        /* <DEDUP_REMOVED lines=36> */
[----:B---3--:R0:W-:Y:S04]  /*21e70*/  STL [R1+0xcd8], R5 ;  /* 0x000cd80501007387 */ /* 0x0081e80000100800 */
[----:B0-----:R-:W3:Y:S04]  /*21e80*/  LDL.LU R5, [R1+0x53c] ;  /* 0x00053c0001057983 */ /* 0x001ee80000300800 */
[----:B------:R-:W4:Y:S04]  /*21e90*/  LDL.LU R4, [R1+0x558] ;  /* 0x0005580001047983 */ /* 0x000f280000300800 */
[----:B----4-:R0:W-:Y:S04]  /*21ea0*/  STL [R1+0xcd4], R4 ;  /* 0x000cd40401007387 */ /* 0x0101e80000100800 */
[----:B0-----:R-:W4:Y:S04]  /*21eb0*/  LDL.LU R4, [R1+0x54c] ;  /* 0x00054c0001047983 */ /* 0x001f280000300800 */
[----:B------:R-:W2:Y:S04]  /*21ec0*/  LDL.LU R11, [R1+0x520] ;  /* 0x00052000010b7983 */ /* 0x000ea80000300800 */
[----:B--2---:R0:W-:Y:S04]  /*21ed0*/  STL [R1+0xcd0], R11 ;  /* 0x000cd00b01007387 */ /* 0x0041e80000100800 */
[----:B0-----:R-:W2:Y:S04]  /*21ee0*/  LDL.LU R11, [R1+0x55c] ;  /* 0x00055c00010b7983 */ /* 0x001ea80000300800 */
        /* <DEDUP_REMOVED lines=42> */
[----:B------:R-:W2:Y:S01]  /*22190*/  LDL.LU R2, [R1+0x33c] ;  /* 0x00033c0001027983 */ /* 0x000ea20000300800 */
[----:B------:R-:W-:-:S03]  /*221a0*/  F2FP.BF16.PACK_AB R7, R6, R7 ;  /* 0x000000070607723e */ /* 0x000fc600000010ff */
[----:B--2---:R0:W-:Y:S04]  /*221b0*/  STL [R1+0xc94], R2 ;  /* 0x000c940201007387 */ /* 0x0041e80000100800 */
[----:B0-----:R-:W2:Y:S04]  /*221c0*/  LDL.LU R2, [R1+0x32c] ;  /* 0x00032c0001027983 */ /* 0x001ea80000300800 */
        /* <DEDUP_REMOVED lines=38> */
[----:B------:R0:W-:Y:S04]  /*22430*/  STL [R1], R7 ;  /* 0x0000000701007387 */ /* 0x0001e80000100800 */
[----:B0-----:R-:W2:Y:S02]  /*22440*/  LDL.LU R7, [R1+0xce0] ;  /* 0x000ce00001077983 */ /* 0x001ea40000300800 */
[----:B--2---:R-:W-:-:S02]  /*22450*/  F2FP.BF16.PACK_AB R7, R6, R7 ;  /* 0x000000070607723e */ /* 0x004fc400000010ff */
[----:B------:R-:W3:Y:S02]  /*22460*/  LDL.LU R6, [R1+0xcdc] ;  /* 0x000cdc0001067983 */ /* 0x000ee40000300800 */
[----:B---3--:R-:W-:Y:S02]  /*22470*/  F2FP.BF16.PACK_AB R6, R5, R6 ;  /* 0x000000060506723e */ /* 0x008fe400000010ff */
[----:B------:R-:W4:Y:S02]  /*22480*/  LDL.LU R5, [R1+0xcd8] ;  /* 0x000cd80001057983 */ /* 0x000f240000300800 */
[----:B----4-:R-:W-:Y:S02]  /*22490*/  F2FP.BF16.PACK_AB R5, R4, R5 ;  /* 0x000000050405723e */ /* 0x010fe400000010ff */
[----:B------:R-:W2:Y:S02]  /*224a0*/  LDL.LU R4, [R1+0xcd4] ;  /* 0x000cd40001047983 */ /* 0x000ea40000300800 */
[----:B--2---:R-:W-:-:S02]  /*224b0*/  F2FP.BF16.PACK_AB R4, R11, R4 ;  /* 0x000000040b04723e */ /* 0x004fc400000010ff */
[----:B------:R-:W2:Y:S02]  /*224c0*/  LDL.LU R11, [R1+0xcd0] ;  /* 0x000cd000010b7983 */ /* 0x000ea40000300800 */
[----:B--2---:R-:W-:Y:S02]  /*224d0*/  F2FP.BF16.PACK_AB R11, R10, R11 ;  /* 0x0000000b0a0b723e */ /* 0x004fe400000010ff */
[----:B------:R-:W2:Y:S02]  /*224e0*/  LDL.LU R10, [R1+0xccc] ;  /* 0x000ccc00010a7983 */ /* 0x000ea40000300800 */
[----:B--2---:R-:W-:Y:S02]  /*224f0*/  F2FP.BF16.PACK_AB R10, R9, R10 ;  /* 0x0000000a090a723e */ /* 0x004fe400000010ff */
        /* <DEDUP_REMOVED lines=26> */
[----:B------:R-:W2:Y:S01]  /*226a0*/  LDL.LU R2, [R1+0xc94] ;  /* 0x000c940001027983 */ /* 0x000ea20000300800 */
[----:B------:R-:W-:Y:S02]  /*226b0*/  F2FP.BF16.PACK_AB R27, R29, R27 ;  /* 0x0000001b1d1b723e */ /* 0x000fe400000010ff */
[----:B------:R-:W-:Y:S02]  /*226c0*/  F2FP.BF16.PACK_AB R26, R0, R26 ;  /* 0x0000001a001a723e */ /* 0x000fe400000010ff */
[----:B------:R-:W-:Y:S02]  /*226d0*/  F2FP.BF16.PACK_AB R25, R28, R25 ;  /* 0x000000191c19723e */ /* 0x000fe400000010ff */
[----:B------:R-:W-:Y:S02]  /*226e0*/  F2FP.BF16.PACK_AB R24, R3, R24 ;  /* 0x000000180318723e */ /* 0x000fe400000010ff */
[----:B--2---:R-:W-:Y:S02]  /*226f0*/  F2FP.BF16.PACK_AB R20, R2, R20 ;  /* 0x000000140214723e */ /* 0x004fe400000010ff */
.L_x_1:
[----:B------:R-:W2:Y:S04]  /*22700*/  LDL.LU R28, [R1+0xc90] ;  /* 0x000c9000011c7983 */ /* 0x000ea80000300800 */
[----:B------:R1:W-:Y:S04]  /*22710*/  STL [R1+0xdf0], R7 ;  /* 0x000df00701007387 */ /* 0x0003e80000100800 */
[----:B------:R-:W3:Y:S04]  /*22720*/  S2R R29, SR_TID.X ;  /* 0x00000000001d7919 */ /* 0x000ee80000002100 */
[----:B-1----:R-:W4:Y:S01]  /*22730*/  LDL R7, [R1+0x76c] ;  /* 0x00076c0001077983 */ /* 0x002f220000100800 */
[----:B0--3--:R-:W-:-:S05]  /*22740*/  IMAD.SHL.U32 R0, R29, 0x400, RZ ;  /* 0x000004001d007824 */ /* 0x009fca00078e00ff */
[----:B------:R-:W-:Y:S01]  /*22750*/  LOP3.LUT R0, R0, 0x6000, RZ, 0xc0, !PT ;  /* 0x0000600000007812 */ /* 0x000fe200078ec0ff */
[----:B------:R-:W-:Y:S03]  /*22760*/  BAR.SYNC.DEFER_BLOCKING 0x0 ;  /* 0x0000000000007b1d */ /* 0x000fe60000010000 */
[----:B--2---:R-:W-:Y:S01]  /*22770*/  LOP3.LUT R0, R0, 0x60, R28, 0xf8, !PT ;  /* 0x0000006000007812 */ /* 0x004fe200078ef81c */
[----:B------:R-:W-:-:S05]  /*22780*/  IMAD.SHL.U32 R28, R29, 0x4, RZ ;  /* 0x000000041d1c7824 */ /* 0x000fca00078e00ff */
[----:B------:R-:W-:Y:S02]  /*22790*/  LOP3.LUT R0, R0, 0x370, R28, 0x78, !PT ;  /* 0x0000037000007812 */ /* 0x000fe400078e781c */
[C---:B----4-:R-:W-:Y:S02]  /*227a0*/  IADD3 R2, R7.reuse, 0x1, RZ ;  /* 0x0000000107027810 */ /* 0x050fe40007ffe0ff */
[----:B------:R-:W-:Y:S02]  /*227b0*/  IADD3 R3, R7, 0x2, RZ ;  /* 0x0000000207037810 */ /* 0x000fe40007ffe0ff */
[----:B------:R-:W-:Y:S01]  /*227c0*/  ISETP.GE.AND P3, PT, R2, c[0x0][0x17c], PT ;  /* 0x00005f0002007a0c */ /* 0x000fe20003f66270 */
[----:B------:R-:W-:Y:S01]  /*227d0*/  IMAD.SHL.U32 R2, R29, 0x80, RZ ;  /* 0x000000801d027824 */ /* 0x000fe200078e00ff */
[----:B------:R-:W-:Y:S01]  /*227e0*/  ISETP.GE.AND P1, PT, R3, c[0x0][0x17c], PT ;  /* 0x00005f0003007a0c */ /* 0x000fe20003f26270 */
[----:B------:R-:W-:Y:S01]  /*227f0*/  IMAD.SHL.U32 R29, R29, 0x1000, RZ ;  /* 0x000010001d1d7824 */ /* 0x000fe200078e00ff */
[----:B------:R-:W-:-:S02]  /*22800*/  IADD3 R3, R7, 0x4, RZ ;  /* 0x0000000407037810 */ /* 0x000fc40007ffe0ff */
[----:B------:R-:W-:Y:S02]  /*22810*/  LOP3.LUT R28, R2, 0x1000, RZ, 0xc0, !PT ;  /* 0x00001000021c7812 */ /* 0x000fe400078ec0ff */
[----:B------:R-:W-:Y:S02]  /*22820*/  IADD3 R2, R7, 0x3, RZ ;  /* 0x0000000307027810 */ /* 0x000fe40007ffe0ff */
[----:B------:R-:W2:Y:S01]  /*22830*/  LDL.LU R7, [R1+0xdf0] ;  /* 0x000df00001077983 */ /* 0x000ea20000300800 */
[----:B------:R-:W-:Y:S01]  /*22840*/  IMAD.IADD R0, R28, 0x1, R0 ;  /* 0x000000011c007824 */ /* 0x000fe200078e0200 */
[----:B------:R-:W-:Y:S02]  /*22850*/  LOP3.LUT R29, R29, 0x6000, RZ, 0xc0, !PT ;  /* 0x000060001d1d7812 */ /* 0x000fe400078ec0ff */
[----:B------:R-:W-:Y:S01]  /*22860*/  STL [R1+0xcfc], R27 ;  /* 0x000cfc1b01007387 */ /* 0x000fe20000100800 */
[----:B------:R-:W-:Y:S02]  /*22870*/  ISETP.GE.AND P6, PT, R3, c[0x0][0x17c], PT ;  /* 0x00005f0003007a0c */ /* 0x000fe40003fc6270 */
[----:B------:R-:W-:Y:S01]  /*22880*/  ISETP.GE.AND P0, PT, R2, c[0x0][0x17c], PT ;  /* 0x00005f0002007a0c */ /* 0x000fe20003f06270 */
[----:B------:R-:W-:Y:S04]  /*22890*/  STL [R1+0xdac], R26 ;  /* 0x000dac1a01007387 */ /* 0x000fe80000100800 */
[----:B------:R-:W-:Y:S04]  /*228a0*/  STL [R1+0xda8], R25 ;  /* 0x000da81901007387 */ /* 0x000fe80000100800 */
[----:B------:R0:W-:Y:S04]  /*228b0*/  STS.128 [R0+0x80], R20 ;  /* 0x0000801400007388 */ /* 0x0001e80000000c00 */
[----:B------:R1:W-:Y:S04]  /*228c0*/  STS.128 [R0+0x400], R16 ;  /* 0x0004001000007388 */ /* 0x0003e80000000c00 */
[----:B------:R3:W-:Y:S04]  /*228d0*/  STS.128 [R0], R24 ;  /* 0x0000001800007388 */ /* 0x0007e80000000c00 */
[----:B------:R-:W4:Y:S04]  /*228e0*/  S2R R28, SR_TID.X ;  /* 0x00000000001c7919 */ /* 0x000f280000002100 */
[----:B0-----:R-:W5:Y:S04]  /*228f0*/  LDL.LU R20, [R1+0x90] ;  /* 0x0000900001147983 */ /* 0x001f680000300800 */
[----:B------:R-:W5:Y:S04]  /*22900*/  LDL.LU R21, [R1+0x94] ;  /* 0x0000940001157983 */ /* 0x000f680000300800 */
[----:B------:R-:W2:Y:S04]  /*22910*/  LDL.LU R22, [R1+0x98] ;  /* 0x0000980001167983 */ /* 0x000ea80000300800 */
[----:B------:R-:W2:Y:S04]  /*22920*/  LDL.LU R23, [R1+0x9c] ;  /* 0x00009c0001177983 */ /* 0x000ea80000300800 */
[----:B------:R-:W-:Y:S04]  /*22930*/  STS.128 [R0+0x480], R12 ;  /* 0x0004800c00007388 */ /* 0x000fe80000000c00 */
[----:B------:R-:W-:Y:S01]  /*22940*/  STS.128 [R0+0x800], R8 ;  /* 0x0008000800007388 */ /* 0x000fe20000000c00 */
[----:B----4-:R-:W-:-:S05]  /*22950*/  LOP3.LUT R28, R28, 0xff, RZ, 0xc0, !PT ;  /* 0x000000ff1c1c7812 */ /* 0x010fca00078ec0ff */
[----:B------:R-:W-:Y:S01]  /*22960*/  IMAD R29, R28, 0x10, R29 ;  /* 0x000000101c1d7824 */ /* 0x000fe200078e021d */
[----:B--2---:R-:W-:Y:S04]  /*22970*/  STL.64 [R1+0xdb8], R22 ;  /* 0x000db81601007387 */ /* 0x004fe80000100a00 */
[----:B-----5:R-:W-:Y:S04]  /*22980*/  STL.64 [R1+0xdb0], R20 ;  /* 0x000db01401007387 */ /* 0x020fe80000100a00 */
[----:B-1----:R-:W2:Y:S04]  /*22990*/  LDL.LU R16, [R1+0x80] ;  /* 0x0000800001107983 */ /* 0x002ea80000300800 */
[----:B------:R-:W2:Y:S04]  /*229a0*/  LDL.LU R17, [R1+0x84] ;  /* 0x0000840001117983 */ /* 0x000ea80000300800 */
[----:B------:R-:W4:Y:S04]  /*229b0*/  LDL.LU R18, [R1+0x88] ;  /* 0x0000880001127983 */ /* 0x000f280000300800 */
[----:B------:R-:W4:Y:S04]  /*229c0*/  LDL.LU R19, [R1+0x8c] ;  /* 0x00008c0001137983 */ /* 0x000f280000300800 */
[----:B----4-:R-:W-:Y:S04]  /*229d0*/  STL.64 [R1+0xdc8], R18 ;  /* 0x000dc81201007387 */ /* 0x010fe80000100a00 */
[----:B--2---:R-:W-:Y:S04]  /*229e0*/  STL.64 [R1+0xdc0], R16 ;  /* 0x000dc01001007387 */ /* 0x004fe80000100a00 */
[----:B---3--:R-:W2:Y:S04]  /*229f0*/  LDL.LU R24, [R1+0x40] ;  /* 0x0000400001187983 */ /* 0x008ea80000300800 */
[----:B------:R-:W2:Y:S04]  /*22a00*/  LDL.LU R25, [R1+0x44] ;  /* 0x0000440001197983 */ /* 0x000ea80000300800 */
[----:B------:R-:W3:Y:S04]  /*22a10*/  LDL.LU R26, [R1+0x48] ;  /* 0x00004800011a7983 */ /* 0x000ee80000300800 */
[----:B------:R-:W3:Y:S04]  /*22a20*/  LDL.LU R27, [R1+0x4c] ;  /* 0x00004c00011b7983 */ /* 0x000ee80000300800 */
[----:B---3--:R-:W-:Y:S04]  /*22a30*/  STL.64 [R1+0xdd8], R26 ;  /* 0x000dd81a01007387 */ /* 0x008fe80000100a00 */
[----:B--2---:R0:W-:Y:S04]  /*22a40*/  STL.64 [R1+0xdd0], R24 ;  /* 0x000dd01801007387 */ /* 0x0041e80000100a00 */
[----:B0-----:R-:W2:Y:S04]  /*22a50*/  LDL.LU R24, [R1+0x10] ;  /* 0x0000100001187983 */ /* 0x001ea80000300800 */
[----:B------:R-:W2:Y:S04]  /*22a60*/  LDL.LU R25, [R1+0x14] ;  /* 0x0000140001197983 */ /* 0x000ea80000300800 */
[----:B------:R-:W3:Y:S04]  /*22a70*/  LDL.LU R26, [R1+0x18] ;  /* 0x00001800011a7983 */ /* 0x000ee80000300800 */
[----:B------:R-:W3:Y:S04]  /*22a80*/  LDL.LU R27, [R1+0x1c] ;  /* 0x00001c00011b7983 */ /* 0x000ee80000300800 */
[----:B---3--:R-:W-:Y:S04]  /*22a90*/  STL.64 [R1+0xde8], R26 ;  /* 0x000de81a01007387 */ /* 0x008fe80000100a00 */
[----:B--2---:R0:W-:Y:S04]  /*22aa0*/  STL.64 [R1+0xde0], R24 ;  /* 0x000de01801007387 */ /* 0x0041e80000100a00 */
[----:B0-----:R-:W2:Y:S04]  /*22ab0*/  LDL.LU R24, [R1] ;  /* 0x0000000001187983 */ /* 0x001ea80000300800 */
[----:B------:R-:W2:Y:S04]  /*22ac0*/  LDL.LU R25, [R1+0x4] ;  /* 0x0000040001197983 */ /* 0x000ea80000300800 */
[----:B------:R-:W2:Y:S04]  /*22ad0*/  LDL.LU R26, [R1+0x8] ;  /* 0x00000800011a7983 */ /* 0x000ea80000300800 */
[----:B------:R-:W2:Y:S04]  /*22ae0*/  LDL.LU R27, [R1+0xc] ;  /* 0x00000c00011b7983 */ /* 0x000ea80000300800 */
[----:B------:R-:W3:Y:S04]  /*22af0*/  LDL.LU R20, [R1+0x30] ;  /* 0x0000300001147983 */ /* 0x000ee80000300800 */
[----:B------:R-:W3:Y:S04]  /*22b00*/  LDL.LU R21, [R1+0x34] ;  /* 0x0000340001157983 */ /* 0x000ee80000300800 */
[----:B------:R-:W3:Y:S04]  /*22b10*/  LDL.LU R22, [R1+0x38] ;  /* 0x0000380001167983 */ /* 0x000ee80000300800 */
[----:B------:R-:W3:Y:S04]  /*22b20*/  LDL.LU R23, [R1+0x3c] ;  /* 0x00003c0001177983 */ /* 0x000ee80000300800 */
[----:B------:R-:W4:Y:S04]  /*22b30*/  LDL.LU R16, [R1+0x20] ;  /* 0x0000200001107983 */ /* 0x000f280000300800 */
[----:B------:R-:W4:Y:S04]  /*22b40*/  LDL.LU R17, [R1+0x24] ;  /* 0x0000240001117983 */ /* 0x000f280000300800 */
[----:B------:R-:W4:Y:S04]  /*22b50*/  LDL.LU R18, [R1+0x28] ;  /* 0x0000280001127983 */ /* 0x000f280000300800 */
[----:B------:R-:W4:Y:S04]  /*22b60*/  LDL.LU R19, [R1+0x2c] ;  /* 0x00002c0001137983 */ /* 0x000f280000300800 */
[----:B------:R-:W5:Y:S04]  /*22b70*/  LDL.LU R12, [R1+0x70] ;  /* 0x00007000010c7983 */ /* 0x000f680000300800 */
[----:B------:R-:W5:Y:S04]  /*22b80*/  LDL.LU R13, [R1+0x74] ;  /* 0x00007400010d7983 */ /* 0x000f680000300800 */
[----:B------:R-:W5:Y:S04]  /*22b90*/  LDL.LU R14, [R1+0x78] ;  /* 0x00007800010e7983 */ /* 0x000f680000300800 */
[----:B------:R-:W5:Y:S04]  /*22ba0*/  LDL.LU R15, [R1+0x7c] ;  /* 0x00007c00010f7983 */ /* 0x000f680000300800 */
[----:B------:R-:W3:Y:S04]  /*22bb0*/  LDL.LU R8, [R1+0x60] ;  /* 0x0000600001087983 */ /* 0x000ee80000300800 */
[----:B------:R-:W3:Y:S04]  /*22bc0*/  LDL.LU R9, [R1+0x64] ;  /* 0x0000640001097983 */ /* 0x000ee80000300800 */
[----:B------:R-:W3:Y:S04]  /*22bd0*/  LDL.LU R10, [R1+0x68] ;  /* 0x00006800010a7983 */ /* 0x000ee80000300800 */
[----:B------:R-:W3:Y:S04]  /*22be0*/  LDL.LU R11, [R1+0x6c] ;  /* 0x00006c00010b7983 */ /* 0x000ee80000300800 */
[----:B------:R0:W-:Y:S04]  /*22bf0*/  STS.128 [R0+0x880], R4 ;  /* 0x0008800400007388 */ /* 0x0001e80000000c00 */
[----:B0-----:R-:W3:Y:S04]  /*22c00*/  LDL.LU R4, [R1+0x50] ;  /* 0x0000500001047983 */ /* 0x001ee80000300800 */
[----:B------:R-:W3:Y:S04]  /*22c10*/  LDL.LU R5, [R1+0x54] ;  /* 0x0000540001057983 */ /* 0x000ee80000300800 */
[----:B------:R-:W3:Y:S04]  /*22c20*/  LDL.LU R6, [R1+0x58] ;  /* 0x0000580001067983 */ /* 0x000ee80000300800 */
[----:B------:R-:W3:Y:S04]  /*22c30*/  LDL.LU R7, [R1+0x5c] ;  /* 0x00005c0001077983 */ /* 0x000ee80000300800 */
[----:B--2---:R0:W-:Y:S04]  /*22c40*/  STS.128 [R0+0xc00], R24 ;  /* 0x000c001800007388 */ /* 0x0041e80000000c00 */
[----:B0-----:R-:W2:Y:S04]  /*22c50*/  LDL.LU.64 R26, [R1+0xde8] ;  /* 0x000de800011a7983 */ /* 0x001ea80000300a00 */
[----:B------:R-:W2:Y:S01]  /*22c60*/  LDL.LU.64 R24, [R1+0xde0] ;  /* 0x000de00001187983 */ /* 0x000ea20000300a00 */
[----:B------:R-:W-:-:S02]  /*22c70*/  LOP3.LUT R28, R29, 0x20, RZ, 0x3c, !PT ;  /* 0x000000201d1c7812 */ /* 0x000fc400078e3cff */
[C---:B------:R-:W-:Y:S02]  /*22c80*/  LOP3.LUT R3, R29.reuse, 0x40, RZ, 0x3c, !PT ;  /* 0x000000401d037812 */ /* 0x040fe400078e3cff */
[----:B------:R-:W-:Y:S01]  /*22c90*/  LOP3.LUT R2, R29, 0x60, RZ, 0x3c, !PT ;  /* 0x000000601d027812 */ /* 0x000fe200078e3cff */
[----:B--2---:R-:W-:Y:S04]  /*22ca0*/  STS.128 [R0+0xc80], R24 ;  /* 0x000c801800007388 */ /* 0x004fe80000000c00 */
[----:B------:R-:W-:Y:S06]  /*22cb0*/  BAR.SYNC.DEFER_BLOCKING 0x0 ;  /* 0x0000000000007b1d */ /* 0x000fec0000010000 */
[----:B------:R-:W0:Y:S04]  /*22cc0*/  LDS.128 R24, [R29] ;  /* 0x000000001d187984 */ /* 0x000e280000000c00 */
[----:B0-----:R-:W-:Y:S04]  /*22cd0*/  STL.64 [R1+0x180], R24 ;  /* 0x0001801801007387 */ /* 0x001fe80000100a00 */
[----:B------:R-:W-:Y:S04]  /*22ce0*/  STL.64 [R1+0x188], R26 ;  /* 0x0001881a01007387 */ /* 0x000fe80000100a00 */
[----:B------:R-:W0:Y:S04]  /*22cf0*/  LDS.128 R24, [R29+0x1000] ;  /* 0x001000001d187984 */ /* 0x000e280000000c00 */
[----:B0-----:R-:W-:Y:S04]  /*22d00*/  STL.64 [R1+0x1e0], R24 ;  /* 0x0001e01801007387 */ /* 0x001fe80000100a00 */
[----:B------:R-:W-:Y:S04]  /*22d10*/  STL.64 [R1+0x1e8], R26 ;  /* 0x0001e81a01007387 */ /* 0x000fe80000100a00 */
        /* <DEDUP_REMOVED lines=16> */
[----:B------:R-:W-:Y:S06]  /*22e20*/  BAR.SYNC.DEFER_BLOCKING 0x0 ;  /* 0x0000000000007b1d */ /* 0x000fec0000010000 */
[----:B----4-:R-:W-:Y:S04]  /*22e30*/  STS.128 [R0], R16 ;  /* 0x0000001000007388 */ /* 0x010fe80000000c00 */
[----:B---3--:R-:W-:Y:S04]  /*22e40*/  STS.128 [R0+0x80], R20 ;  /* 0x0000801400007388 */ /* 0x008fe80000000c00 */
[----:B0-----:R-:W-:Y:S04]  /*22e50*/  STL.64 [R1+0x1f0], R24 ;  /* 0x0001f01801007387 */ /* 0x001fe80000100a00 */
[----:B------:R0:W-:Y:S04]  /*22e60*/  STL.64 [R1+0x1f8], R26 ;  /* 0x0001f81a01007387 */ /* 0x0001e80000100a00 */
[----:B0-----:R-:W2:Y:S04]  /*22e70*/  LDL.LU.64 R26, [R1+0xdd8] ;  /* 0x000dd800011a7983 */ /* 0x001ea80000300a00 */
[----:B------:R-:W2:Y:S04]  /*22e80*/  LDL.LU.64 R24, [R1+0xdd0] ;  /* 0x000dd00001187983 */ /* 0x000ea80000300a00 */
[----:B------:R-:W3:Y:S04]  /*22e90*/  LDL.LU.64 R18, [R1+0xdc8] ;  /* 0x000dc80001127983 */ /* 0x000ee80000300a00 */
[----:B------:R-:W3:Y:S04]  /*22ea0*/  LDL.LU.64 R16, [R1+0xdc0] ;  /* 0x000dc00001107983 */ /* 0x000ee80000300a00 */
[----:B------:R-:W4:Y:S04]  /*22eb0*/  LDL.LU.64 R22, [R1+0xdb8] ;  /* 0x000db80001167983 */ /* 0x000f280000300a00 */
[----:B------:R-:W4:Y:S04]  /*22ec0*/  LDL.LU.64 R20, [R1+0xdb0] ;  /* 0x000db00001147983 */ /* 0x000f280000300a00 */
[----:B------:R-:W-:Y:S04]  /*22ed0*/  STS.128 [R0+0x480], R4 ;  /* 0x0004800400007388 */ /* 0x000fe80000000c00 */
[----:B------:R-:W-:Y:S04]  /*22ee0*/  STS.128 [R0+0x800], R8 ;  /* 0x0008000800007388 */ /* 0x000fe80000000c00 */
[----:B-----5:R-:W-:Y:S04]  /*22ef0*/  STS.128 [R0+0x880], R12 ;  /* 0x0008800c00007388 */ /* 0x020fe80000000c00 */
[----:B--2---:R0:W-:Y:S04]  /*22f00*/  STS.128 [R0+0x400], R24 ;  /* 0x0004001800007388 */ /* 0x0041e80000000c00 */
[----:B0-----:R-:W2:Y:S04]  /*22f10*/  LDL.LU R26, [R1+0xdac] ;  /* 0x000dac00011a7983 */ /* 0x001ea80000300800 */
[----:B------:R-:W5:Y:S04]  /*22f20*/  LDL.LU R25, [R1+0xda8] ;  /* 0x000da80001197983 */ /* 0x000f680000300800 */
[----:B----4-:R0:W-:Y:S04]  /*22f30*/  STS.128 [R0+0xc80], R20 ;  /* 0x000c801400007388 */ /* 0x0101e80000000c00 */
[----:B0-----:R-:W4:Y:S04]  /*22f40*/  LDL.LU R20, [R1+0xf0] ;  /* 0x0000f00001147983 */ /* 0x001f280000300800 */
[----:B------:R-:W4:Y:S04]  /*22f50*/  LDL.LU R21, [R1+0xf4] ;  /* 0x0000f40001157983 */ /* 0x000f280000300800 */
[----:B------:R-:W2:Y:S04]  /*22f60*/  LDL.LU R22, [R1+0xf8] ;  /* 0x0000f80001167983 */ /* 0x000ea80000300800 */
[----:B------:R-:W2:Y:S04]  /*22f70*/  LDL.LU R23, [R1+0xfc] ;  /* 0x0000fc0001177983 */ /* 0x000ea80000300800 */
[----:B---3--:R-:W-:Y:S04]  /*22f80*/  STS.128 [R0+0xc00], R16 ;  /* 0x000c001000007388 */ /* 0x008fe80000000c00 */
[----:B------:R-:W-:Y:S06]  /*22f90*/  BAR.SYNC.DEFER_BLOCKING 0x0 ;  /* 0x0000000000007b1d */ /* 0x000fec0000010000 */
[----:B------:R-:W0:Y:S04]  /*22fa0*/  LDS.128 R4, [R29] ;  /* 0x000000001d047984 */ /* 0x000e280000000c00 */
[----:B------:R-:W-:Y:S04]  /*22fb0*/  LDS.128 R8, [R29+0x1000] ;  /* 0x001000001d087984 */ /* 0x000fe80000000c00 */
[----:B------:R-:W-:Y:S04]  /*22fc0*/  LDS.128 R12, [R3+0x1000] ;  /* 0x00100000030c7984 */ /* 0x000fe80000000c00 */
[----:B------:R-:W-:Y:S01]  /*22fd0*/  LDS.128 R16, [R2] ;  /* 0x0000000002107984 */ /* 0x000fe20000000c00 */
[----:B0-----:R-:W-:-:S03]  /*22fe0*/  IMAD.MOV.U32 R24, RZ, RZ, R4 ;  /* 0x000000ffff187224 */ /* 0x001fc600078e0004 */
[----:B--2---:R-:W-:Y:S04]  /*22ff0*/  STL.64 [R1+0xd90], R22 ;  /* 0x000d901601007387 */ /* 0x004fe80000100a00 */
[----:B----4-:R-:W-:Y:S04]  /*23000*/  STL.64 [R1+0xd88], R20 ;  /* 0x000d881401007387 */ /* 0x010fe80000100a00 */
[----:B------:R-:W-:Y:S04]  /*23010*/  STL [R1+0x24], R5 ;  /* 0x0000240501007387 */ /* 0x000fe80000100800 */
[----:B------:R-:W-:Y:S04]  /*23020*/  STL.64 [R1+0x28], R6 ;  /* 0x0000280601007387 */ /* 0x000fe80000100a00 */
[----:B------:R-:W0:Y:S02]  /*23030*/  LDS.128 R4, [R28] ;  /* 0x000000001c047984 */ /* 0x000e240000000c00 */
[----:B0-----:R-:W-:-:S02]  /*23040*/  IMAD.MOV.U32 R27, RZ, RZ, R4 ;  /* 0x000000ffff1b7224 */ /* 0x001fc400078e0004 */
[----:B------:R-:W-:Y:S04]  /*23050*/  STL [R1+0x4], R5 ;  /* 0x0000040501007387 */ /* 0x000fe80000100800 */
[----:B------:R-:W-:Y:S04]  /*23060*/  STL.64 [R1+0x10], R8 ;  /* 0x0000100801007387 */ /* 0x000fe80000100a00 */
[----:B------:R-:W-:Y:S04]  /*23070*/  STL.64 [R1+0x18], R10 ;  /* 0x0000180a01007387 */ /* 0x000fe80000100a00 */
[----:B------:R-:W-:Y:S04]  /*23080*/  STL.64 [R1+0x8], R6 ;  /* 0x0000080601007387 */ /* 0x000fe80000100a00 */
[----:B------:R-:W-:Y:S04]  /*23090*/  STL.64 [R1+0xd10], R26 ;  /* 0x000d101a01007387 */ /* 0x000fe80000100a00 */
[----:B-----5:R0:W-:Y:S04]  /*230a0*/  STL.64 [R1+0xd08], R24 ;  /* 0x000d081801007387 */ /* 0x0201e80000100a00 */
[----:B------:R-:W1:Y:S04]  /*230b0*/  LDS.128 R4, [R28+0x1000] ;  /* 0x001000001c047984 */ /* 0x000e680000000c00 */
[----:B------:R-:W2:Y:S04]  /*230c0*/  LDS.128 R8, [R3] ;  /* 0x0000000003087984 */ /* 0x000ea80000000c00 */
[----:B0-----:R-:W3:Y:S04]  /*230d0*/  LDL.LU R24, [R1+0xe0] ;  /* 0x0000e00001187983 */ /* 0x001ee80000300800 */
[----:B------:R-:W3:Y:S04]  /*230e0*/  LDL.LU R25, [R1+0xe4] ;  /* 0x0000e40001197983 */ /* 0x000ee80000300800 */
[----:B------:R-:W4:Y:S04]  /*230f0*/  LDL.LU R26, [R1+0xe8] ;  /* 0x0000e800011a7983 */ /* 0x000f280000300800 */
[----:B------:R-:W4:Y:S04]  /*23100*/  LDL.LU R27, [R1+0xec] ;  /* 0x0000ec00011b7983 */ /* 0x000f280000300800 */
[----:B----4-:R-:W-:Y:S04]  /*23110*/  STL.64 [R1+0xda0], R26 ;  /* 0x000da01a01007387 */ /* 0x010fe80000100a00 */
[----:B---3--:R-:W-:Y:S04]  /*23120*/  STL.64 [R1+0xd98], R24 ;  /* 0x000d981801007387 */ /* 0x008fe80000100a00 */
[----:B------:R-:W3:Y:S04]  /*23130*/  LDL.LU R20, [R1+0xa0] ;  /* 0x0000a00001147983 */ /* 0x000ee80000300800 */
[----:B------:R-:W3:Y:S04]  /*23140*/  LDL.LU R21, [R1+0xa4] ;  /* 0x0000a40001157983 */ /* 0x000ee80000300800 */
[----:B------:R-:W3:Y:S04]  /*23150*/  LDL.LU R22, [R1+0xa8] ;  /* 0x0000a80001167983 */ /* 0x000ee80000300800 */
[----:B------:R-:W3:Y:S04]  /*23160*/  LDL.LU R23, [R1+0xac] ;  /* 0x0000ac0001177983 */ /* 0x000ee80000300800 */
[----:B------:R-:W0:Y:S04]  /*23170*/  LDS.128 R24, [R2+0x1000] ;  /* 0x0010000002187984 */ /* 0x000e280000000c00 */
[----:B-1----:R-:W-:Y:S04]  /*23180*/  STL [R1+0xcf8], R4 ;  /* 0x000cf80401007387 */ /* 0x002fe80000100800 */
[----:B------:R-:W-:Y:S04]  /*23190*/  STL [R1+0xd00], R4 ;  /* 0x000d000401007387 */ /* 0x000fe80000100800 */
[----:B------:R1:W-:Y:S04]  /*231a0*/  STL [R1+0xcf4], R5 ;  /* 0x000cf40501007387 */ /* 0x0003e80000100800 */
[----:B------:R-:W-:Y:S06]  /*231b0*/  BAR.SYNC.DEFER_BLOCKING 0x0 ;  /* 0x0000000000007b1d */ /* 0x000fec0000010000 */
[----:B-1----:R-:W4:Y:S04]  /*231c0*/  LDL R5, [R1+0x76c] ;  /* 0x00076c0001057983 */ /* 0x002f280000100800 */
[----:B------:R-:W-:Y:S04]  /*231d0*/  STL [R1+0xcf0], R6 ;  /* 0x000cf00601007387 */ /* 0x000fe80000100800 */
[----:B------:R-:W-:Y:S04]  /*231e0*/  STL [R1+0xcec], R7 ;  /* 0x000cec0701007387 */ /* 0x000fe80000100800 */
[----:B--2---:R-:W-:Y:S04]  /*231f0*/  STL.64 [R1+0xd20], R10 ;  /* 0x000d200a01007387 */ /* 0x004fe80000100a00 */
[----:B------:R1:W-:Y:S04]  /*23200*/  STL.64 [R1+0xd18], R8 ;  /* 0x000d180801007387 */ /* 0x0003e80000100a00 */
[----:B-1----:R-:W2:Y:S04]  /*23210*/  LDL.LU R8, [R1+0xd0] ;  /* 0x0000d00001087983 */ /* 0x002ea80000300800 */
[----:B------:R-:W2:Y:S04]  /*23220*/  LDL.LU R9, [R1+0xd4] ;  /* 0x0000d40001097983 */ /* 0x000ea80000300800 */
[----:B------:R-:W2:Y:S04]  /*23230*/  LDL.LU R10, [R1+0xd8] ;  /* 0x0000d800010a7983 */ /* 0x000ea80000300800 */
[----:B------:R-:W2:Y:S04]  /*23240*/  LDL.LU R11, [R1+0xdc] ;  /* 0x0000dc00010b7983 */ /* 0x000ea80000300800 */
[----:B------:R-:W-:Y:S04]  /*23250*/  STL.64 [R1+0xd30], R14 ;  /* 0x000d300e01007387 */ /* 0x000fe80000100a00 */
[----:B------:R1:W-:Y:S04]  /*23260*/  STL.64 [R1+0xd28], R12 ;  /* 0x000d280c01007387 */ /* 0x0003e80000100a00 */
[----:B-1----:R-:W5:Y:S04]  /*23270*/  LDL.LU R12, [R1+0xc0] ;  /* 0x0000c000010c7983 */ /* 0x002f680000300800 */
[----:B------:R-:W5:Y:S04]  /*23280*/  LDL.LU R13, [R1+0xc4] ;  /* 0x0000c400010d7983 */ /* 0x000f680000300800 */
[----:B------:R-:W5:Y:S04]  /*23290*/  LDL.LU R14, [R1+0xc8] ;  /* 0x0000c800010e7983 */ /* 0x000f680000300800 */
[----:B------:R-:W5:Y:S04]  /*232a0*/  LDL.LU R15, [R1+0xcc] ;  /* 0x0000cc00010f7983 */ /* 0x000f680000300800 */
[----:B------:R-:W-:Y:S04]  /*232b0*/  STL.64 [R1+0xd40], R18 ;  /* 0x000d401201007387 */ /* 0x000fe80000100a00 */
[----:B------:R1:W-:Y:S04]  /*232c0*/  STL.64 [R1+0xd38], R16 ;  /* 0x000d381001007387 */ /* 0x0003e80000100a00 */
[----:B-1----:R-:W4:Y:S04]  /*232d0*/  LDL.LU R16, [R1+0xb0] ;  /* 0x0000b00001107983 */ /* 0x002f280000300800 */
[----:B------:R-:W4:Y:S04]  /*232e0*/  LDL.LU R17, [R1+0xb4] ;  /* 0x0000b40001117983 */ /* 0x000f280000300800 */
[----:B------:R-:W4:Y:S04]  /*232f0*/  LDL.LU R18, [R1+0xb8] ;  /* 0x0000b80001127983 */ /* 0x000f280000300800 */
[----:B------:R-:W4:Y:S04]  /*23300*/  LDL.LU R19, [R1+0xbc] ;  /* 0x0000bc0001137983 */ /* 0x000f280000300800 */
[----:B0-----:R-:W-:Y:S04]  /*23310*/  STL.64 [R1+0x30], R24 ;  /* 0x0000301801007387 */ /* 0x001fe80000100a00 */
[----:B------:R0:W-:Y:S04]  /*23320*/  STL.64 [R1+0x38], R26 ;  /* 0x0000381a01007387 */ /* 0x0001e80000100a00 */
[----:B0-----:R-:W4:Y:S04]  /*23330*/  LDL.LU.64 R26, [R1+0xda0] ;  /* 0x000da000011a7983 */ /* 0x001f280000300a00 */
[----:B------:R-:W4:Y:S04]  /*23340*/  LDL.LU.64 R24, [R1+0xd98] ;  /* 0x000d980001187983 */ /* 0x000f280000300a00 */
[----:B---3--:R0:W-:Y:S04]  /*23350*/  STS.128 [R0], R20 ;  /* 0x0000001400007388 */ /* 0x0081e80000000c00 */
[----:B0-----:R-:W3:Y:S04]  /*23360*/  LDL.LU.64 R22, [R1+0xd90] ;  /* 0x000d900001167983 */ /* 0x001ee80000300a00 */
[----:B------:R-:W3:Y:S04]  /*23370*/  LDL.LU.64 R20, [R1+0xd88] ;  /* 0x000d880001147983 */ /* 0x000ee80000300a00 */
[----:B--2---:R0:W-:Y:S04]  /*23380*/  STS.128 [R0+0x480], R8 ;  /* 0x0004800800007388 */ /* 0x0041e80000000c00 */
[----:B0-----:R-:W2:Y:S04]  /*23390*/  LDL.LU R8, [R1+0x100] ;  /* 0x0001000001087983 */ /* 0x001ea80000300800 */
[----:B------:R-:W2:Y:S04]  /*233a0*/  LDL.LU R9, [R1+0x104] ;  /* 0x0001040001097983 */ /* 0x000ea80000300800 */
[----:B------:R-:W2:Y:S04]  /*233b0*/  LDL.LU R10, [R1+0x108] ;  /* 0x00010800010a7983 */ /* 0x000ea80000300800 */
[----:B------:R-:W2:Y:S04]  /*233c0*/  LDL.LU R11, [R1+0x10c] ;  /* 0x00010c00010b7983 */ /* 0x000ea80000300800 */
[----:B----4-:R0:W-:Y:S04]  /*233d0*/  STS.128 [R0+0x800], R24 ;  /* 0x0008001800007388 */ /* 0x0101e80000000c00 */
[----:B0-----:R-:W4:Y:S04]  /*233e0*/  LDL.LU R24, [R1+0x110] ;  /* 0x0001100001187983 */ /* 0x001f280000300800 */
[----:B------:R-:W4:Y:S04]  /*233f0*/  LDL.LU R25, [R1+0x114] ;  /* 0x0001140001197983 */ /* 0x000f280000300800 */
[----:B------:R-:W4:Y:S04]  /*23400*/  LDL.LU R26, [R1+0x118] ;  /* 0x00011800011a7983 */ /* 0x000f280000300800 */
[----:B------:R-:W4:Y:S04]  /*23410*/  LDL.LU R27, [R1+0x11c] ;  /* 0x00011c00011b7983 */ /* 0x000f280000300800 */
[----:B---3--:R0:W-:Y:S04]  /*23420*/  STS.128 [R0+0x880], R20 ;  /* 0x0008801400007388 */ /* 0x0081e80000000c00 */
[----:B0-----:R-:W3:Y:S04]  /*23430*/  LDL.LU R20, [R1+0x170] ;  /* 0x0001700001147983 */ /* 0x001ee80000300800 */
[----:B------:R-:W3:Y:S04]  /*23440*/  LDL.LU R21, [R1+0x174] ;  /* 0x0001740001157983 */ /* 0x000ee80000300800 */
[----:B------:R-:W2:Y:S04]  /*23450*/  LDL.LU R22, [R1+0x178] ;  /* 0x0001780001167983 */ /* 0x000ea80000300800 */
[----:B------:R-:W2:Y:S04]  /*23460*/  LDL.LU R23, [R1+0x17c] ;  /* 0x00017c0001177983 */ /* 0x000ea80000300800 */
[----:B--2---:R-:W-:Y:S04]  /*23470*/  STL.64 [R1+0xd50], R22 ;  /* 0x000d501601007387 */ /* 0x004fe80000100a00 */
[----:B---3--:R0:W-:Y:S04]  /*23480*/  STL.64 [R1+0xd48], R20 ;  /* 0x000d481401007387 */ /* 0x0081e80000100a00 */
[----:B0-----:R-:W2:Y:S04]  /*23490*/  LDL.LU R20, [R1+0x140] ;  /* 0x0001400001147983 */ /* 0x001ea80000300800 */
        /* <DEDUP_REMOVED lines=9> */
[----:B------:R-:W-:Y:S04]  /*23530*/  STS.128 [R0+0x80], R16 ;  /* 0x0000801000007388 */ /* 0x000fe80000000c00 */
[----:B-----5:R-:W-:Y:S04]  /*23540*/  STS.128 [R0+0x400], R12 ;  /* 0x0004000c00007388 */ /* 0x020fe80000000c00 */
[----:B------:R-:W-:Y:S04]  /*23550*/  STS.128 [R0+0xc00], R8 ;  /* 0x000c000800007388 */ /* 0x000fe80000000c00 */
[----:B----4-:R-:W-:Y:S04]  /*23560*/  STS.128 [R0+0xc80], R24 ;  /* 0x000c801800007388 */ /* 0x010fe80000000c00 */
[----:B------:R-:W-:Y:S06]  /*23570*/  BAR.SYNC.DEFER_BLOCKING 0x0 ;  /* 0x0000000000007b1d */ /* 0x000fec0000010000 */
[----:B------:R-:W0:Y:S04]  /*23580*/  LDS.128 R8, [R29] ;  /* 0x000000001d087984 */ /* 0x000e280000000c00 */
[----:B---3--:R-:W-:Y:S04]  /*23590*/  STL.64 [R1+0xd70], R22 ;  /* 0x000d701601007387 */ /* 0x008fe80000100a00 */
[----:B--2---:R1:W-:Y:S04]  /*235a0*/  STL.64 [R1+0xd68], R20 ;  /* 0x000d681401007387 */ /* 0x0043e80000100a00 */
[----:B-1----:R-:W2:Y:S04]  /*235b0*/  LDL.LU R20, [R1+0x120] ;  /* 0x0001200001147983 */ /* 0x002ea80000300800 */
[----:B------:R-:W2:Y:S04]  /*235c0*/  LDL.LU R21, [R1+0x124] ;  /* 0x0001240001157983 */ /* 0x000ea80000300800 */
[----:B------:R-:W3:Y:S04]  /*235d0*/  LDL.LU R22, [R1+0x128] ;  /* 0x0001280001167983 */ /* 0x000ee80000300800 */
[----:B------:R-:W3:Y:S04]  /*235e0*/  LDL.LU R23, [R1+0x12c] ;  /* 0x00012c0001177983 */ /* 0x000ee80000300800 */
[----:B---3--:R-:W-:Y:S04]  /*235f0*/  STL.64 [R1+0xd80], R22 ;  /* 0x000d801601007387 */ /* 0x008fe80000100a00 */
[----:B--2---:R-:W-:Y:S04]  /*23600*/  STL.64 [R1+0xd78], R20 ;  /* 0x000d781401007387 */ /* 0x004fe80000100a00 */
[----:B------:R-:W1:Y:S04]  /*23610*/  LDS.128 R20, [R29+0x1000] ;  /* 0x001000001d147984 */ /* 0x000e680000000c00 */
[----:B------:R-:W2:Y:S04]  /*23620*/  LDL.LU R16, [R1+0x160] ;  /* 0x0001600001107983 */ /* 0x000ea80000300800 */
[----:B------:R-:W2:Y:S04]  /*23630*/  LDL.LU R17, [R1+0x164] ;  /* 0x0001640001117983 */ /* 0x000ea80000300800 */
[----:B------:R-:W2:Y:S04]  /*23640*/  LDL.LU R18, [R1+0x168] ;  /* 0x0001680001127983 */ /* 0x000ea80000300800 */
[----:B------:R-:W2:Y:S04]  /*23650*/  LDL.LU R19, [R1+0x16c] ;  /* 0x00016c0001137983 */ /* 0x000ea80000300800 */
[----:B------:R-:W3:Y:S04]  /*23660*/  LDL R7, [R1+0x770] ;  /* 0x0007700001077983 */ /* 0x000ee80000100800 */
[----:B------:R-:W4:Y:S04]  /*23670*/  LDL.LU R12, [R1+0x230] ;  /* 0x00023000010c7983 */ /* 0x000f280000300800 */
[----:B0-----:R0:W-:Y:S04]  /*23680*/  STL.64 [R1+0x40], R8 ;  /* 0x0000400801007387 */ /* 0x0011e80000100a00 */
[----:B------:R5:W-:Y:S04]  /*23690*/  STL.64 [R1+0x48], R10 ;  /* 0x0000480a01007387 */ /* 0x000be80000100a00 */
[----:B------:R-:W4:Y:S04]  /*236a0*/  LDL.LU R13, [R1+0x234] ;  /* 0x00023400010d7983 */ /* 0x000f280000300800 */
[----:B------:R-:W4:Y:S04]  /*236b0*/  LDL.LU R14, [R1+0x238] ;  /* 0x00023800010e7983 */ /* 0x000f280000300800 */
[----:B------:R-:W4:Y:S04]  /*236c0*/  LDL.LU R15, [R1+0x23c] ;  /* 0x00023c00010f7983 */ /* 0x000f280000300800 */
[----:B0-----:R-:W2:Y:S04]  /*236d0*/  LDL.LU R8, [R1+0x240] ;  /* 0x0002400001087983 */ /* 0x001ea80000300800 */
[----:B-1----:R-:W-:Y:S04]  /*236e0*/  STL.64 [R1+0xb0], R20 ;  /* 0x0000b01401007387 */ /* 0x002fe80000100a00 */
[----:B------:R-:W-:Y:S04]  /*236f0*/  STL.64 [R1+0xb8], R22 ;  /* 0x0000b81601007387 */ /* 0x000fe80000100a00 */
[----:B------:R-:W0:Y:S04]  /*23700*/  LDS.128 R20, [R28] ;  /* 0x000000001c147984 */ /* 0x000e280000000c00 */
[----:B------:R-:W2:Y:S04]  /*23710*/  LDL.LU R9, [R1+0x244] ;  /* 0x0002440001097983 */ /* 0x000ea80000300800 */
[----:B-----5:R-:W5:Y:S04]  /*23720*/  LDL.LU R10, [R1+0x248] ;  /* 0x00024800010a7983 */ /* 0x020f680000300800 */
[----:B------:R-:W5:Y:S04]  /*23730*/  LDL.LU R11, [R1+0x24c] ;  /* 0x00024c00010b7983 */ /* 0x000f680000300800 */
[----:B------:R-:W2:Y:S04]  /*23740*/  LDL.LU R24, [R1+0x250] ;  /* 0x0002500001187983 */ /* 0x000ea80000300800 */
[----:B------:R-:W2:Y:S04]  /*23750*/  LDL.LU R25, [R1+0x254] ;  /* 0x0002540001197983 */ /* 0x000ea80000300800 */
[----:B------:R-:W2:Y:S04]  /*23760*/  LDL.LU R26, [R1+0x258] ;  /* 0x00025800011a7983 */ /* 0x000ea80000300800 */
[----:B------:R-:W2:Y:S04]  /*23770*/  LDL.LU R27, [R1+0x25c] ;  /* 0x00025c00011b7983 */ /* 0x000ea80000300800 */
        /* <DEDUP_REMOVED lines=16> */
[----:B0-----:R-:W-:Y:S04]  /*23880*/  STL.64 [R1+0x50], R20 ;  /* 0x0000501401007387 */ /* 0x001fe80000100a00 */
[----:B------:R0:W-:Y:S04]  /*23890*/  STL.64 [R1+0x58], R22 ;  /* 0x0000581601007387 */ /* 0x0001e80000100a00 */
[----:B0-----:R-:W2:Y:S04]  /*238a0*/  LDL.LU.64 R22, [R1+0xd80] ;  /* 0x000d800001167983 */ /* 0x001ea80000300a00 */
[----:B------:R-:W2:Y:S04]  /*238b0*/  LDL.LU.64 R20, [R1+0xd78] ;  /* 0x000d780001147983 */ /* 0x000ea80000300a00 */
[----:B------:R-:W3:Y:S04]  /*238c0*/  LDL R6, [R1+0x774] ;  /* 0x0007740001067983 */ /* 0x000ee80000100800 */
[----:B--2---:R0:W-:Y:S04]  /*238d0*/  STS.128 [R0], R20 ;  /* 0x0000001400007388 */ /* 0x0041e80000000c00 */
[----:B0-----:R-:W2:Y:S04]  /*238e0*/  LDL.LU.64 R22, [R1+0xd70] ;  /* 0x000d700001167983 */ /* 0x001ea80000300a00 */
[----:B------:R-:W2:Y:S04]  /*238f0*/  LDL.LU.64 R20, [R1+0xd68] ;  /* 0x000d680001147983 */ /* 0x000ea80000300a00 */
[----:B--2---:R0:W-:Y:S04]  /*23900*/  STS.128 [R0+0x80], R20 ;  /* 0x0000801400007388 */ /* 0x0041e80000000c00 */
[----:B0-----:R-:W2:Y:S04]  /*23910*/  LDL.LU.64 R22, [R1+0xd60] ;  /* 0x000d600001167983 */ /* 0x001ea80000300a00 */
[----:B------:R-:W2:Y:S04]  /*23920*/  LDL.LU.64 R20, [R1+0xd58] ;  /* 0x000d580001147983 */ /* 0x000ea80000300a00 */
[----:B--2---:R0:W-:Y:S04]  /*23930*/  STS.128 [R0+0x400], R20 ;  /* 0x0004001400007388 */ /* 0x0041e80000000c00 */
[----:B0-----:R-:W2:Y:S04]  /*23940*/  LDL.LU.64 R22, [R1+0xd50] ;  /* 0x000d500001167983 */ /* 0x001ea80000300a00 */
[----:B------:R-:W2:Y:S01]  /*23950*/  LDL.LU.64 R20, [R1+0xd48] ;  /* 0x000d480001147983 */ /* 0x000ea20000300a00 */
[----:B---3--:R-:W-:-:S03]  /*23960*/  IMAD R3, R7, c[0x0][0x194], RZ ;  /* 0x0000650007037a24 */ /* 0x008fc600078e02ff */
[----:B------:R0:W-:Y:S02]  /*23970*/  STS.128 [R0+0x480], R16 ;  /* 0x0004801000007388 */ /* 0x0001e40000000c00 */
[----:B------:R-:W-:Y:S02]  /*23980*/  LEA R2, P5, R3, c[0x0][0x170], 0x1 ;  /* 0x00005c0003027a11 */ /* 0x000fe400078a08ff */
[----:B----4-:R1:W-:Y:S04]  /*23990*/  STS.128 [R0+0x880], R12 ;  /* 0x0008800c00007388 */ /* 0x0103e80000000c00 */
[----:B-----5:R3:W-:Y:S04]  /*239a0*/  STS.128 [R0+0xc00], R8 ;  /* 0x000c000800007388 */ /* 0x0207e80000000c00 */
[----:B0-----:R-:W4:Y:S04]  /*239b0*/  LDL.LU.64 R18, [R1+0xd40] ;  /* 0x000d400001127983 */ /* 0x001f280000300a00 */
[----:B------:R-:W5:Y:S04]  /*239c0*/  LDL.LU.64 R16, [R1+0xd38] ;  /* 0x000d380001107983 */ /* 0x000f680000300a00 */
[----:B-1----:R-:W4:Y:S04]  /*239d0*/  LDL.LU.64 R14, [R1+0xd30] ;  /* 0x000d3000010e7983 */ /* 0x002f280000300a00 */
[----:B------:R-:W4:Y:S04]  /*239e0*/  LDL.LU.64 R12, [R1+0xd28] ;  /* 0x000d2800010c7983 */ /* 0x000f280000300a00 */
[----:B------:R-:W4:Y:S04]  /*239f0*/  LDL.LU R4, [R1+0x190] ;  /* 0x0001900001047983 */ /* 0x000f280000300800 */
[----:B---3--:R-:W3:Y:S04]  /*23a00*/  LDL.LU.64 R10, [R1+0xd20] ;  /* 0x000d2000010a7983 */ /* 0x008ee80000300a00 */
[----:B------:R-:W3:Y:S04]  /*23a10*/  LDL.LU.64 R8, [R1+0xd18] ;  /* 0x000d180001087983 */ /* 0x000ee80000300a00 */
[----:B------:R-:W-:Y:S04]  /*23a20*/  STS.128 [R0+0xc80], R24 ;  /* 0x000c801800007388 */ /* 0x000fe80000000c00 */
[----:B--2---:R0:W-:Y:S02]  /*23a30*/  STS.128 [R0+0x800], R20 ;  /* 0x0008001400007388 */ /* 0x0041e40000000c00 */
[----:B0-----:R-:W-:-:S04]  /*23a40*/  IMAD.MOV.U32 R23, RZ, RZ, c[0x0][0x194] ;  /* 0x00006500ff177624 */ /* 0x001fc800078e00ff */
[----:B------:R-:W-:Y:S01]  /*23a50*/  IMAD R23, R23, 0x100, R3 ;  /* 0x0000010017177824 */ /* 0x000fe200078e0203 */
[----:B------:R-:W-:Y:S01]  /*23a60*/  LEA.HI.X.SX32 R3, R3, c[0x0][0x174], 0x1, P5 ;  /* 0x00005d0003037a11 */ /* 0x000fe200028f0eff */
[----:B------:R-:W-:Y:S03]  /*23a70*/  BAR.SYNC.DEFER_BLOCKING 0x0 ;  /* 0x0000000000007b1d */ /* 0x000fe60000010000 */
[----:B------:R-:W-:-:S04]  /*23a80*/  LEA R28, P5, R23, c[0x0][0x170], 0x1 ;  /* 0x00005c00171c7a11 */ /* 0x000fc800078a08ff */
[----:B------:R-:W-:Y:S02]  /*23a90*/  LEA.HI.X.SX32 R29, R23, c[0x0][0x174], 0x1, P5 ;  /* 0x00005d00171d7a11 */ /* 0x000fe400028f0eff */
[----:B------:R-:W2:Y:S04]  /*23aa0*/  LDL.LU R23, [R1+0x180] ;  /* 0x0001800001177983 */ /* 0x000ea80000300800 */
[----:B------:R-:W3:Y:S04]  /*23ab0*/  LDL.LU.64 R26, [R1+0xd10] ;  /* 0x000d1000011a7983 */ /* 0x000ee80000300a00 */
[----:B------:R-:W4:Y:S01]  /*23ac0*/  LDL.LU.64 R24, [R1+0xd08] ;  /* 0x000d080001187983 */ /* 0x000f220000300a00 */
[----:B------:R-:W-:-:S02]  /*23ad0*/  ISETP.GE.AND P4, PT, R7, c[0x0][0x178], PT ;  /* 0x00005e0007007a0c */ /* 0x000fc40003f86270 */
[C---:B------:R-:W-:Y:S02]  /*23ae0*/  ISETP.GE.AND P2, PT, R5.reuse, c[0x0][0x17c], PT ;  /* 0x00005f0005007a0c */ /* 0x040fe40003f46270 */
[C---:B------:R-:W-:Y:S01]  /*23af0*/  ISETP.LT.AND P4, PT, R5.reuse, c[0x0][0x17c], !P4 ;  /* 0x00005f0005007a0c */ /* 0x040fe20006781270 */
[----:B------:R-:W-:Y:S01]  /*23b00*/  IMAD R22, R5, c[0x0][0x198], RZ ;  /* 0x0000660005167a24 */ /* 0x000fe200078e02ff */
[----:B------:R-:W-:-:S03]  /*23b10*/  ISETP.LT.AND P2, PT, R6, c[0x0][0x178], !P2 ;  /* 0x00005e0006007a0c */ /* 0x000fc60005741270 */
[----:B------:R-:W-:Y:S01]  /*23b20*/  IMAD.WIDE R20, R22, 0x2, R2 ;  /* 0x0000000216147825 */ /* 0x000fe200078e0202 */
[----:B------:R-:W-:-:S04]  /*23b30*/  IADD3 R0, R5, 0x5, RZ ;  /* 0x0000000505007810 */ /* 0x000fc80007ffe0ff */
[----:B------:R-:W-:Y:S02]  /*23b40*/  ISETP.GE.AND P5, PT, R0, c[0x0][0x17c], PT ;  /* 0x00005f0000007a0c */ /* 0x000fe40003fa6270 */
[----:B------:R-:W-:Y:S01]  /*23b50*/  IADD3 R0, R22, c[0x0][0x198], RZ ;  /* 0x0000660016007a10 */ /* 0x000fe20007ffe0ff */
[----:B--2---:R0:W-:Y:S01]  /*23b60*/  @P4 STG.E.U16 [R20.64], R23 ;  /* 0x0000001714004986 */ /* 0x0041e2000c101506 */
[----:B------:R-:W-:Y:S02]  /*23b70*/  ISETP.LT.AND P4, PT, R7, c[0x0][0x178], !P3 ;  /* 0x00005e0007007a0c */ /* 0x000fe40005f81270 */
[----:B------:R-:W-:Y:S02]  /*23b80*/  ISETP.LT.AND P3, PT, R6, c[0x0][0x178], !P3 ;  /* 0x00005e0006007a0c */ /* 0x000fe40005f61270 */
[----:B---3--:R-:W-:Y:S01]  /*23b90*/  PRMT R26, R23, 0x7632, R26 ;  /* 0x00007632171a7816 */ /* 0x008fe2000000001a */
[----:B0-----:R-:W-:-:S05]  /*23ba0*/  IMAD.WIDE R20, R22, 0x2, R28 ;  /* 0x0000000216147825 */ /* 0x001fca00078e021c */
[----:B----4-:R0:W-:Y:S01]  /*23bb0*/  @P2 STG.E.U16 [R20.64], R24 ;  /* 0x0000001814002986 */ /* 0x0101e2000c101506 */
[----:B------:R-:W-:Y:S01]  /*23bc0*/  ISETP.LT.AND P2, PT, R7, c[0x0][0x178], !P1 ;  /* 0x00005e0007007a0c */ /* 0x000fe20004f41270 */
[----:B------:R-:W-:Y:S01]  /*23bd0*/  IMAD.WIDE R22, R0, 0x2, R28 ;  /* 0x0000000200167825 */ /* 0x000fe200078e021c */
[----:B------:R-:W-:Y:S02]  /*23be0*/  ISETP.LT.AND P1, PT, R6, c[0x0][0x178], !P1 ;  /* 0x00005e0006007a0c */ /* 0x000fe40004f21270 */
[----:B------:R-:W-:Y:S01]  /*23bf0*/  PRMT R25, R24, 0x7632, R25 ;  /* 0x0000763218197816 */ /* 0x000fe20000000019 */
[C---:B0-----:R-:W-:Y:S01]  /*23c00*/  IMAD.WIDE R20, R0.reuse, 0x2, R2 ;  /* 0x0000000200147825 */ /* 0x041fe200078e0202 */
[----:B------:R-:W-:Y:S02]  /*23c10*/  IADD3 R0, R0, c[0x0][0x198], RZ ;  /* 0x0000660000007a10 */ /* 0x000fe40007ffe0ff */
[----:B------:R-:W-:Y:S02]  /*23c20*/  IADD3 R24, R5, 0x6, RZ ;  /* 0x0000000605187810 */ /* 0x000fe40007ffe0ff */
[----:B------:R0:W-:Y:S02]  /*23c30*/  @P4 STG.E.U16 [R20.64], R26 ;  /* 0x0000001a14004986 */ /* 0x0001e4000c101506 */
[----:B------:R-:W-:-:S02]  /*23c40*/  ISETP.GE.AND P4, PT, R24, c[0x0][0x17c], PT ;  /* 0x00005f0018007a0c */ /* 0x000fc40003f86270 */
[----:B------:R1:W-:Y:S01]  /*23c50*/  @P3 STG.E.U16 [R22.64], R25 ;  /* 0x0000001916003986 */ /* 0x0003e2000c101506 */
[----:B------:R-:W-:Y:S01]  /*23c60*/  IADD3 R24, R5, 0x7, RZ ;  /* 0x0000000705187810 */ /* 0x000fe20007ffe0ff */
[C---:B0-----:R-:W-:Y:S02]  /*23c70*/  IMAD.WIDE R20, R0.reuse, 0x2, R2 ;  /* 0x0000000200147825 */ /* 0x041fe400078e0202 */
[----:B------:R-:W2:Y:S02]  /*23c80*/  LDL.LU R26, [R1+0x1b0] ;  /* 0x0001b000011a7983 */ /* 0x000ea40000300800 */
[----:B-1----:R-:W-:Y:S02]  /*23c90*/  IMAD.WIDE R22, R0, 0x2, R28 ;  /* 0x0000000200167825 */ /* 0x002fe400078e021c */
[----:B------:R0:W-:Y:S01]  /*23ca0*/  @P2 STG.E.U16 [R20.64], R4 ;  /* 0x0000000414002986 */ /* 0x0001e2000c101506 */
[----:B------:R-:W-:Y:S02]  /*23cb0*/  ISETP.GE.AND P2, PT, R24, c[0x0][0x17c], PT ;  /* 0x00005f0018007a0c */ /* 0x000fe40003f46270 */
[----:B------:R-:W-:Y:S01]  /*23cc0*/  PRMT R24, R4, 0x7632, R24 ;  /* 0x0000763204187816 */ /* 0x000fe20000000018 */
[----:B------:R1:W-:Y:S01]  /*23cd0*/  @P1 STG.E.U16 [R22.64], R27 ;  /* 0x0000001b16001986 */ /* 0x0003e2000c101506 */
[----:B------:R-:W-:-:S03]  /*23ce0*/  PRMT R25, R27, 0x7632, R25 ;  /* 0x000076321b197816 */ /* 0x000fc60000000019 */
[----:B0-----:R-:W3:Y:S04]  /*23cf0*/  LDL.LU R4, [R1+0xd00] ;  /* 0x000d000001047983 */ /* 0x001ee80000300800 */
[----:B-1----:R-:W4:Y:S01]  /*23d00*/  LDL.LU R27, [R1+0xcfc] ;  /* 0x000cfc00011b7983 */ /* 0x002f220000300800 */
[C---:B------:R-:W-:Y:S02]  /*23d10*/  ISETP.LT.AND P3, PT, R7.reuse, c[0x0][0x178], !P0 ;  /* 0x00005e0007007a0c */ /* 0x040fe40004761270 */
[----:B------:R-:W-:Y:S02]  /*23d20*/  ISETP.LT.AND P0, PT, R6, c[0x0][0x178], !P0 ;  /* 0x00005e0006007a0c */ /* 0x000fe40004701270 */
[----:B------:R-:W-:Y:S02]  /*23d30*/  IADD3 R0, R0, c[0x0][0x198], RZ ;  /* 0x0000660000007a10 */ /* 0x000fe40007ffe0ff */
[----:B------:R-:W-:-:S03]  /*23d40*/  ISETP.LT.AND P1, PT, R7, c[0x0][0x178], !P6 ;  /* 0x00005e0007007a0c */ /* 0x000fc60007721270 */
[----:B------:R-:W-:-:S04]  /*23d50*/  IMAD.WIDE R22, R0, 0x2, R2 ;  /* 0x0000000200167825 */ /* 0x000fc800078e0202 */
[C---:B------:R-:W-:Y:S01]  /*23d60*/  IMAD.WIDE R20, R0.reuse, 0x2, R28 ;  /* 0x0000000200147825 */ /* 0x040fe200078e021c */
[----:B------:R-:W-:Y:S01]  /*23d70*/  IADD3 R0, R0, c[0x0][0x198], RZ ;  /* 0x0000660000007a10 */ /* 0x000fe20007ffe0ff */
[----:B------:R0:W-:Y:S01]  /*23d80*/  @P3 STG.E.U16 [R22.64], R24 ;  /* 0x0000001816003986 */ /* 0x0001e2000c101506 */
[----:B------:R-:W-:-:S03]  /*23d90*/  ISETP.LT.AND P6, PT, R6, c[0x0][0x178], !P6 ;  /* 0x00005e0006007a0c */ /* 0x000fc600077c1270 */
[----:B------:R1:W-:Y:S01]  /*23da0*/  @P0 STG.E.U16 [R20.64], R25 ;  /* 0x0000001914000986 */ /* 0x0003e2000c101506 */
[----:B------:R-:W-:Y:S01]  /*23db0*/  ISETP.LT.AND P0, PT, R7, c[0x0][0x178], !P5 ;  /* 0x00005e0007007a0c */ /* 0x000fe20006f01270 */
[C---:B0-----:R-:W-:Y:S01]  /*23dc0*/  IMAD.WIDE R22, R0.reuse, 0x2, R2 ;  /* 0x0000000200167825 */ /* 0x041fe200078e0202 */
[----:B------:R-:W-:Y:S02]  /*23dd0*/  IADD3 R24, R5, 0x8, RZ ;  /* 0x0000000805187810 */ /* 0x000fe40007ffe0ff */
[----:B-1----:R-:W-:Y:S02]  /*23de0*/  IADD3 R20, R0, c[0x0][0x198], RZ ;  /* 0x0000660000147a10 */ /* 0x002fe40007ffe0ff */
[----:B------:R-:W-:-:S03]  /*23df0*/  ISETP.GE.AND P3, PT, R24, c[0x0][0x17c], PT ;  /* 0x00005f0018007a0c */ /* 0x000fc60003f66270 */
[----:B------:R-:W-:Y:S01]  /*23e00*/  IMAD.WIDE R24, R20, 0x2, R2 ;  /* 0x0000000214187825 */ /* 0x000fe200078e0202 */
[----:B--2---:R0:W-:Y:S03]  /*23e10*/  @P1 STG.E.U16 [R22.64], R26 ;  /* 0x0000001a16001986 */ /* 0x0041e6000c101506 */
[----:B0-----:R-:W-:Y:S01]  /*23e20*/  IMAD.WIDE R22, R0, 0x2, R28 ;  /* 0x0000000200167825 */ /* 0x001fe200078e021c */
[----:B------:R-:W-:-:S04]  /*23e30*/  PRMT R0, R26, 0x7632, R0 ;  /* 0x000076321a007816 */ /* 0x000fc80000000000 */
[----:B------:R0:W-:Y:S01]  /*23e40*/  @P6 STG.E.U16 [R22.64], R8 ;  /* 0x0000000816006986 */ /* 0x0001e2000c101506 */
[----:B----4-:R-:W-:-:S03]  /*23e50*/  PRMT R27, R8, 0x7632, R27 ;  /* 0x00007632081b7816 */ /* 0x010fc6000000001b */
[----:B------:R1:W-:Y:S01]  /*23e60*/  @P0 STG.E.U16 [R24.64], R0 ;  /* 0x0000000018000986 */ /* 0x0003e2000c101506 */
[----:B0-----:R-:W-:-:S04]  /*23e70*/  IADD3 R8, R5, 0xa, RZ ;  /* 0x0000000a05087810 */ /* 0x001fc80007ffe0ff */
[----:B------:R-:W-:Y:S02]  /*23e80*/  ISETP.GE.AND P0, PT, R8, c[0x0][0x17c], PT ;  /* 0x00005f0008007a0c */ /* 0x000fe40003f06270 */
[----:B------:R-:W2:Y:S01]  /*23e90*/  LDL.LU R8, [R1+0x1a0] ;  /* 0x0001a00001087983 */ /* 0x000ea20000300800 */
[C---:B------:R-:W-:Y:S02]  /*23ea0*/  ISETP.LT.AND P5, PT, R6.reuse, c[0x0][0x178], !P5 ;  /* 0x00005e0006007a0c */ /* 0x040fe40006fa1270 */
[----:B------:R-:W-:Y:S02]  /*23eb0*/  ISETP.LT.AND P6, PT, R7, c[0x0][0x178], !P4 ;  /* 0x00005e0007007a0c */ /* 0x000fe400067c1270 */
[----:B------:R-:W-:Y:S02]  /*23ec0*/  ISETP.LT.AND P4, PT, R6, c[0x0][0x178], !P4 ;  /* 0x00005e0006007a0c */ /* 0x000fe40006781270 */
[----:B------:R-:W-:Y:S02]  /*23ed0*/  IADD3 R21, R5, 0x9, RZ ;  /* 0x0000000905157810 */ /* 0x000fe40007ffe0ff */
[----:B-1----:R-:W-:-:S02]  /*23ee0*/  IADD3 R0, R20, c[0x0][0x198], RZ ;  /* 0x0000660014007a10 */ /* 0x002fc40007ffe0ff */
[----:B------:R-:W-:Y:S01]  /*23ef0*/  ISETP.GE.AND P1, PT, R21, c[0x0][0x17c], PT ;  /* 0x00005f0015007a0c */ /* 0x000fe20003f26270 */
[----:B------:R-:W-:-:S04]  /*23f00*/  IMAD.WIDE R20, R20, 0x2, R28 ;  /* 0x0000000214147825 */ /* 0x000fc800078e021c */
[C---:B------:R-:W-:Y:S01]  /*23f10*/  IMAD.WIDE R22, R0.reuse, 0x2, R2 ;  /* 0x0000000200167825 */ /* 0x040fe200078e0202 */
[----:B------:R-:W-:Y:S03]  /*23f20*/  @P5 STG.E.U16 [R20.64], R27 ;  /* 0x0000001b14005986 */ /* 0x000fe6000c101506 */
[----:B------:R-:W-:Y:S01]  /*23f30*/  IMAD.WIDE R24, R0, 0x2, R28 ;  /* 0x0000000200187825 */ /* 0x000fe200078e021c */
[----:B--2---:R0:W-:Y:S04]  /*23f40*/  @P6 STG.E.U16 [R22.64], R8 ;  /* 0x0000000816006986 */ /* 0x0041e8000c101506 */
[----:B-----5:R-:W-:Y:S01]  /*23f50*/  @P4 STG.E.U16 [R24.64], R16 ;  /* 0x0000001018004986 */ /* 0x020fe2000c101506 */
[----:B------:R-:W-:-:S02]  /*23f60*/  ISETP.LT.AND P4, PT, R7, c[0x0][0x178], !P2 ;  /* 0x00005e0007007a0c */ /* 0x000fc40005781270 */
[----:B---3--:R-:W-:Y:S02]  /*23f70*/  PRMT R4, R8, 0x7632, R4 ;  /* 0x0000763208047816 */ /* 0x008fe40000000004 */
[----:B0-----:R-:W-:-:S05]  /*23f80*/  IADD3 R22, R0, c[0x0][0x198], RZ ;  /* 0x0000660000167a10 */ /* 0x001fca0007ffe0ff */
[----:B------:R-:W-:-:S05]  /*23f90*/  IMAD.WIDE R20, R22, 0x2, R2 ;  /* 0x0000000216147825 */ /* 0x000fca00078e0202 */
[----:B------:R0:W-:Y:S04]  /*23fa0*/  @P4 STG.E.U16 [R20.64], R4 ;  /* 0x0000000414004986 */ /* 0x0001e8000c101506 */
[----:B0-----:R-:W2:Y:S04]  /*23fb0*/  LDL.LU R4, [R1+0xcf8] ;  /* 0x000cf80001047983 */ /* 0x001ea80000300800 */
[----:B------:R-:W3:Y:S04]  /*23fc0*/  LDL.LU R20, [R1+0x1e0] ;  /* 0x0001e00001147983 */ /* 0x000ee80000300800 */
[----:B------:R-:W4:Y:S01]  /*23fd0*/  LDL.LU R21, [R1+0x10] ;  /* 0x0000100001157983 */ /* 0x000f220000300800 */
[----:B------:R-:W-:-:S02]  /*23fe0*/  ISETP.LT.AND P2, PT, R6, c[0x0][0x178], !P2 ;  /* 0x00005e0006007a0c */ /* 0x000fc40005741270 */
[----:B------:R-:W-:Y:S02]  /*23ff0*/  ISETP.LT.AND P6, PT, R7, c[0x0][0x178], !P3 ;  /* 0x00005e0007007a0c */ /* 0x000fe40005fc1270 */
[C---:B------:R-:W-:Y:S01]  /*24000*/  IADD3 R0, R22.reuse, c[0x0][0x198], RZ ;  /* 0x0000660016007a10 */ /* 0x040fe20007ffe0ff */
[----:B------:R-:W-:Y:S01]  /*24010*/  IMAD.WIDE R22, R22, 0x2, R28 ;  /* 0x0000000216167825 */ /* 0x000fe200078e021c */
[----:B------:R-:W-:Y:S02]  /*24020*/  ISETP.LT.AND P3, PT, R6, c[0x0][0x178], !P3 ;  /* 0x00005e0006007a0c */ /* 0x000fe40005f61270 */
[----:B------:R-:W-:Y:S01]  /*24030*/  PRMT R16, R16, 0x7632, R16 ;  /* 0x0000763210107816 */ /* 0x000fe20000000010 */
[----:B------:R-:W-:Y:S01]  /*24040*/  IMAD.WIDE R24, R0, 0x2, R2 ;  /* 0x0000000200187825 */ /* 0x000fe200078e0202 */
[----:B------:R-:W-:-:S03]  /*24050*/  IADD3 R26, R5, 0xb, RZ ;  /* 0x0000000b051a7810 */ /* 0x000fc60007ffe0ff */
[----:B------:R0:W-:Y:S01]  /*24060*/  @P2 STG.E.U16 [R22.64], R16 ;  /* 0x0000001016002986 */ /* 0x0001e2000c101506 */
[----:B------:R-:W-:Y:S01]  /*24070*/  ISETP.GE.AND P5, PT, R26, c[0x0][0x17c], PT ;  /* 0x00005f001a007a0c */ /* 0x000fe20003fa6270 */
[C---:B------:R-:W-:Y:S01]  /*24080*/  IMAD.WIDE R26, R0.reuse, 0x2, R28 ;  /* 0x00000002001a7825 */ /* 0x040fe200078e021c */
[----:B0-----:R-:W-:-:S04]  /*24090*/  IADD3 R22, R0, c[0x0][0x198], RZ ;  /* 0x0000660000167a10 */ /* 0x001fc80007ffe0ff */
[----:B------:R-:W-:Y:S01]  /*240a0*/  IADD3 R0, R22, c[0x0][0x198], RZ ;  /* 0x0000660016007a10 */ /* 0x000fe20007ffe0ff */
[----:B---3--:R-:W-:Y:S01]  /*240b0*/  @P6 STG.E.U16 [R24.64], R20 ;  /* 0x0000001418006986 */ /* 0x008fe2000c101506 */
[----:B------:R-:W-:Y:S02]  /*240c0*/  ISETP.LT.AND P6, PT, R7, c[0x0][0x178], !P1 ;  /* 0x00005e0007007a0c */ /* 0x000fe40004fc1270 */
[----:B------:R-:W-:Y:S01]  /*240d0*/  ISETP.LT.AND P1, PT, R6, c[0x0][0x178], !P1 ;  /* 0x00005e0006007a0c */ /* 0x000fe20004f21270 */
[----:B----4-:R0:W-:Y:S02]  /*240e0*/  @P3 STG.E.U16 [R26.64], R21 ;  /* 0x000000151a003986 */ /* 0x0101e4000c101506 */
[----:B0-----:R-:W-:Y:S02]  /*240f0*/  PRMT R27, R20, 0x7632, R27 ;  /* 0x00007632141b7816 */ /* 0x001fe4000000001b */
[----:B------:R-:W-:Y:S01]  /*24100*/  PRMT R26, R21, 0x7632, R26 ;  /* 0x00007632151a7816 */ /* 0x000fe2000000001a */
[----:B------:R-:W-:-:S04]  /*24110*/  IMAD.WIDE R20, R22, 0x2, R2 ;  /* 0x0000000216147825 */ /* 0x000fc800078e0202 */
[----:B------:R-:W-:Y:S01]  /*24120*/  IMAD.WIDE R22, R22, 0x2, R28 ;  /* 0x0000000216167825 */ /* 0x000fe200078e021c */
[----:B------:R0:W-:Y:S04]  /*24130*/  @P6 STG.E.U16 [R20.64], R27 ;  /* 0x0000001b14006986 */ /* 0x0001e8000c101506 */
[----:B------:R1:W-:Y:S04]  /*24140*/  @P1 STG.E.U16 [R22.64], R26 ;  /* 0x0000001a16001986 */ /* 0x0003e8000c101506 */
[----:B0-----:R-:W3:Y:S04]  /*24150*/  LDL.LU R27, [R1+0x1c0] ;  /* 0x0001c000011b7983 */ /* 0x001ee80000300800 */
[----:B-1----:R-:W4:Y:S01]  /*24160*/  LDL.LU R23, [R1+0x1d0] ;  /* 0x0001d00001177983 */ /* 0x002f220000300800 */
[----:B------:R-:W-:Y:S01]  /*24170*/  ISETP.LT.AND P3, PT, R7, c[0x0][0x178], !P0 ;  /* 0x00005e0007007a0c */ /* 0x000fe20004761270 */
[----:B------:R-:W-:Y:S01]  /*24180*/  IMAD.WIDE R24, R0, 0x2, R2 ;  /* 0x0000000200187825 */ /* 0x000fe200078e0202 */
[----:B------:R-:W-:-:S02]  /*24190*/  ISETP.LT.AND P0, PT, R6, c[0x0][0x178], !P0 ;  /* 0x00005e0006007a0c */ /* 0x000fc40004701270 */
[----:B------:R-:W-:Y:S01]  /*241a0*/  IADD3 R8, R5, 0xc, RZ ;  /* 0x0000000c05087810 */ /* 0x000fe20007ffe0ff */
[----:B------:R-:W-:Y:S01]  /*241b0*/  IMAD.WIDE R20, R0, 0x2, R28 ;  /* 0x0000000200147825 */ /* 0x000fe200078e021c */
[----:B------:R-:W-:Y:S02]  /*241c0*/  ISETP.LT.AND P1, PT, R7, c[0x0][0x178], !P5 ;  /* 0x00005e0007007a0c */ /* 0x000fe40006f21270 */
[----:B------:R-:W-:Y:S02]  /*241d0*/  ISETP.GE.AND P4, PT, R8, c[0x0][0x17c], PT ;  /* 0x00005f0008007a0c */ /* 0x000fe40003f86270 */
[C---:B------:R-:W-:Y:S02]  /*241e0*/  IADD3 R16, R5.reuse, 0xd, RZ ;  /* 0x0000000d05107810 */ /* 0x040fe40007ffe0ff */
[----:B------:R-:W-:Y:S02]  /*241f0*/  IADD3 R0, R0, c[0x0][0x198], RZ ;  /* 0x0000660000007a10 */ /* 0x000fe40007ffe0ff */
[----:B------:R-:W-:-:S02]  /*24200*/  IADD3 R8, R5, 0xe, RZ ;  /* 0x0000000e05087810 */ /* 0x000fc40007ffe0ff */
[----:B------:R-:W-:Y:S02]  /*24210*/  ISETP.LT.AND P5, PT, R6, c[0x0][0x178], !P5 ;  /* 0x00005e0006007a0c */ /* 0x000fe40006fa1270 */
[----:B------:R-:W-:Y:S02]  /*24220*/  ISETP.GE.AND P2, PT, R16, c[0x0][0x17c], PT ;  /* 0x00005f0010007a0c */ /* 0x000fe40003f46270 */
[----:B------:R-:W-:Y:S02]  /*24230*/  ISETP.GE.AND P6, PT, R8, c[0x0][0x17c], PT ;  /* 0x00005f0008007a0c */ /* 0x000fe40003fc6270 */
[----:B------:R-:W-:Y:S01]  /*24240*/  IADD3 R8, R5, 0xf, RZ ;  /* 0x0000000f05087810 */ /* 0x000fe20007ffe0ff */
[----:B----4-:R0:W-:Y:S01]  /*24250*/  @P3 STG.E.U16 [R24.64], R23 ;  /* 0x0000001718003986 */ /* 0x0101e2000c101506 */
[----:B------:R-:W-:-:S03]  /*24260*/  PRMT R16, R23, 0x7632, R16 ;  /* 0x0000763217107816 */ /* 0x000fc60000000010 */
[----:B--2---:R1:W-:Y:S01]  /*24270*/  @P0 STG.E.U16 [R20.64], R4 ;  /* 0x0000000414000986 */ /* 0x0043e2000c101506 */
[----:B------:R-:W-:-:S03]  /*24280*/  ISETP.LT.AND P0, PT, R7, c[0x0][0x178], !P4 ;  /* 0x00005e0007007a0c */ /* 0x000fc60006701270 */
[----:B0-----:R-:W2:Y:S01]  /*24290*/  LDL.LU R24, [R1+0x1f0] ;  /* 0x0001f00001187983 */ /* 0x001ea20000300800 */
[----:B------:R-:W-:-:S03]  /*242a0*/  IMAD.WIDE R22, R0, 0x2, R28 ;  /* 0x0000000200167825 */ /* 0x000fc600078e021c */
[----:B------:R-:W4:Y:S01]  /*242b0*/  LDL.LU R25, [R1+0x30] ;  /* 0x0000300001197983 */ /* 0x000f220000300800 */
[C---:B-1----:R-:W-:Y:S01]  /*242c0*/  IMAD.WIDE R20, R0.reuse, 0x2, R2 ;  /* 0x0000000200147825 */ /* 0x042fe200078e0202 */
[----:B------:R-:W-:Y:S02]  /*242d0*/  IADD3 R0, R0, c[0x0][0x198], RZ ;  /* 0x0000660000007a10 */ /* 0x000fe40007ffe0ff */
[----:B------:R-:W-:Y:S01]  /*242e0*/  ISETP.GE.AND P3, PT, R8, c[0x0][0x17c], PT ;  /* 0x00005f0008007a0c */ /* 0x000fe20003f66270 */
[----:B------:R-:W5:Y:S01]  /*242f0*/  LDL.LU R26, [R1+0x184] ;  /* 0x00018400011a7983 */ /* 0x000f620000300800 */
[----:B------:R-:W-:Y:S02]  /*24300*/  PRMT R4, R4, 0x7632, R4 ;  /* 0x0000763204047816 */ /* 0x000fe40000000004 */
[----:B------:R-:W-:Y:S01]  /*24310*/  IADD3 R8, R5, 0x10, RZ ;  /* 0x0000001005087810 */ /* 0x000fe20007ffe0ff */
[----:B------:R0:W-:Y:S03]  /*24320*/  @P1 STG.E.U16 [R20.64], R16 ;  /* 0x0000001014001986 */ /* 0x0001e6000c101506 */
[----:B------:R-:W-:Y:S01]  /*24330*/  ISETP.GE.AND P1, PT, R8, c[0x0][0x17c], PT ;  /* 0x00005f0008007a0c */ /* 0x000fe20003f26270 */
[----:B------:R-:W-:Y:S01]  /*24340*/  @P5 STG.E.U16 [R22.64], R4 ;  /* 0x0000000416005986 */ /* 0x000fe2000c101506 */
[----:B---3--:R-:W-:Y:S01]  /*24350*/  PRMT R8, R27, 0x7632, R8 ;  /* 0x000076321b087816 */ /* 0x008fe20000000008 */
[----:B0-----:R-:W-:-:S05]  /*24360*/  IMAD.WIDE R20, R0, 0x2, R2 ;  /* 0x0000000200147825 */ /* 0x001fca00078e0202 */
[----:B------:R0:W-:Y:S04]  /*24370*/  @P0 STG.E.U16 [R20.64], R27 ;  /* 0x0000001b14000986 */ /* 0x0001e8000c101506 */
[----:B0-----:R-:W3:Y:S01]  /*24380*/  LDL.LU R27, [R1+0x24] ;  /* 0x00002400011b7983 */ /* 0x001ee20000300800 */
[----:B------:R-:W-:Y:S01]  /*24390*/  ISETP.LT.AND P4, PT, R6, c[0x0][0x178], !P4 ;  /* 0x00005e0006007a0c */ /* 0x000fe20006781270 */
[----:B------:R-:W-:Y:S01]  /*243a0*/  IMAD.WIDE R22, R0, 0x2, R28 ;  /* 0x0000000200167825 */ /* 0x000fe200078e021c */
[----:B------:R-:W-:Y:S02]  /*243b0*/  ISETP.LT.AND P5, PT, R7, c[0x0][0x178], !P2 ;  /* 0x00005e0007007a0c */ /* 0x000fe400057a1270 */
[----:B------:R-:W-:Y:S02]  /*243c0*/  ISETP.LT.AND P2, PT, R6, c[0x0][0x178], !P2 ;  /* 0x00005e0006007a0c */ /* 0x000fe40005741270 */
[----:B------:R-:W-:-:S02]  /*243d0*/  IADD3 R0, R0, c[0x0][0x198], RZ ;  /* 0x0000660000007a10 */ /* 0x000fc40007ffe0ff */
[----:B------:R-:W-:-:S03]  /*243e0*/  IADD3 R4, R5, 0x11, RZ ;  /* 0x0000001105047810 */ /* 0x000fc60007ffe0ff */
[----:B------:R-:W-:Y:S02]  /*243f0*/  IMAD.WIDE R20, R0, 0x2, R2 ;  /* 0x0000000200147825 */ /* 0x000fe400078e0202 */
[----:B------:R0:W-:Y:S01]  /*24400*/  @P4 STG.E.U16 [R22.64], R12 ;  /* 0x0000000c16004986 */ /* 0x0001e2000c101506 */
[----:B------:R-:W-:Y:S02]  /*24410*/  ISETP.LT.AND P4, PT, R7, c[0x0][0x178], !P6 ;  /* 0x00005e0007007a0c */ /* 0x000fe40007781270 */
[----:B------:R-:W-:Y:S02]  /*24420*/  ISETP.GE.AND P0, PT, R4, c[0x0][0x17c], PT ;  /* 0x00005f0004007a0c */ /* 0x000fe40003f06270 */
[----:B------:R-:W-:Y:S01]  /*24430*/  PRMT R4, R12, 0x7632, R4 ;  /* 0x000076320c047816 */ /* 0x000fe20000000004 */
[----:B------:R1:W-:Y:S01]  /*24440*/  @P5 STG.E.U16 [R20.64], R8 ;  /* 0x0000000814005986 */ /* 0x0003e2000c101506 */
[----:B------:R-:W-:Y:S01]  /*24450*/  ISETP.LT.AND P6, PT, R6, c[0x0][0x178], !P6 ;  /* 0x00005e0006007a0c */ /* 0x000fe200077c1270 */
[C---:B0-----:R-:W-:Y:S01]  /*24460*/  IMAD.WIDE R22, R0.reuse, 0x2, R28 ;  /* 0x0000000200167825 */ /* 0x041fe200078e021c */
[----:B------:R-:W-:-:S04]  /*24470*/  IADD3 R0, R0, c[0x0][0x198], RZ ;  /* 0x0000660000007a10 */ /* 0x000fc80007ffe0ff */
[----:B------:R0:W-:Y:S01]  /*24480*/  @P2 STG.E.U16 [R22.64], R4 ;  /* 0x0000000416002986 */ /* 0x0001e2000c101506 */
[----:B-1----:R-:W-:Y:S01]  /*24490*/  IADD3 R8, R5, 0x12, RZ ;  /* 0x0000001205087810 */ /* 0x002fe20007ffe0ff */
[----:B------:R-:W-:Y:S01]  /*244a0*/  IMAD.WIDE R20, R0, 0x2, R2 ;  /* 0x0000000200147825 */ /* 0x000fe200078e0202 */
[----:B------:R-:W-:Y:S02]  /*244b0*/  ISETP.LT.AND P2, PT, R7, c[0x0][0x178], !P3 ;  /* 0x00005e0007007a0c */ /* 0x000fe40005f41270 */
[----:B------:R-:W-:Y:S02]  /*244c0*/  ISETP.GE.AND P5, PT, R8, c[0x0][0x17c], PT ;  /* 0x00005f0008007a0c */ /* 0x000fe40003fa6270 */
[----:B------:R-:W-:Y:S02]  /*244d0*/  IADD3 R8, R0, c[0x0][0x198], RZ ;  /* 0x0000660000087a10 */ /* 0x000fe40007ffe0ff */
[----:B------:R-:W-:-:S03]  /*244e0*/  ISETP.LT.AND P3, PT, R6, c[0x0][0x178], !P3 ;  /* 0x00005e0006007a0c */ /* 0x000fc60005f61270 */
[----:B0-----:R-:W-:Y:S01]  /*244f0*/  IMAD.WIDE R22, R8, 0x2, R2 ;  /* 0x0000000208167825 */ /* 0x001fe200078e0202 */
[----:B------:R-:W-:Y:S01]  /*24500*/  IADD3 R4, R5, 0x13, RZ ;  /* 0x0000001305047810 */ /* 0x000fe20007ffe0ff */
[----:B--2---:R0:W-:Y:S02]  /*24510*/  @P4 STG.E.U16 [R20.64], R24 ;  /* 0x0000001814004986 */ /* 0x0041e4000c101506 */
[----:B0-----:R-:W-:Y:S01]  /*24520*/  IMAD.WIDE R20, R0, 0x2, R28 ;  /* 0x0000000200147825 */ /* 0x001fe200078e021c */
[----:B------:R-:W-:-:S04]  /*24530*/  PRMT R0, R24, 0x7632, R0 ;  /* 0x0000763218007816 */ /* 0x000fc80000000000 */
[----:B----4-:R0:W-:Y:S01]  /*24540*/  @P6 STG.E.U16 [R20.64], R25 ;  /* 0x0000001914006986 */ /* 0x0101e2000c101506 */
[----:B------:R-:W-:Y:S02]  /*24550*/  ISETP.LT.AND P6, PT, R7, c[0x0][0x178], !P1 ;  /* 0x00005e0007007a0c */ /* 0x000fe40004fc1270 */
[----:B------:R-:W-:Y:S01]  /*24560*/  ISETP.LT.AND P1, PT, R6, c[0x0][0x178], !P1 ;  /* 0x00005e0006007a0c */ /* 0x000fe20004f21270 */
[----:B------:R1:W-:Y:S01]  /*24570*/  @P2 STG.E.U16 [R22.64], R0 ;  /* 0x0000000016002986 */ /* 0x0003e2000c101506 */
[----:B------:R-:W-:Y:S01]  /*24580*/  PRMT R12, R25, 0x7632, R12 ;  /* 0x00007632190c7816 */ /* 0x000fe2000000000c */
[C---:B0-----:R-:W-:Y:S01]  /*24590*/  IMAD.WIDE R20, R8.reuse, 0x2, R28 ;  /* 0x0000000208147825 */ /* 0x041fe200078e021c */
[----:B-1----:R-:W-:-:S04]  /*245a0*/  IADD3 R0, R8, c[0x0][0x198], RZ ;  /* 0x0000660008007a10 */ /* 0x002fc80007ffe0ff */
[----:B------:R0:W-:Y:S01]  /*245b0*/  @P3 STG.E.U16 [R20.64], R12 ;  /* 0x0000000c14003986 */ /* 0x0001e2000c101506 */
[----:B------:R-:W-:-:S04]  /*245c0*/  IMAD.WIDE R22, R0, 0x2, R2 ;  /* 0x0000000200167825 */ /* 0x000fc800078e0202 */
[C---:B------:R-:W-:Y:S01]  /*245d0*/  IMAD.WIDE R24, R0.reuse, 0x2, R28 ;  /* 0x0000000200187825 */ /* 0x040fe200078e021c */
[----:B-----5:R1:W-:Y:S04]  /*245e0*/  @P6 STG.E.U16 [R22.64], R26 ;  /* 0x0000001a16006986 */ /* 0x0203e8000c101506 */
[----:B---3--:R-:W-:Y:S01]  /*245f0*/  @P1 STG.E.U16 [R24.64], R27 ;  /* 0x0000001b18001986 */ /* 0x008fe2000c101506 */
[----:B------:R-:W-:Y:S02]  /*24600*/  ISETP.LT.AND P1, PT, R7, c[0x0][0x178], !P0 ;  /* 0x00005e0007007a0c */ /* 0x000fe40004721270 */
[----:B------:R-:W-:Y:S02]  /*24610*/  IADD3 R16, R0, c[0x0][0x198], RZ ;  /* 0x0000660000107a10 */ /* 0x000fe40007ffe0ff */
[----:B------:R-:W-:-:S02]  /*24620*/  ISETP.GE.AND P4, PT, R4, c[0x0][0x17c], PT ;  /* 0x00005f0004007a0c */ /* 0x000fc40003f86270 */
[C---:B------:R-:W-:Y:S01]  /*24630*/  IADD3 R4, R5.reuse, 0x14, RZ ;  /* 0x0000001405047810 */ /* 0x040fe20007ffe0ff */
[----:B0-----:R-:W-:Y:S01]  /*24640*/  IMAD.WIDE R20, R16, 0x2, R2 ;  /* 0x0000000210147825 */ /* 0x001fe200078e0202 */
[----:B------:R-:W-:Y:S02]  /*24650*/  PRMT R12, R26, 0x7632, R12 ;  /* 0x000076321a0c7816 */ /* 0x000fe4000000000c */
[----:B------:R-:W-:Y:S01]  /*24660*/  ISETP.GE.AND P2, PT, R4, c[0x0][0x17c], PT ;  /* 0x00005f0004007a0c */ /* 0x000fe20003f46270 */
[C---:B-1----:R-:W-:Y:S01]  /*24670*/  IMAD.WIDE R22, R16.reuse, 0x2, R28 ;  /* 0x0000000210167825 */ /* 0x042fe200078e021c */
[C---:B------:R-:W-:Y:S02]  /*24680*/  IADD3 R8, R5.reuse, 0x15, RZ ;  /* 0x0000001505087810 */ /* 0x040fe40007ffe0ff */
[----:B------:R-:W-:Y:S01]  /*24690*/  IADD3 R4, R5, 0x16, RZ ;  /* 0x0000001605047810 */ /* 0x000fe20007ffe0ff */
[----:B------:R0:W-:Y:S01]  /*246a0*/  @P1 STG.E.U16 [R20.64], R12 ;  /* 0x0000000c14001986 */ /* 0x0001e2000c101506 */
[----:B------:R-:W-:-:S03]  /*246b0*/  IADD3 R0, R16, c[0x0][0x198], RZ ;  /* 0x0000660010007a10 */ /* 0x000fc60007ffe0ff */
[----:B------:R-:W2:Y:S04]  /*246c0*/  LDL.LU R5, [R1+0xcf4] ;  /* 0x000cf40001057983 */ /* 0x000ea80000300800 */
[----:B------:R-:W3:Y:S04]  /*246d0*/  LDL.LU R16, [R1+0x4] ;  /* 0x0000040001107983 */ /* 0x000ee80000300800 */
[----:B0-----:R-:W4:Y:S01]  /*246e0*/  LDL.LU R21, [R1+0x194] ;  /* 0x0001940001157983 */ /* 0x001f220000300800 */
[----:B------:R-:W-:Y:S02]  /*246f0*/  ISETP.LT.AND P0, PT, R6, c[0x0][0x178], !P0 ;  /* 0x00005e0006007a0c */ /* 0x000fe40004701270 */
[----:B------:R-:W-:-:S02]  /*24700*/  ISETP.LT.AND P6, PT, R7, c[0x0][0x178], !P5 ;  /* 0x00005e0007007a0c */ /* 0x000fc40006fc1270 */
[----:B------:R-:W-:Y:S02]  /*24710*/  ISETP.LT.AND P5, PT, R6, c[0x0][0x178], !P5 ;  /* 0x00005e0006007a0c */ /* 0x000fe40006fa1270 */
[----:B------:R-:W-:Y:S01]  /*24720*/  ISETP.GE.AND P3, PT, R8, c[0x0][0x17c], PT ;  /* 0x00005f0008007a0c */ /* 0x000fe20003f66270 */
[----:B------:R-:W-:Y:S01]  /*24730*/  IMAD.WIDE R24, R0, 0x2, R2 ;  /* 0x0000000200187825 */ /* 0x000fe200078e0202 */
[----:B------:R-:W-:-:S03]  /*24740*/  PRMT R8, R27, 0x7632, R8 ;  /* 0x000076321b087816 */ /* 0x000fc60000000008 */
[----:B------:R-:W-:Y:S02]  /*24750*/  IMAD.WIDE R26, R0, 0x2, R28 ;  /* 0x00000002001a7825 */ /* 0x000fe400078e021c */
[----:B------:R-:W-:Y:S04]  /*24760*/  @P0 STG.E.U16 [R22.64], R8 ;  /* 0x0000000816000986 */ /* 0x000fe8000c101506 */
[----:B----4-:R-:W-:Y:S04]  /*24770*/  @P6 STG.E.U16 [R24.64], R21 ;  /* 0x0000001518006986 */ /* 0x010fe8000c101506 */
[----:B---3--:R0:W-:Y:S04]  /*24780*/  @P5 STG.E.U16 [R26.64], R16 ;  /* 0x000000101a005986 */ /* 0x0081e8000c101506 */
[----:B0-----:R-:W3:Y:S01]  /*24790*/  LDL R26, [R1+0x76c] ;  /* 0x00076c00011a7983 */ /* 0x001ee20000100800 */
[----:B------:R-:W-:-:S02]  /*247a0*/  ISETP.GE.AND P1, PT, R4, c[0x0][0x17c], PT ;  /* 0x00005f0004007a0c */ /* 0x000fc40003f26270 */
[----:B------:R-:W-:Y:S01]  /*247b0*/  PRMT R4, R16, 0x7632, R4 ;  /* 0x0000763210047816 */ /* 0x000fe20000000004 */
[----:B------:R-:W4:Y:S01]  /*247c0*/  LDL.LU R27, [R1+0x1a4] ;  /* 0x0001a400011b7983 */ /* 0x000f220000300800 */
[----:B------:R-:W-:Y:S02]  /*247d0*/  ISETP.LT.AND P6, PT, R7, c[0x0][0x178], !P4 ;  /* 0x00005e0007007a0c */ /* 0x000fe400067c1270 */
[----:B------:R-:W-:Y:S02]  /*247e0*/  ISETP.LT.AND P4, PT, R6, c[0x0][0x178], !P4 ;  /* 0x00005e0006007a0c */ /* 0x000fe40006781270 */
[----:B------:R-:W-:Y:S02]  /*247f0*/  IADD3 R22, R0, c[0x0][0x198], RZ ;  /* 0x0000660000167a10 */ /* 0x000fe40007ffe0ff */
[----:B---3--:R-:W-:-:S04]  /*24800*/  IADD3 R16, R26, 0x17, RZ ;  /* 0x000000171a107810 */ /* 0x008fc80007ffe0ff */
[----:B------:R-:W-:Y:S02]  /*24810*/  ISETP.GE.AND P0, PT, R16, c[0x0][0x17c], PT ;  /* 0x00005f0010007a0c */ /* 0x000fe40003f06270 */
[----:B------:R-:W3:Y:S01]  /*24820*/  LDL.LU R16, [R1+0x1b4] ;  /* 0x0001b40001107983 */ /* 0x000ee20000300800 */
[----:B------:R-:W-:Y:S02]  /*24830*/  ISETP.LT.AND P5, PT, R7, c[0x0][0x178], !P2 ;  /* 0x00005e0007007a0c */ /* 0x000fe400057a1270 */
[----:B------:R-:W-:Y:S01]  /*24840*/  PRMT R12, R21, 0x7632, R12 ;  /* 0x00007632150c7816 */ /* 0x000fe2000000000c */
[----:B------:R-:W-:Y:S01]  /*24850*/  IMAD.WIDE R20, R22, 0x2, R2 ;  /* 0x0000000216147825 */ /* 0x000fe200078e0202 */
[----:B------:R-:W-:Y:S02]  /*24860*/  ISETP.LT.AND P2, PT, R6, c[0x0][0x178], !P2 ;  /* 0x00005e0006007a0c */ /* 0x000fe40005741270 */
[C---:B------:R-:W-:Y:S01]  /*24870*/  IADD3 R0, R22.reuse, c[0x0][0x198], RZ ;  /* 0x0000660016007a10 */ /* 0x040fe20007ffe0ff */
[----:B------:R-:W-:Y:S01]  /*24880*/  IMAD.WIDE R22, R22, 0x2, R28 ;  /* 0x0000000216167825 */ /* 0x000fe200078e021c */
[----:B------:R0:W-:Y:S03]  /*24890*/  @P6 STG.E.U16 [R20.64], R12 ;  /* 0x0000000c14006986 */ /* 0x0001e6000c101506 */
[----:B------:R-:W-:Y:S01]  /*248a0*/  IMAD.WIDE R24, R0, 0x2, R2 ;  /* 0x0000000200187825 */ /* 0x000fe200078e0202 */
[----:B------:R1:W-:Y:S01]  /*248b0*/  @P4 STG.E.U16 [R22.64], R4 ;  /* 0x0000000416004986 */ /* 0x0003e2000c101506 */
[----:B------:R-:W-:-:S02]  /*248c0*/  ISETP.LT.AND P4, PT, R7, c[0x0][0x178], !P3 ;  /* 0x00005e0007007a0c */ /* 0x000fc40005f81270 */
[----:B------:R-:W-:Y:S01]  /*248d0*/  IADD3 R8, R26, 0x18, RZ ;  /* 0x000000181a087810 */ /* 0x000fe20007ffe0ff */
[C---:B0-----:R-:W-:Y:S01]  /*248e0*/  IMAD.WIDE R20, R0.reuse, 0x2, R28 ;  /* 0x0000000200147825 */ /* 0x041fe200078e021c */
[----:B------:R-:W-:Y:S01]  /*248f0*/  IADD3 R0, R0, c[0x0][0x198], RZ ;  /* 0x0000660000007a10 */ /* 0x000fe20007ffe0ff */
[----:B-1----:R-:W5:Y:S01]  /*24900*/  LDL.LU R22, [R1+0x1e4] ;  /* 0x0001e40001167983 */ /* 0x002f620000300800 */
[----:B------:R-:W-:Y:S02]  /*24910*/  IADD3 R4, R26, 0x19, RZ ;  /* 0x000000191a047810 */ /* 0x000fe40007ffe0ff */
[----:B------:R-:W-:Y:S01]  /*24920*/  ISETP.LT.AND P3, PT, R6, c[0x0][0x178], !P3 ;  /* 0x00005e0006007a0c */ /* 0x000fe20005f61270 */
[----:B------:R-:W2:Y:S01]  /*24930*/  LDL.LU R23, [R1+0x14] ;  /* 0x0000140001177983 */ /* 0x000ea20000300800 */
[----:B------:R-:W-:Y:S02]  /*24940*/  ISETP.GE.AND P6, PT, R8, c[0x0][0x17c], PT ;  /* 0x00005f0008007a0c */ /* 0x000fe40003fc6270 */
[----:B------:R-:W-:Y:S01]  /*24950*/  PRMT R12, R9, 0x7632, R12 ;  /* 0x00007632090c7816 */ /* 0x000fe2000000000c */
[----:B---3--:R-:W-:Y:S01]  /*24960*/  @P5 STG.E.U16 [R24.64], R16 ;  /* 0x0000001018005986 */ /* 0x008fe2000c101506 */
[----:B------:R-:W-:-:S03]  /*24970*/  ISETP.GE.AND P5, PT, R4, c[0x0][0x17c], PT ;  /* 0x00005f0004007a0c */ /* 0x000fc60003fa6270 */
[----:B------:R0:W-:Y:S01]  /*24980*/  @P2 STG.E.U16 [R20.64], R9 ;  /* 0x0000000914002986 */ /* 0x0001e2000c101506 */
[----:B------:R-:W-:Y:S02]  /*24990*/  ISETP.LT.AND P2, PT, R7, c[0x0][0x178], !P1 ;  /* 0x00005e0007007a0c */ /* 0x000fe40004f41270 */
[----:B------:R-:W-:Y:S01]  /*249a0*/  PRMT R4, R16, 0x7632, R4 ;  /* 0x0000763210047816 */ /* 0x000fe20000000004 */
[----:B0-----:R-:W-:-:S04]  /*249b0*/  IMAD.WIDE R8, R0, 0x2, R2 ;  /* 0x0000000200087825 */ /* 0x001fc800078e0202 */
[C---:B------:R-:W-:Y:S01]  /*249c0*/  IMAD.WIDE R20, R0.reuse, 0x2, R28 ;  /* 0x0000000200147825 */ /* 0x040fe200078e021c */
[----:B------:R-:W-:Y:S01]  /*249d0*/  IADD3 R0, R0, c[0x0][0x198], RZ ;  /* 0x0000660000007a10 */ /* 0x000fe20007ffe0ff */
[----:B------:R0:W-:Y:S04]  /*249e0*/  @P4 STG.E.U16 [R8.64], R4 ;  /* 0x0000000408004986 */ /* 0x0001e8000c101506 */
[----:B------:R4:W-:Y:S01]  /*249f0*/  @P3 STG.E.U16 [R20.64], R12 ;  /* 0x0000000c14003986 */ /* 0x0009e2000c101506 */
[----:B0-----:R-:W-:Y:S01]  /*24a00*/  IMAD.WIDE R8, R0, 0x2, R2 ;  /* 0x0000000200087825 */ /* 0x001fe200078e0202 */
[----:B----4-:R-:W-:-:S04]  /*24a10*/  PRMT R12, R27, 0x7632, R12 ;  /* 0x000076321b0c7816 */ /* 0x010fc8000000000c */
[----:B------:R0:W-:Y:S04]  /*24a20*/  @P2 STG.E.U16 [R8.64], R27 ;  /* 0x0000001b08002986 */ /* 0x0001e8000c101506 */
[----:B0-----:R-:W3:Y:S04]  /*24a30*/  LDL.LU R27, [R1+0x1d4] ;  /* 0x0001d400011b7983 */ /* 0x001ee80000300800 */
[----:B------:R-:W4:Y:S01]  /*24a40*/  LDL.LU R24, [R1+0x1c4] ;  /* 0x0001c40001187983 */ /* 0x000f220000300800 */
[----:B------:R-:W-:Y:S01]  /*24a50*/  ISETP.LT.AND P1, PT, R6, c[0x0][0x178], !P1 ;  /* 0x00005e0006007a0c */ /* 0x000fe20004f21270 */
[----:B------:R-:W-:Y:S01]  /*24a60*/  IMAD.WIDE R20, R0, 0x2, R28 ;  /* 0x0000000200147825 */ /* 0x000fe200078e021c */
[----:B------:R-:W-:-:S02]  /*24a70*/  ISETP.LT.AND P3, PT, R7, c[0x0][0x178], !P0 ;  /* 0x00005e0007007a0c */ /* 0x000fc40004761270 */
[----:B------:R-:W-:Y:S02]  /*24a80*/  ISETP.LT.AND P0, PT, R6, c[0x0][0x178], !P0 ;  /* 0x00005e0006007a0c */ /* 0x000fe40004701270 */
[C---:B------:R-:W-:Y:S02]  /*24a90*/  IADD3 R4, R26.reuse, 0x1b, RZ ;  /* 0x0000001b1a047810 */ /* 0x040fe40007ffe0ff */
[----:B------:R-:W-:Y:S02]  /*24aa0*/  IADD3 R16, R26, 0x1a, RZ ;  /* 0x0000001a1a107810 */ /* 0x000fe40007ffe0ff */
[----:B------:R-:W-:Y:S02]  /*24ab0*/  IADD3 R0, R0, c[0x0][0x198], RZ ;  /* 0x0000660000007a10 */ /* 0x000fe40007ffe0ff */
[----:B------:R-:W-:Y:S01]  /*24ac0*/  ISETP.GE.AND P2, PT, R4, c[0x0][0x17c], PT ;  /* 0x00005f0004007a0c */ /* 0x000fe20003f46270 */
[----:B------:R0:W-:Y:S01]  /*24ad0*/  @P1 STG.E.U16 [R20.64], R17 ;  /* 0x0000001114001986 */ /* 0x0001e2000c101506 */
[----:B------:R-:W-:Y:S01]  /*24ae0*/  ISETP.LT.AND P1, PT, R7, c[0x0][0x178], !P6 ;  /* 0x00005e0007007a0c */ /* 0x000fe20007721270 */
[----:B------:R-:W-:Y:S01]  /*24af0*/  IMAD.WIDE R8, R0, 0x2, R2 ;  /* 0x0000000200087825 */ /* 0x000fe200078e0202 */
[----:B------:R-:W-:-:S02]  /*24b00*/  ISETP.GE.AND P4, PT, R16, c[0x0][0x17c], PT ;  /* 0x00005f0010007a0c */ /* 0x000fc40003f86270 */
[----:B------:R-:W-:Y:S02]  /*24b10*/  PRMT R4, R17, 0x7632, R4 ;  /* 0x0000763211047816 */ /* 0x000fe40000000004 */
[----:B------:R-:W-:Y:S01]  /*24b20*/  ISETP.LT.AND P6, PT, R6, c[0x0][0x178], !P6 ;  /* 0x00005e0006007a0c */ /* 0x000fe200077c1270 */
[C---:B0-----:R-:W-:Y:S01]  /*24b30*/  IMAD.WIDE R16, R0.reuse, 0x2, R28 ;  /* 0x0000000200107825 */ /* 0x041fe200078e021c */
[----:B------:R-:W-:Y:S01]  /*24b40*/  IADD3 R0, R0, c[0x0][0x198], RZ ;  /* 0x0000660000007a10 */ /* 0x000fe20007ffe0ff */
[----:B------:R0:W-:Y:S04]  /*24b50*/  @P3 STG.E.U16 [R8.64], R12 ;  /* 0x0000000c08003986 */ /* 0x0001e8000c101506 */
[----:B------:R1:W-:Y:S01]  /*24b60*/  @P0 STG.E.U16 [R16.64], R4 ;  /* 0x0000000410000986 */ /* 0x0003e2000c101506 */
[----:B------:R-:W-:-:S02]  /*24b70*/  ISETP.LT.AND P0, PT, R7, c[0x0][0x178], !P5 ;  /* 0x00005e0007007a0c */ /* 0x000fc40006f01270 */
[C---:B------:R-:W-:Y:S01]  /*24b80*/  IADD3 R20, R0.reuse, c[0x0][0x198], RZ ;  /* 0x0000660000147a10 */ /* 0x040fe20007ffe0ff */
[----:B0-----:R-:W-:-:S05]  /*24b90*/  IMAD.WIDE R8, R0, 0x2, R2 ;  /* 0x0000000200087825 */ /* 0x001fca00078e0202 */
[----:B-----5:R0:W-:Y:S01]  /*24ba0*/  @P1 STG.E.U16 [R8.64], R22 ;  /* 0x0000001608001986 */ /* 0x0201e2000c101506 */
[----:B-1----:R-:W-:Y:S01]  /*24bb0*/  IMAD.WIDE R16, R20, 0x2, R2 ;  /* 0x0000000214107825 */ /* 0x002fe200078e0202 */
[----:B------:R-:W-:Y:S02]  /*24bc0*/  ISETP.LT.AND P5, PT, R6, c[0x0][0x178], !P5 ;  /* 0x00005e0006007a0c */ /* 0x000fe40006fa1270 */
[----:B------:R-:W-:Y:S01]  /*24bd0*/  IADD3 R4, R26, 0x1d, RZ ;  /* 0x0000001d1a047810 */ /* 0x000fe20007ffe0ff */
[----:B0-----:R-:W-:Y:S01]  /*24be0*/  IMAD.WIDE R8, R0, 0x2, R28 ;  /* 0x0000000200087825 */ /* 0x001fe200078e021c */
[----:B------:R-:W-:-:S04]  /*24bf0*/  PRMT R0, R22, 0x7632, R0 ;  /* 0x0000763216007816 */ /* 0x000fc80000000000 */
[----:B--2---:R0:W-:Y:S01]  /*24c00*/  @P6 STG.E.U16 [R8.64], R23 ;  /* 0x0000001708006986 */ /* 0x0041e2000c101506 */
[----:B------:R-:W-:Y:S02]  /*24c10*/  ISETP.LT.AND P6, PT, R7, c[0x0][0x178], !P4 ;  /* 0x00005e0007007a0c */ /* 0x000fe400067c1270 */
[----:B------:R-:W-:Y:S01]  /*24c20*/  ISETP.LT.AND P4, PT, R6, c[0x0][0x178], !P4 ;  /* 0x00005e0006007a0c */ /* 0x000fe20006781270 */
[----:B------:R1:W-:Y:S01]  /*24c30*/  @P0 STG.E.U16 [R16.64], R0 ;  /* 0x0000000010000986 */ /* 0x0003e2000c101506 */
[----:B------:R-:W-:Y:S02]  /*24c40*/  ISETP.GE.AND P1, PT, R4, c[0x0][0x17c], PT ;  /* 0x00005f0004007a0c */ /* 0x000fe40003f26270 */
[----:B------:R-:W-:Y:S01]  /*24c50*/  PRMT R4, R23, 0x7632, R4 ;  /* 0x0000763217047816 */ /* 0x000fe20000000004 */
[C---:B0-----:R-:W-:Y:S01]  /*24c60*/  IMAD.WIDE R8, R20.reuse, 0x2, R28 ;  /* 0x0000000214087825 */ /* 0x041fe200078e021c */
[----:B-1----:R-:W-:-:S04]  /*24c70*/  IADD3 R0, R20, c[0x0][0x198], RZ ;  /* 0x0000660014007a10 */ /* 0x002fc80007ffe0ff */
[----:B------:R0:W-:Y:S01]  /*24c80*/  @P5 STG.E.U16 [R8.64], R4 ;  /* 0x0000000408005986 */ /* 0x0001e2000c101506 */
[----:B------:R-:W-:-:S04]  /*24c90*/  IMAD.WIDE R16, R0, 0x2, R2 ;  /* 0x0000000200107825 */ /* 0x000fc800078e0202 */
[----:B------:R-:W-:Y:S01]  /*24ca0*/  IMAD.WIDE R20, R0, 0x2, R28 ;  /* 0x0000000200147825 */ /* 0x000fe200078e021c */
[C---:B------:R-:W-:Y:S02]  /*24cb0*/  IADD3 R12, R26.reuse, 0x1c, RZ ;  /* 0x0000001c1a0c7810 */ /* 0x040fe40007ffe0ff */
[----:B------:R-:W-:Y:S02]  /*24cc0*/  IADD3 R22, R26, 0x1f, RZ ;  /* 0x0000001f1a167810 */ /* 0x000fe40007ffe0ff */
[----:B------:R-:W-:Y:S02]  /*24cd0*/  ISETP.GE.AND P3, PT, R12, c[0x0][0x17c], PT ;  /* 0x00005f000c007a0c */ /* 0x000fe40003f66270 */
[----:B------:R-:W-:Y:S02]  /*24ce0*/  IADD3 R12, R26, 0x1e, RZ ;  /* 0x0000001e1a0c7810 */ /* 0x000fe40007ffe0ff */
[----:B0-----:R-:W-:Y:S02]  /*24cf0*/  IADD3 R8, R0, c[0x0][0x198], RZ ;  /* 0x0000660000087a10 */ /* 0x001fe40007ffe0ff */
[----:B------:R-:W-:-:S02]  /*24d00*/  ISETP.GE.AND P5, PT, R22, c[0x0][0x17c], PT ;  /* 0x00005f0016007a0c */ /* 0x000fc40003fa6270 */
[----:B------:R-:W-:Y:S02]  /*24d10*/  ISETP.GE.AND P0, PT, R12, c[0x0][0x17c], PT ;  /* 0x00005f000c007a0c */ /* 0x000fe40003f06270 */
[----:B------:R-:W-:Y:S02]  /*24d20*/  PRMT R22, R5, 0x7632, R22 ;  /* 0x0000763205167816 */ /* 0x000fe40000000016 */
[----:B------:R-:W-:Y:S02]  /*24d30*/  IADD3 R23, R26, 0x20, RZ ;  /* 0x000000201a177810 */ /* 0x000fe40007ffe0ff */
[----:B------:R-:W-:Y:S01]  /*24d40*/  IADD3 R0, R8, c[0x0][0x198], RZ ;  /* 0x0000660008007a10 */ /* 0x000fe20007ffe0ff */
[----:B---3--:R-:W-:Y:S04]  /*24d50*/  @P6 STG.E.U16 [R16.64], R27 ;  /* 0x0000001b10006986 */ /* 0x008fe8000c101506 */
[----:B------:R0:W-:Y:S01]  /*24d60*/  @P4 STG.E.U16 [R20.64], R5 ;  /* 0x0000000514004986 */ /* 0x0001e2000c101506 */
[----:B------:R-:W-:-:S02]  /*24d70*/  ISETP.LT.AND P4, PT, R7, c[0x0][0x178], !P2 ;  /* 0x00005e0007007a0c */ /* 0x000fc40005781270 */
[----:B------:R-:W-:Y:S02]  /*24d80*/  PRMT R12, R27, 0x7632, R12 ;  /* 0x000076321b0c7816 */ /* 0x000fe4000000000c */
[----:B------:R-:W-:Y:S02]  /*24d90*/  ISETP.LT.AND P6, PT, R7, c[0x0][0x178], !P3 ;  /* 0x00005e0007007a0c */ /* 0x000fe40005fc1270 */
[----:B------:R-:W-:Y:S01]  /*24da0*/  ISETP.LT.AND P2, PT, R6, c[0x0][0x178], !P2 ;  /* 0x00005e0006007a0c */ /* 0x000fe20005741270 */
[----:B0-----:R-:W-:Y:S01]  /*24db0*/  IMAD.WIDE R4, R8, 0x2, R2 ;  /* 0x0000000208047825 */ /* 0x001fe200078e0202 */
[----:B------:R-:W-:Y:S02]  /*24dc0*/  ISETP.LT.AND P3, PT, R6, c[0x0][0x178], !P3 ;  /* 0x00005e0006007a0c */ /* 0x000fe40005f61270 */
[----:B------:R-:W2:Y:S04]  /*24dd0*/  LDL.LU R6, [R1+0xcf0] ;  /* 0x000cf00001067983 */ /* 0x000ea80000300800 */
[----:B------:R-:W-:Y:S01]  /*24de0*/  @P4 STG.E.U16 [R4.64], R12 ;  /* 0x0000000c04004986 */ /* 0x000fe2000c101506 */
[----:B------:R-:W-:-:S03]  /*24df0*/  ISETP.GE.AND P4, PT, R23, c[0x0][0x17c], PT ;  /* 0x00005f0017007a0c */ /* 0x000fc60003f86270 */
[----:B------:R-:W3:Y:S04]  /*24e00*/  LDL.LU R27, [R1+0x34] ;  /* 0x00003400011b7983 */ /* 0x000ee80000300800 */
[----:B------:R-:W5:Y:S01]  /*24e10*/  LDL R23, [R1+0x774] ;  /* 0x0007740001177983 */ /* 0x000f620000100800 */
[----:B------:R-:W-:-:S05]  /*24e20*/  IMAD.WIDE R8, R8, 0x2, R28 ;  /* 0x0000000208087825 */ /* 0x000fca00078e021c */
[----:B------:R0:W-:Y:S04]  /*24e30*/  @P2 STG.E.U16 [R8.64], R22 ;  /* 0x0000001608002986 */ /* 0x0001e8000c101506 */
[----:B0-----:R-:W2:Y:S01]  /*24e40*/  LDL.LU R22, [R1+0x1f4] ;  /* 0x0001f40001167983 */ /* 0x001ea20000300800 */
[----:B------:R-:W-:-:S04]  /*24e50*/  IMAD.WIDE R16, R0, 0x2, R2 ;  /* 0x0000000200107825 */ /* 0x000fc800078e0202 */
[----:B------:R-:W-:Y:S01]  /*24e60*/  IMAD.WIDE R20, R0, 0x2, R28 ;  /* 0x0000000200147825 */ /* 0x000fe200078e021c */
[----:B----4-:R0:W-:Y:S04]  /*24e70*/  @P6 STG.E.U16 [R16.64], R24 ;  /* 0x0000001810006986 */ /* 0x0101e8000c101506 */
[----:B------:R1:W-:Y:S01]  /*24e80*/  @P3 STG.E.U16 [R20.64], R13 ;  /* 0x0000000d14003986 */ /* 0x0003e2000c101506 */
[----:B0-----:R-:W-:-:S03]  /*24e90*/  PRMT R16, R24, 0x7632, R16 ;  /* 0x0000763218107816 */ /* 0x001fc60000000010 */
[----:B-1----:R-:W4:Y:S04]  /*24ea0*/  LDL.LU R21, [R1+0x188] ;  /* 0x0001880001157983 */ /* 0x002f280000300800 */
[----:B------:R-:W4:Y:S01]  /*24eb0*/  LDL.LU R24, [R1+0x28] ;  /* 0x0000280001187983 */ /* 0x000f220000300800 */
[C---:B------:R-:W-:Y:S02]  /*24ec0*/  ISETP.LT.AND P6, PT, R7.reuse, c[0x0][0x178], !P1 ;  /* 0x00005e0007007a0c */ /* 0x040fe40004fc1270 */
[----:B------:R-:W-:Y:S02]  /*24ed0*/  IADD3 R8, R0, c[0x0][0x198], RZ ;  /* 0x0000660000087a10 */ /* 0x000fe40007ffe0ff */
[----:B------:R-:W-:Y:S02]  /*24ee0*/  ISETP.LT.AND P3, PT, R7, c[0x0][0x178], !P0 ;  /* 0x00005e0007007a0c */ /* 0x000fe40004761270 */
[----:B------:R-:W-:Y:S01]  /*24ef0*/  IADD3 R12, R26, 0x21, RZ ;  /* 0x000000211a0c7810 */ /* 0x000fe20007ffe0ff */
[C---:B------:R-:W-:Y:S01]  /*24f00*/  IMAD.WIDE R4, R8.reuse, 0x2, R2 ;  /* 0x0000000208047825 */ /* 0x040fe200078e0202 */
[----:B------:R-:W-:-:S02]  /*24f10*/  IADD3 R20, R8, c[0x0][0x198], RZ ;  /* 0x0000660008147a10 */ /* 0x000fc40007ffe0ff */
[----:B------:R-:W-:Y:S01]  /*24f20*/  PRMT R17, R13, 0x7632, R17 ;  /* 0x000076320d117816 */ /* 0x000fe20000000011 */
[----:B------:R-:W-:Y:S01]  /*24f30*/  IMAD.WIDE R8, R8, 0x2, R28 ;  /* 0x0000000208087825 */ /* 0x000fe200078e021c */
[----:B------:R-:W-:Y:S01]  /*24f40*/  ISETP.GE.AND P2, PT, R12, c[0x0][0x17c], PT ;  /* 0x00005f000c007a0c */ /* 0x000fe20003f46270 */
[----:B------:R0:W-:Y:S02]  /*24f50*/  @P6 STG.E.U16 [R4.64], R16 ;  /* 0x0000001004006986 */ /* 0x0001e4000c101506 */
[----:B------:R-:W-:-:S04]  /*24f60*/  IMAD.WIDE R12, R20, 0x2, R2 ;  /* 0x00000002140c7825 */ /* 0x000fc800078e0202 */
[----:B0-----:R-:W-:Y:S01]  /*24f70*/  IMAD.WIDE R4, R20, 0x2, R28 ;  /* 0x0000000214047825 */ /* 0x001fe200078e021c */
[----:B------:R-:W-:-:S04]  /*24f80*/  IADD3 R0, R26, 0x22, RZ ;  /* 0x000000221a007810 */ /* 0x000fc80007ffe0ff */
[----:B------:R-:W-:Y:S02]  /*24f90*/  ISETP.GE.AND P6, PT, R0, c[0x0][0x17c], PT ;  /* 0x00005f0000007a0c */ /* 0x000fe40003fc6270 */
[----:B------:R-:W-:Y:S02]  /*24fa0*/  IADD3 R0, R26, 0x23, RZ ;  /* 0x000000231a007810 */ /* 0x000fe40007ffe0ff */
[C---:B-----5:R-:W-:Y:S02]  /*24fb0*/  ISETP.LT.AND P1, PT, R23.reuse, c[0x0][0x178], !P1 ;  /* 0x00005e0017007a0c */ /* 0x060fe40004f21270 */
[----:B------:R-:W-:-:S11]  /*24fc0*/  ISETP.LT.AND P0, PT, R23, c[0x0][0x178], !P0 ;  /* 0x00005e0017007a0c */ /* 0x000fd60004701270 */
[----:B------:R-:W-:Y:S04]  /*24fd0*/  @P1 STG.E.U16 [R8.64], R17 ;  /* 0x0000001108001986 */ /* 0x000fe8000c101506 */
[----:B--2---:R0:W-:Y:S04]  /*24fe0*/  @P3 STG.E.U16 [R12.64], R22 ;  /* 0x000000160c003986 */ /* 0x0041e8000c101506 */
[----:B---3--:R1:W-:Y:S01]  /*24ff0*/  @P0 STG.E.U16 [R4.64], R27 ;  /* 0x0000001b04000986 */ /* 0x0083e2000c101506 */
[----:B0-----:R-:W-:-:S03]  /*25000*/  PRMT R13, R27, 0x7632, R13 ;  /* 0x000076321b0d7816 */ /* 0x001fc6000000000d */
[----:B-1----:R-:W2:Y:S01]  /*25010*/  LDL.LU R27, [R1+0x198] ;  /* 0x00019800011b7983 */ /* 0x002ea20000300800 */
[----:B------:R-:W-:Y:S02]  /*25020*/  ISETP.LT.AND P1, PT, R7, c[0x0][0x178], !P5 ;  /* 0x00005e0007007a0c */ /* 0x000fe40006f21270 */
[----:B------:R-:W-:Y:S02]  /*25030*/  ISETP.LT.AND P5, PT, R23, c[0x0][0x178], !P5 ;  /* 0x00005e0017007a0c */ /* 0x000fe40006fa1270 */
[----:B------:R-:W-:Y:S02]  /*25040*/  ISETP.GE.AND P3, PT, R0, c[0x0][0x17c], PT ;  /* 0x00005f0000007a0c */ /* 0x000fe40003f66270 */
[----:B------:R-:W-:Y:S02]  /*25050*/  IADD3 R0, R20, c[0x0][0x198], RZ ;  /* 0x0000660014007a10 */ /* 0x000fe40007ffe0ff */
[----:B------:R-:W-:Y:S02]  /*25060*/  ISETP.LT.AND P0, PT, R7, c[0x0][0x178], !P4 ;  /* 0x00005e0007007a0c */ /* 0x000fe40006701270 */
[----:B------:R-:W-:Y:S01]  /*25070*/  PRMT R12, R22, 0x7632, R12 ;  /* 0x00007632160c7816 */ /* 0x000fe2000000000c */
[----:B------:R-:W-:Y:S01]  /*25080*/  IMAD.WIDE R8, R0, 0x2, R2 ;  /* 0x0000000200087825 */ /* 0x000fe200078e0202 */
[----:B------:R-:W3:Y:S01]  /*25090*/  LDL.LU R22, [R1+0x8] ;  /* 0x0000080001167983 */ /* 0x000ee20000300800 */
[----:B------:R-:W-:-:S02]  /*250a0*/  ISETP.LT.AND P4, PT, R23, c[0x0][0x178], !P4 ;  /* 0x00005e0017007a0c */ /* 0x000fc40006781270 */
[C-C-:B------:R-:W-:Y:S01]  /*250b0*/  IMAD.WIDE R4, R0.reuse, 0x2, R28.reuse ;  /* 0x0000000200047825 */ /* 0x140fe200078e021c */
[----:B------:R-:W-:Y:S01]  /*250c0*/  IADD3 R0, R0, c[0x0][0x198], RZ ;  /* 0x0000660000007a10 */ /* 0x000fe20007ffe0ff */
[----:B------:R0:W-:Y:S04]  /*250d0*/  @P1 STG.E.U16 [R8.64], R12 ;  /* 0x0000000c08001986 */ /* 0x0001e8000c101506 */
[----:B------:R1:W-:Y:S01]  /*250e0*/  @P5 STG.E.U16 [R4.64], R13 ;  /* 0x0000000d04005986 */ /* 0x0003e2000c101506 */
[----:B0-----:R-:W-:Y:S01]  /*250f0*/  IADD3 R12, R26, 0x25, RZ ;  /* 0x000000251a0c7810 */ /* 0x001fe20007ffe0ff */
[----:B------:R-:W-:-:S04]  /*25100*/  IMAD.WIDE R8, R0, 0x2, R28 ;  /* 0x0000000200087825 */ /* 0x000fc800078e021c */
[----:B-1----:R-:W-:-:S05]  /*25110*/  IMAD.WIDE R4, R0, 0x2, R2 ;  /* 0x0000000200047825 */ /* 0x002fca00078e0202 */
[----:B----4-:R-:W-:Y:S01]  /*25120*/  @P0 STG.E.U16 [R4.64], R21 ;  /* 0x0000001504000986 */ /* 0x010fe2000c101506 */
[----:B------:R-:W-:Y:S02]  /*25130*/  ISETP.GE.AND P0, PT, R12, c[0x0][0x17c], PT ;  /* 0x00005f000c007a0c */ /* 0x000fe40003f06270 */
[----:B------:R-:W-:Y:S01]  /*25140*/  PRMT R12, R24, 0x7632, R12 ;  /* 0x00007632180c7816 */ /* 0x000fe2000000000c */
[----:B------:R0:W-:Y:S04]  /*25150*/  @P4 STG.E.U16 [R8.64], R24 ;  /* 0x0000001808004986 */ /* 0x0001e8000c101506 */
[----:B0-----:R-:W4:Y:S01]  /*25160*/  LDL.LU R24, [R1+0x1b8] ;  /* 0x0001b80001187983 */ /* 0x001f220000300800 */
[----:B------:R-:W-:Y:S02]  /*25170*/  ISETP.LT.AND P5, PT, R7, c[0x0][0x178], !P2 ;  /* 0x00005e0007007a0c */ /* 0x000fe400057a1270 */
[----:B------:R-:W-:-:S02]  /*25180*/  IADD3 R0, R0, c[0x0][0x198], RZ ;  /* 0x0000660000007a10 */ /* 0x000fc40007ffe0ff */
[----:B------:R-:W-:Y:S02]  /*25190*/  ISETP.LT.AND P2, PT, R23, c[0x0][0x178], !P2 ;  /* 0x00005e0017007a0c */ /* 0x000fe40005741270 */
[----:B------:R-:W-:Y:S01]  /*251a0*/  ISETP.LT.AND P4, PT, R7, c[0x0][0x178], !P6 ;  /* 0x00005e0007007a0c */ /* 0x000fe20007781270 */
[----:B------:R-:W-:Y:S01]  /*251b0*/  IMAD.WIDE R4, R0, 0x2, R2 ;  /* 0x0000000200047825 */ /* 0x000fe200078e0202 */
[----:B------:R-:W-:-:S03]  /*251c0*/  PRMT R13, R21, 0x7632, R13 ;  /* 0x00007632150d7816 */ /* 0x000fc6000000000d */
[C---:B------:R-:W-:Y:S01]  /*251d0*/  IMAD.WIDE R8, R0.reuse, 0x2, R28 ;  /* 0x0000000200087825 */ /* 0x040fe200078e021c */
[----:B------:R-:W-:Y:S01]  /*251e0*/  IADD3 R0, R0, c[0x0][0x198], RZ ;  /* 0x0000660000007a10 */ /* 0x000fe20007ffe0ff */
[----:B------:R0:W-:Y:S04]  /*251f0*/  @P5 STG.E.U16 [R4.64], R13 ;  /* 0x0000000d04005986 */ /* 0x0001e8000c101506 */
[----:B------:R1:W-:Y:S01]  /*25200*/  @P2 STG.E.U16 [R8.64], R12 ;  /* 0x0000000c08002986 */ /* 0x0003e2000c101506 */
[C---:B0-----:R-:W-:Y:S01]  /*25210*/  IMAD.WIDE R4, R0.reuse, 0x2, R2 ;  /* 0x0000000200047825 */ /* 0x041fe200078e0202 */
[----:B-1----:R-:W-:Y:S02]  /*25220*/  IADD3 R12, R0, c[0x0][0x198], RZ ;  /* 0x00006600000c7a10 */ /* 0x002fe40007ffe0ff */
[----:B------:R-:W-:-:S02]  /*25230*/  ISETP.LT.AND P6, PT, R23, c[0x0][0x178], !P6 ;  /* 0x00005e0017007a0c */ /* 0x000fc400077c1270 */
[----:B------:R-:W-:Y:S02]  /*25240*/  ISETP.LT.AND P2, PT, R7, c[0x0][0x178], !P3 ;  /* 0x00005e0007007a0c */ /* 0x000fe40005f41270 */
[C---:B------:R-:W-:Y:S02]  /*25250*/  IADD3 R16, R26.reuse, 0x24, RZ ;  /* 0x000000241a107810 */ /* 0x040fe40007ffe0ff */
[----:B------:R-:W-:Y:S02]  /*25260*/  IADD3 R8, R26, 0x27, RZ ;  /* 0x000000271a087810 */ /* 0x000fe40007ffe0ff */
[----:B------:R-:W-:Y:S02]  /*25270*/  ISETP.GE.AND P1, PT, R16, c[0x0][0x17c], PT ;  /* 0x00005f0010007a0c */ /* 0x000fe40003f26270 */
[----:B------:R-:W-:Y:S02]  /*25280*/  ISETP.LT.AND P3, PT, R23, c[0x0][0x178], !P3 ;  /* 0x00005e0017007a0c */ /* 0x000fe40005f61270 */
[----:B------:R-:W-:-:S04]  /*25290*/  IADD3 R13, R26, 0x26, RZ ;  /* 0x000000261a0d7810 */ /* 0x000fc80007ffe0ff */
[----:B------:R-:W-:Y:S01]  /*252a0*/  ISETP.GE.AND P5, PT, R13, c[0x0][0x17c], PT ;  /* 0x00005f000d007a0c */ /* 0x000fe20003fa6270 */
[----:B--2---:R0:W-:Y:S02]  /*252b0*/  @P4 STG.E.U16 [R4.64], R27 ;  /* 0x0000001b04004986 */ /* 0x0041e4000c101506 */
[----:B0-----:R-:W-:Y:S01]  /*252c0*/  IMAD.WIDE R4, R0, 0x2, R28 ;  /* 0x0000000200047825 */ /* 0x001fe200078e021c */
[----:B------:R-:W-:Y:S02]  /*252d0*/  PRMT R0, R27, 0x7632, R0 ;  /* 0x000076321b007816 */ /* 0x000fe40000000000 */
[----:B------:R-:W2:Y:S01]  /*252e0*/  LDL.LU R27, [R1+0x1a8] ;  /* 0x0001a800011b7983 */ /* 0x000ea20000300800 */
[----:B------:R-:W-:Y:S01]  /*252f0*/  ISETP.GE.AND P4, PT, R8, c[0x0][0x17c], PT ;  /* 0x00005f0008007a0c */ /* 0x000fe20003f86270 */
[----:B------:R-:W-:Y:S02]  /*25300*/  IMAD.WIDE R8, R12, 0x2, R2 ;  /* 0x000000020c087825 */ /* 0x000fe400078e0202 */
[----:B---3--:R0:W-:Y:S01]  /*25310*/  @P6 STG.E.U16 [R4.64], R22 ;  /* 0x0000001604006986 */ /* 0x0081e2000c101506 */
[----:B------:R-:W-:-:S02]  /*25320*/  ISETP.LT.AND P6, PT, R7, c[0x0][0x178], !P1 ;  /* 0x00005e0007007a0c */ /* 0x000fc40004fc1270 */
[----:B------:R-:W-:Y:S01]  /*25330*/  ISETP.LT.AND P1, PT, R23, c[0x0][0x178], !P1 ;  /* 0x00005e0017007a0c */ /* 0x000fe20004f21270 */
[----:B------:R1:W-:Y:S01]  /*25340*/  @P2 STG.E.U16 [R8.64], R0 ;  /* 0x0000000008002986 */ /* 0x0003e2000c101506 */
[----:B------:R-:W-:Y:S01]  /*25350*/  PRMT R16, R22, 0x7632, R16 ;  /* 0x0000763216107816 */ /* 0x000fe20000000010 */
[C---:B0-----:R-:W-:Y:S02]  /*25360*/  IMAD.WIDE R4, R12.reuse, 0x2, R28 ;  /* 0x000000020c047825 */ /* 0x041fe400078e021c */
[----:B------:R-:W3:Y:S01]  /*25370*/  LDL.LU R22, [R1+0x1e8] ;  /* 0x0001e80001167983 */ /* 0x000ee20000300800 */
[----:B-1----:R-:W-:-:S03]  /*25380*/  IADD3 R0, R12, c[0x0][0x198], RZ ;  /* 0x000066000c007a10 */ /* 0x002fc60007ffe0ff */
[----:B------:R-:W-:Y:S02]  /*25390*/  @P3 STG.E.U16 [R4.64], R16 ;  /* 0x0000001004003986 */ /* 0x000fe4000c101506 */
[----:B------:R-:W-:-:S04]  /*253a0*/  IMAD.WIDE R8, R0, 0x2, R2 ;  /* 0x0000000200087825 */ /* 0x000fc800078e0202 */
[----:B------:R-:W-:Y:S01]  /*253b0*/  IMAD.WIDE R12, R0, 0x2, R28 ;  /* 0x00000002000c7825 */ /* 0x000fe200078e021c */
[----:B----4-:R-:W-:Y:S04]  /*253c0*/  @P6 STG.E.U16 [R8.64], R24 ;  /* 0x0000001808006986 */ /* 0x010fe8000c101506 */
[----:B------:R0:W-:Y:S02]  /*253d0*/  @P1 STG.E.U16 [R12.64], R10 ;  /* 0x0000000a0c001986 */ /* 0x0001e4000c101506 */
[----:B0-----:R-:W-:Y:S02]  /*253e0*/  PRMT R10, R24, 0x7632, R10 ;  /* 0x00007632180a7816 */ /* 0x001fe4000000000a */
[----:B------:R-:W4:Y:S01]  /*253f0*/  LDL.LU R24, [R1+0x18] ;  /* 0x0000180001187983 */ /* 0x000f220000300800 */
[----:B------:R-:W-:-:S02]  /*25400*/  ISETP.LT.AND P1, PT, R7, c[0x0][0x178], !P0 ;  /* 0x00005e0007007a0c */ /* 0x000fc40004721270 */
[----:B------:R-:W-:Y:S02]  /*25410*/  ISETP.LT.AND P0, PT, R23, c[0x0][0x178], !P0 ;  /* 0x00005e0017007a0c */ /* 0x000fe40004701270 */
[----:B------:R-:W-:Y:S02]  /*25420*/  IADD3 R8, R0, c[0x0][0x198], RZ ;  /* 0x0000660000087a10 */ /* 0x000fe40007ffe0ff */
[----:B------:R-:W-:Y:S02]  /*25430*/  ISETP.LT.AND P6, PT, R7, c[0x0][0x178], !P5 ;  /* 0x00005e0007007a0c */ /* 0x000fe40006fc1270 */
[----:B------:R-:W-:Y:S02]  /*25440*/  IADD3 R20, R26, 0x29, RZ ;  /* 0x000000291a147810 */ /* 0x000fe40007ffe0ff */
[C---:B------:R-:W-:Y:S01]  /*25450*/  IADD3 R0, R8.reuse, c[0x0][0x198], RZ ;  /* 0x0000660008007a10 */ /* 0x040fe20007ffe0ff */
[----:B------:R-:W-:Y:S01]  /*25460*/  IMAD.WIDE R4, R8, 0x2, R2 ;  /* 0x0000000208047825 */ /* 0x000fe200078e0202 */
[----:B------:R-:W-:-:S02]  /*25470*/  ISETP.GE.AND P3, PT, R20, c[0x0][0x17c], PT ;  /* 0x00005f0014007a0c */ /* 0x000fc40003f66270 */
[----:B------:R-:W-:Y:S01]  /*25480*/  PRMT R20, R10, 0x7632, R20 ;  /* 0x000076320a147816 */ /* 0x000fe20000000014 */
[----:B------:R-:W-:Y:S01]  /*25490*/  IMAD.WIDE R8, R8, 0x2, R28 ;  /* 0x0000000208087825 */ /* 0x000fe200078e021c */
[----:B------:R-:W-:Y:S03]  /*254a0*/  @P1 STG.E.U16 [R4.64], R10 ;  /* 0x0000000a04001986 */ /* 0x000fe6000c101506 */
[----:B------:R-:W-:Y:S01]  /*254b0*/  IMAD.WIDE R12, R0, 0x2, R2 ;  /* 0x00000002000c7825 */ /* 0x000fe200078e0202 */
[----:B------:R0:W-:Y:S01]  /*254c0*/  @P0 STG.E.U16 [R8.64], R20 ;  /* 0x0000001408000986 */ /* 0x0001e2000c101506 */
[----:B------:R-:W-:Y:S02]  /*254d0*/  ISETP.LT.AND P5, PT, R23, c[0x0][0x178], !P5 ;  /* 0x00005e0017007a0c */ /* 0x000fe40006fa1270 */
[----:B------:R-:W-:-:S04]  /*254e0*/  IADD3 R17, R26, 0x28, RZ ;  /* 0x000000281a117810 */ /* 0x000fc80007ffe0ff */
[----:B------:R-:W-:Y:S01]  /*254f0*/  ISETP.GE.AND P2, PT, R17, c[0x0][0x17c], PT ;  /* 0x00005f0011007a0c */ /* 0x000fe20003f46270 */
[C---:B------:R-:W-:Y:S01]  /*25500*/  IMAD.WIDE R16, R0.reuse, 0x2, R28 ;  /* 0x0000000200107825 */ /* 0x040fe200078e021c */
[----:B0-----:R-:W-:-:S04]  /*25510*/  IADD3 R8, R0, c[0x0][0x198], RZ ;  /* 0x0000660000087a10 */ /* 0x001fc80007ffe0ff */
[C---:B------:R-:W-:Y:S01]  /*25520*/  IADD3 R0, R8.reuse, c[0x0][0x198], RZ ;  /* 0x0000660008007a10 */ /* 0x040fe20007ffe0ff */
[----:B------:R-:W-:-:S04]  /*25530*/  IMAD.WIDE R4, R8, 0x2, R2 ;  /* 0x0000000208047825 */ /* 0x000fc800078e0202 */
[----:B------:R-:W-:Y:S01]  /*25540*/  IMAD.WIDE R8, R8, 0x2, R28 ;  /* 0x0000000208087825 */ /* 0x000fe200078e021c */
[----:B--2---:R0:W-:Y:S01]  /*25550*/  @P6 STG.E.U16 [R12.64], R27 ;  /* 0x0000001b0c006986 */ /* 0x0041e2000c101506 */
[----:B------:R-:W-:-:S03]  /*25560*/  PRMT R10, R27, 0x7632, R10 ;  /* 0x000076321b0a7816 */ /* 0x000fc6000000000a */
[----:B0-----:R-:W2:Y:S01]  /*25570*/  LDL.LU R27, [R1+0x1d8] ;  /* 0x0001d800011b7983 */ /* 0x001ea20000300800 */
[----:B------:R-:W-:Y:S02]  /*25580*/  ISETP.LT.AND P6, PT, R7, c[0x0][0x178], !P4 ;  /* 0x00005e0007007a0c */ /* 0x000fe400067c1270 */
[----:B------:R-:W-:Y:S01]  /*25590*/  ISETP.LT.AND P4, PT, R23, c[0x0][0x178], !P4 ;  /* 0x00005e0017007a0c */ /* 0x000fe20006781270 */
[----:B------:R0:W-:Y:S01]  /*255a0*/  @P5 STG.E.U16 [R16.64], R18 ;  /* 0x0000001210005986 */ /* 0x0001e2000c101506 */
[----:B------:R-:W-:Y:S02]  /*255b0*/  ISETP.LT.AND P5, PT, R7, c[0x0][0x178], !P2 ;  /* 0x00005e0007007a0c */ /* 0x000fe400057a1270 */
[----:B------:R-:W-:Y:S02]  /*255c0*/  ISETP.LT.AND P2, PT, R23, c[0x0][0x178], !P2 ;  /* 0x00005e0017007a0c */ /* 0x000fe40005741270 */
[----:B------:R-:W-:-:S04]  /*255d0*/  IADD3 R12, R26, 0x2b, RZ ;  /* 0x0000002b1a0c7810 */ /* 0x000fc80007ffe0ff */
[----:B------:R-:W-:Y:S01]  /*255e0*/  ISETP.GE.AND P0, PT, R12, c[0x0][0x17c], PT ;  /* 0x00005f000c007a0c */ /* 0x000fe20003f06270 */
[----:B------:R-:W-:Y:S01]  /*255f0*/  IMAD.WIDE R12, R0, 0x2, R2 ;  /* 0x00000002000c7825 */ /* 0x000fe200078e0202 */
[----:B------:R1:W-:Y:S01]  /*25600*/  @P6 STG.E.U16 [R4.64], R10 ;  /* 0x0000000a04006986 */ /* 0x0003e2000c101506 */
[----:B0-----:R-:W-:-:S05]  /*25610*/  PRMT R18, R18, 0x7632, R18 ;  /* 0x0000763212127816 */ /* 0x001fca0000000012 */
[----:B------:R-:W-:Y:S01]  /*25620*/  @P4 STG.E.U16 [R8.64], R18 ;  /* 0x0000001208004986 */ /* 0x000fe2000c101506 */
[----:B-1----:R-:W-:-:S03]  /*25630*/  IMAD.WIDE R4, R0, 0x2, R28 ;  /* 0x0000000200047825 */ /* 0x002fc600078e021c */
[----:B---3--:R0:W-:Y:S04]  /*25640*/  @P5 STG.E.U16 [R12.64], R22 ;  /* 0x000000160c005986 */ /* 0x0081e8000c101506 */
[----:B----4-:R1:W-:Y:S01]  /*25650*/  @P2 STG.E.U16 [R4.64], R24 ;  /* 0x0000001804002986 */ /* 0x0103e2000c101506 */
[----:B0-----:R-:W-:-:S03]  /*25660*/  PRMT R12, R24, 0x7632, R12 ;  /* 0x00007632180c7816 */ /* 0x001fc6000000000c */
[----:B-1----:R-:W3:Y:S01]  /*25670*/  LDL.LU R24, [R1+0x1c8] ;  /* 0x0001c80001187983 */ /* 0x002ee20000300800 */
[C---:B------:R-:W-:Y:S02]  /*25680*/  IADD3 R21, R26.reuse, 0x2a, RZ ;  /* 0x0000002a1a157810 */ /* 0x040fe40007ffe0ff */
[----:B------:R-:W-:Y:S02]  /*25690*/  ISETP.LT.AND P4, PT, R7, c[0x0][0x178], !P3 ;  /* 0x00005e0007007a0c */ /* 0x000fe40005f81270 */
[----:B------:R-:W-:Y:S02]  /*256a0*/  ISETP.LT.AND P3, PT, R23, c[0x0][0x178], !P3 ;  /* 0x00005e0017007a0c */ /* 0x000fe40005f61270 */
[----:B------:R-:W-:Y:S02]  /*256b0*/  ISETP.GE.AND P1, PT, R21, c[0x0][0x17c], PT ;  /* 0x00005f0015007a0c */ /* 0x000fe40003f26270 */
[----:B------:R-:W-:Y:S02]  /*256c0*/  IADD3 R8, R26, 0x2d, RZ ;  /* 0x0000002d1a087810 */ /* 0x000fe40007ffe0ff */
[----:B------:R-:W-:-:S02]  /*256d0*/  IADD3 R0, R0, c[0x0][0x198], RZ ;  /* 0x0000660000007a10 */ /* 0x000fc40007ffe0ff */
[----:B------:R-:W-:Y:S02]  /*256e0*/  ISETP.LT.AND P2, PT, R7, c[0x0][0x178], !P1 ;  /* 0x00005e0007007a0c */ /* 0x000fe40004f41270 */
[----:B------:R-:W-:Y:S01]  /*256f0*/  ISETP.GE.AND P5, PT, R8, c[0x0][0x17c], PT ;  /* 0x00005f0008007a0c */ /* 0x000fe20003fa6270 */
[----:B------:R-:W-:Y:S01]  /*25700*/  IMAD.WIDE R4, R0, 0x2, R2 ;  /* 0x0000000200047825 */ /* 0x000fe200078e0202 */
[----:B------:R-:W-:Y:S02]  /*25710*/  ISETP.LT.AND P1, PT, R23, c[0x0][0x178], !P1 ;  /* 0x00005e0017007a0c */ /* 0x000fe40004f21270 */
[----:B------:R-:W-:Y:S01]  /*25720*/  PRMT R10, R22, 0x7632, R10 ;  /* 0x00007632160a7816 */ /* 0x000fe2000000000a */
[C---:B------:R-:W-:Y:S01]  /*25730*/  IMAD.WIDE R8, R0.reuse, 0x2, R28 ;  /* 0x0000000200087825 */ /* 0x040fe200078e021c */
[----:B------:R-:W-:Y:S01]  /*25740*/  IADD3 R0, R0, c[0x0][0x198], RZ ;  /* 0x0000660000007a10 */ /* 0x000fe20007ffe0ff */
[----:B------:R-:W4:Y:S04]  /*25750*/  LDL.LU R22, [R1+0x1f8] ;  /* 0x0001f80001167983 */ /* 0x000f280000300800 */
[----:B------:R0:W-:Y:S04]  /*25760*/  @P4 STG.E.U16 [R4.64], R10 ;  /* 0x0000000a04004986 */ /* 0x0001e8000c101506 */
[----:B------:R1:W-:Y:S01]  /*25770*/  @P3 STG.E.U16 [R8.64], R12 ;  /* 0x0000000c08003986 */ /* 0x0003e2000c101506 */
[----:B0-----:R-:W-:-:S04]  /*25780*/  IMAD.WIDE R4, R0, 0x2, R2 ;  /* 0x0000000200047825 */ /* 0x001fc800078e0202 */
[----:B-1----:R-:W-:Y:S01]  /*25790*/  IMAD.WIDE R8, R0, 0x2, R28 ;  /* 0x0000000200087825 */ /* 0x002fe200078e021c */
[----:B------:R-:W-:Y:S02]  /*257a0*/  IADD3 R16, R26, 0x2c, RZ ;  /* 0x0000002c1a107810 */ /* 0x000fe40007ffe0ff */
[----:B------:R-:W-:Y:S02]  /*257b0*/  ISETP.LT.AND P3, PT, R7, c[0x0][0x178], !P0 ;  /* 0x00005e0007007a0c */ /* 0x000fe40004761270 */
[----:B------:R-:W-:Y:S02]  /*257c0*/  ISETP.GE.AND P6, PT, R16, c[0x0][0x17c], PT ;  /* 0x00005f0010007a0c */ /* 0x000fe40003fc6270 */
[----:B------:R-:W-:Y:S02]  /*257d0*/  IADD3 R0, R0, c[0x0][0x198], RZ ;  /* 0x0000660000007a10 */ /* 0x000fe40007ffe0ff */
[----:B------:R-:W-:Y:S02]  /*257e0*/  ISETP.LT.AND P0, PT, R23, c[0x0][0x178], !P0 ;  /* 0x00005e0017007a0c */ /* 0x000fe40004701270 */
[----:B------:R-:W-:Y:S01]  /*257f0*/  IADD3 R10, R26, 0x2f, RZ ;  /* 0x0000002f1a0a7810 */ /* 0x000fe20007ffe0ff */
[----:B--2---:R-:W-:Y:S04]  /*25800*/  @P2 STG.E.U16 [R4.64], R27 ;  /* 0x0000001b04002986 */ /* 0x004fe8000c101506 */
[----:B------:R0:W-:Y:S02]  /*25810*/  @P1 STG.E.U16 [R8.64], R6 ;  /* 0x0000000608001986 */ /* 0x0001e4000c101506 */
[----:B0-----:R-:W-:-:S02]  /*25820*/  PRMT R6, R27, 0x7632, R6 ;  /* 0x000076321b067816 */ /* 0x001fc40000000006 */
[----:B------:R-:W2:Y:S01]  /*25830*/  LDL.LU R27, [R1+0x38] ;  /* 0x00003800011b7983 */ /* 0x000ea20000300800 */
[----:B------:R-:W-:Y:S01]  /*25840*/  ISETP.LT.AND P1, PT, R7, c[0x0][0x178], !P6 ;  /* 0x00005e0007007a0c */ /* 0x000fe20007721270 */
[----:B------:R-:W-:Y:S01]  /*25850*/  IMAD.WIDE R4, R0, 0x2, R2 ;  /* 0x0000000200047825 */ /* 0x000fe200078e0202 */
[----:B------:R-:W-:Y:S01]  /*25860*/  ISETP.GE.AND P2, PT, R10, c[0x0][0x17c], PT ;  /* 0x00005f000a007a0c */ /* 0x000fe20003f46270 */
[----:B------:R-:W5:Y:S02]  /*25870*/  LDL.LU R21, [R1+0x18c] ;  /* 0x00018c0001157983 */ /* 0x000f640000300800 */
[C---:B------:R-:W-:Y:S01]  /*25880*/  IMAD.WIDE R8, R0.reuse, 0x2, R28 ;  /* 0x0000000200087825 */ /* 0x040fe200078e021c */
[----:B------:R-:W-:Y:S01]  /*25890*/  IADD3 R0, R0, c[0x0][0x198], RZ ;  /* 0x0000660000007a10 */ /* 0x000fe20007ffe0ff */
[----:B------:R0:W-:Y:S01]  /*258a0*/  @P3 STG.E.U16 [R4.64], R6 ;  /* 0x0000000604003986 */ /* 0x0001e2000c101506 */
[----:B------:R-:W-:-:S05]  /*258b0*/  PRMT R10, R6, 0x7632, R10 ;  /* 0x00007632060a7816 */ /* 0x000fca000000000a */
[----:B------:R-:W-:Y:S01]  /*258c0*/  @P0 STG.E.U16 [R8.64], R10 ;  /* 0x0000000a08000986 */ /* 0x000fe2000c101506 */
[----:B0-----:R-:W-:Y:S01]  /*258d0*/  IMAD.WIDE R4, R0, 0x2, R2 ;  /* 0x0000000200047825 */ /* 0x001fe200078e0202 */
[----:B------:R-:W-:-:S04]  /*258e0*/  IADD3 R6, R26, 0x30, RZ ;  /* 0x000000301a067810 */ /* 0x000fc80007ffe0ff */
[----:B------:R-:W-:Y:S02]  /*258f0*/  ISETP.GE.AND P3, PT, R6, c[0x0][0x17c], PT ;  /* 0x00005f0006007a0c */ /* 0x000fe40003f66270 */
[C---:B------:R-:W-:Y:S01]  /*25900*/  IADD3 R6, R0.reuse, c[0x0][0x198], RZ ;  /* 0x0000660000067a10 */ /* 0x040fe20007ffe0ff */
[----:B---3--:R0:W-:Y:S02]  /*25910*/  @P1 STG.E.U16 [R4.64], R24 ;  /* 0x0000001804001986 */ /* 0x0081e4000c101506 */
[----:B0-----:R-:W-:Y:S01]  /*25920*/  IMAD.WIDE R4, R0, 0x2, R28 ;  /* 0x0000000200047825 */ /* 0x001fe200078e021c */
[----:B------:R-:W-:Y:S02]  /*25930*/  PRMT R0, R24, 0x7632, R0 ;  /* 0x0000763218007816 */ /* 0x000fe40000000000 */
[----:B------:R-:W3:Y:S01]  /*25940*/  LDL.LU R24, [R1+0x2c] ;  /* 0x00002c0001187983 */ /* 0x000ee20000300800 */
[----:B------:R-:W-:Y:S02]  /*25950*/  ISETP.LT.AND P6, PT, R23, c[0x0][0x178], !P6 ;  /* 0x00005e0017007a0c */ /* 0x000fe400077c1270 */
[----:B------:R-:W-:-:S02]  /*25960*/  ISETP.LT.AND P0, PT, R7, c[0x0][0x178], !P5 ;  /* 0x00005e0007007a0c */ /* 0x000fc40006f01270 */
[C---:B------:R-:W-:Y:S02]  /*25970*/  IADD3 R13, R26.reuse, 0x2e, RZ ;  /* 0x0000002e1a0d7810 */ /* 0x040fe40007ffe0ff */
[----:B------:R-:W-:Y:S02]  /*25980*/  IADD3 R8, R26, 0x31, RZ ;  /* 0x000000311a087810 */ /* 0x000fe40007ffe0ff */
[----:B------:R-:W-:Y:S02]  /*25990*/  ISETP.GE.AND P4, PT, R13, c[0x0][0x17c], PT ;  /* 0x00005f000d007a0c */ /* 0x000fe40003f86270 */
[----:B------:R-:W-:Y:S01]  /*259a0*/  ISETP.GE.AND P1, PT, R8, c[0x0][0x17c], PT ;  /* 0x00005f0008007a0c */ /* 0x000fe20003f26270 */
[----:B------:R-:W-:Y:S01]  /*259b0*/  IMAD.WIDE R8, R6, 0x2, R2 ;  /* 0x0000000206087825 */ /* 0x000fe200078e0202 */
[----:B------:R-:W-:Y:S01]  /*259c0*/  ISETP.LT.AND P5, PT, R23, c[0x0][0x178], !P5 ;  /* 0x00005e0017007a0c */ /* 0x000fe20006fa1270 */
[----:B------:R0:W-:Y:S01]  /*259d0*/  @P6 STG.E.U16 [R4.64], R14 ;  /* 0x0000000e04006986 */ /* 0x0001e2000c101506 */
[----:B------:R-:W-:-:S03]  /*259e0*/  ISETP.LT.AND P6, PT, R7, c[0x0][0x178], !P4 ;  /* 0x00005e0007007a0c */ /* 0x000fc600067c1270 */
[----:B------:R1:W-:Y:S01]  /*259f0*/  @P0 STG.E.U16 [R8.64], R0 ;  /* 0x0000000008000986 */ /* 0x0003e2000c101506 */
[----:B------:R-:W-:Y:S02]  /*25a00*/  ISETP.LT.AND P4, PT, R23, c[0x0][0x178], !P4 ;  /* 0x00005e0017007a0c */ /* 0x000fe40006781270 */
[----:B0-----:R-:W-:Y:S01]  /*25a10*/  PRMT R14, R14, 0x7632, R14 ;  /* 0x000076320e0e7816 */ /* 0x001fe2000000000e */
[C---:B------:R-:W-:Y:S01]  /*25a20*/  IMAD.WIDE R4, R6.reuse, 0x2, R28 ;  /* 0x0000000206047825 */ /* 0x040fe200078e021c */
[----:B-1----:R-:W-:Y:S02]  /*25a30*/  IADD3 R0, R6, c[0x0][0x198], RZ ;  /* 0x0000660006007a10 */ /* 0x002fe40007ffe0ff */
[----:B------:R-:W-:-:S03]  /*25a40*/  IADD3 R6, R26, 0x33, RZ ;  /* 0x000000331a067810 */ /* 0x000fc60007ffe0ff */
[----:B------:R-:W-:Y:S01]  /*25a50*/  IMAD.WIDE R8, R0, 0x2, R2 ;  /* 0x0000000200087825 */ /* 0x000fe200078e0202 */
[----:B------:R-:W-:Y:S01]  /*25a60*/  @P5 STG.E.U16 [R4.64], R14 ;  /* 0x0000000e04005986 */ /* 0x000fe2000c101506 */
[----:B------:R-:W-:Y:S02]  /*25a70*/  ISETP.GE.AND P5, PT, R6, c[0x0][0x17c], PT ;  /* 0x00005f0006007a0c */ /* 0x000fe40003fa6270 */
[----:B----4-:R-:W-:Y:S01]  /*25a80*/  PRMT R6, R22, 0x7632, R6 ;  /* 0x0000763216067816 */ /* 0x010fe20000000006 */
[----:B------:R0:W-:Y:S01]  /*25a90*/  @P6 STG.E.U16 [R8.64], R22 ;  /* 0x0000001608006986 */ /* 0x0001e2000c101506 */
[----:B------:R-:W-:Y:S01]  /*25aa0*/  IADD3 R10, R26, 0x32, RZ ;  /* 0x000000321a0a7810 */ /* 0x000fe20007ffe0ff */
[----:B------:R-:W-:-:S03]  /*25ab0*/  IMAD.WIDE R12, R0, 0x2, R28 ;  /* 0x00000002000c7825 */ /* 0x000fc600078e021c */
[----:B------:R-:W-:Y:S01]  /*25ac0*/  ISETP.GE.AND P0, PT, R10, c[0x0][0x17c], PT ;  /* 0x00005f000a007a0c */ /* 0x000fe20003f06270 */
[----:B0-----:R-:W4:Y:S01]  /*25ad0*/  LDL.LU R22, [R1+0x19c] ;  /* 0x00019c0001167983 */ /* 0x001f220000300800 */
[----:B------:R-:W-:Y:S02]  /*25ae0*/  IADD3 R8, R0, c[0x0][0x198], RZ ;  /* 0x0000660000087a10 */ /* 0x000fe40007ffe0ff */
[----:B------:R-:W-:Y:S02]  /*25af0*/  ISETP.LT.AND P6, PT, R7, c[0x0][0x178], !P3 ;  /* 0x00005e0007007a0c */ /* 0x000fe40005fc1270 */
[----:B------:R-:W-:Y:S01]  /*25b00*/  ISETP.LT.AND P3, PT, R23, c[0x0][0x178], !P3 ;  /* 0x00005e0017007a0c */ /* 0x000fe20005f61270 */
[C---:B------:R-:W-:Y:S01]  /*25b10*/  IMAD.WIDE R4, R8.reuse, 0x2, R2 ;  /* 0x0000000208047825 */ /* 0x040fe200078e0202 */
[----:B------:R-:W-:-:S03]  /*25b20*/  IADD3 R0, R8, c[0x0][0x198], RZ ;  /* 0x0000660008007a10 */ /* 0x000fc60007ffe0ff */
[----:B------:R-:W-:Y:S01]  /*25b30*/  IMAD.WIDE R8, R8, 0x2, R28 ;  /* 0x0000000208087825 */ /* 0x000fe200078e021c */
[----:B--2---:R0:W-:Y:S01]  /*25b40*/  @P4 STG.E.U16 [R12.64], R27 ;  /* 0x0000001b0c004986 */ /* 0x0041e2000c101506 */
[----:B------:R-:W-:-:S03]  /*25b50*/  PRMT R10, R27, 0x7632, R10 ;  /* 0x000076321b0a7816 */ /* 0x000fc6000000000a */
[----:B0-----:R-:W2:Y:S01]  /*25b60*/  LDL.LU R27, [R1+0xc] ;  /* 0x00000c00011b7983 */ /* 0x001ea20000300800 */
[----:B------:R-:W-:Y:S02]  /*25b70*/  ISETP.LT.AND P4, PT, R7, c[0x0][0x178], !P2 ;  /* 0x00005e0007007a0c */ /* 0x000fe40005781270 */
[----:B------:R-:W-:Y:S01]  /*25b80*/  ISETP.LT.AND P2, PT, R23, c[0x0][0x178], !P2 ;  /* 0x00005e0017007a0c */ /* 0x000fe20005741270 */
[----:B------:R-:W-:-:S10]  /*25b90*/  IMAD.WIDE R12, R0, 0x2, R2 ;  /* 0x00000002000c7825 */ /* 0x000fd400078e0202 */
[----:B------:R0:W-:Y:S04]  /*25ba0*/  @P4 STG.E.U16 [R4.64], R6 ;  /* 0x0000000604004986 */ /* 0x0001e8000c101506 */
[----:B------:R-:W-:Y:S04]  /*25bb0*/  @P2 STG.E.U16 [R8.64], R10 ;  /* 0x0000000a08002986 */ /* 0x000fe8000c101506 */
[----:B-----5:R1:W-:Y:S01]  /*25bc0*/  @P6 STG.E.U16 [R12.64], R21 ;  /* 0x000000150c006986 */ /* 0x0203e2000c101506 */
[C---:B0-----:R-:W-:Y:S01]  /*25bd0*/  IMAD.WIDE R4, R0.reuse, 0x2, R28 ;  /* 0x0000000200047825 */ /* 0x041fe200078e021c */
[----:B-1----:R-:W-:-:S02]  /*25be0*/  IADD3 R12, R0, c[0x0][0x198], RZ ;  /* 0x00006600000c7a10 */ /* 0x002fc40007ffe0ff */
[----:B---3--:R-:W-:Y:S02]  /*25bf0*/  PRMT R0, R24, 0x7632, R0 ;  /* 0x0000763218007816 */ /* 0x008fe40000000000 */
[----:B------:R0:W-:Y:S04]  /*25c00*/  @P3 STG.E.U16 [R4.64], R24 ;  /* 0x0000001804003986 */ /* 0x0001e8000c101506 */
[----:B0-----:R-:W3:Y:S01]  /*25c10*/  LDL.LU R24, [R1+0x1bc] ;  /* 0x0001bc0001187983 */ /* 0x001ee20000300800 */
[----:B------:R-:W-:Y:S02]  /*25c20*/  ISETP.LT.AND P6, PT, R7, c[0x0][0x178], !P1 ;  /* 0x00005e0007007a0c */ /* 0x000fe40004fc1270 */
[----:B------:R-:W-:Y:S02]  /*25c30*/  ISETP.LT.AND P1, PT, R23, c[0x0][0x178], !P1 ;  /* 0x00005e0017007a0c */ /* 0x000fe40004f21270 */
[----:B------:R-:W-:Y:S01]  /*25c40*/  ISETP.LT.AND P3, PT, R7, c[0x0][0x178], !P0 ;  /* 0x00005e0007007a0c */ /* 0x000fe20004761270 */
[----:B------:R-:W-:Y:S01]  /*25c50*/  IMAD.WIDE R8, R12, 0x2, R2 ;  /* 0x000000020c087825 */ /* 0x000fe200078e0202 */
[----:B------:R-:W-:-:S02]  /*25c60*/  PRMT R10, R21, 0x7632, R10 ;  /* 0x00007632150a7816 */ /* 0x000fc4000000000a */
[C---:B------:R-:W-:Y:S01]  /*25c70*/  IADD3 R6, R12.reuse, c[0x0][0x198], RZ ;  /* 0x000066000c067a10 */ /* 0x040fe20007ffe0ff */
[----:B------:R-:W-:Y:S01]  /*25c80*/  IMAD.WIDE R4, R12, 0x2, R28 ;  /* 0x000000020c047825 */ /* 0x000fe200078e021c */
[----:B------:R-:W-:-:S03]  /*25c90*/  ISETP.LT.AND P0, PT, R23, c[0x0][0x178], !P0 ;  /* 0x00005e0017007a0c */ /* 0x000fc60004701270 */
[----:B------:R0:W-:Y:S04]  /*25ca0*/  @P6 STG.E.U16 [R8.64], R10 ;  /* 0x0000000a08006986 */ /* 0x0001e8000c101506 */
[----:B------:R1:W-:Y:S01]  /*25cb0*/  @P1 STG.E.U16 [R4.64], R0 ;  /* 0x0000000004001986 */ /* 0x0003e2000c101506 */
[----:B0-----:R-:W-:Y:S01]  /*25cc0*/  IMAD.WIDE R8, R6, 0x2, R2 ;  /* 0x0000000206087825 */ /* 0x001fe200078e0202 */
[----:B------:R-:W-:-:S03]  /*25cd0*/  IADD3 R10, R26, 0x37, RZ ;  /* 0x000000371a0a7810 */ /* 0x000fc60007ffe0ff */
[----:B-1----:R-:W-:Y:S01]  /*25ce0*/  IMAD.WIDE R4, R6, 0x2, R28 ;  /* 0x0000000206047825 */ /* 0x002fe200078e021c */
[C---:B------:R-:W-:Y:S02]  /*25cf0*/  IADD3 R14, R26.reuse, 0x34, RZ ;  /* 0x000000341a0e7810 */ /* 0x040fe40007ffe0ff */
[----:B------:R-:W-:Y:S01]  /*25d00*/  IADD3 R16, R26, 0x35, RZ ;  /* 0x000000351a107810 */ /* 0x000fe20007ffe0ff */
[----:B----4-:R0:W-:Y:S01]  /*25d10*/  @P3 STG.E.U16 [R8.64], R22 ;  /* 0x0000001608003986 */ /* 0x0101e2000c101506 */
[----:B------:R-:W-:Y:S02]  /*25d20*/  ISETP.LT.AND P3, PT, R7, c[0x0][0x178], !P5 ;  /* 0x00005e0007007a0c */ /* 0x000fe40006f61270 */
[----:B------:R-:W-:Y:S02]  /*25d30*/  ISETP.LT.AND P5, PT, R23, c[0x0][0x178], !P5 ;  /* 0x00005e0017007a0c */ /* 0x000fe40006fa1270 */
[----:B------:R-:W-:Y:S02]  /*25d40*/  ISETP.GE.AND P1, PT, R10, c[0x0][0x17c], PT ;  /* 0x00005f000a007a0c */ /* 0x000fe40003f26270 */
[----:B------:R-:W-:-:S02]  /*25d50*/  PRMT R0, R22, 0x7632, R0 ;  /* 0x0000763216007816 */ /* 0x000fc40000000000 */
[----:B0-----:R-:W-:Y:S02]  /*25d60*/  IADD3 R8, R6, c[0x0][0x198], RZ ;  /* 0x0000660006087a10 */ /* 0x001fe40007ffe0ff */
[----:B------:R-:W-:Y:S02]  /*25d70*/  ISETP.GE.AND P4, PT, R14, c[0x0][0x17c], PT ;  /* 0x00005f000e007a0c */ /* 0x000fe40003f86270 */
[----:B------:R-:W-:Y:S02]  /*25d80*/  IADD3 R6, R8, c[0x0][0x198], RZ ;  /* 0x0000660008067a10 */ /* 0x000fe40007ffe0ff */
[----:B------:R-:W-:Y:S02]  /*25d90*/  ISETP.GE.AND P2, PT, R16, c[0x0][0x17c], PT ;  /* 0x00005f0010007a0c */ /* 0x000fe40003f46270 */
[C---:B------:R-:W-:Y:S02]  /*25da0*/  IADD3 R16, R26.reuse, 0x39, RZ ;  /* 0x000000391a107810 */ /* 0x040fe40007ffe0ff */
[----:B------:R-:W-:-:S04]  /*25db0*/  IADD3 R13, R26, 0x36, RZ ;  /* 0x000000361a0d7810 */ /* 0x000fc80007ffe0ff */
[----:B------:R-:W-:Y:S01]  /*25dc0*/  ISETP.GE.AND P6, PT, R13, c[0x0][0x17c], PT ;  /* 0x00005f000d007a0c */ /* 0x000fe20003fc6270 */
[----:B------:R-:W-:Y:S01]  /*25dd0*/  IMAD.WIDE R12, R6, 0x2, R2 ;  /* 0x00000002060c7825 */ /* 0x000fe200078e0202 */
[----:B--2---:R0:W-:Y:S01]  /*25de0*/  @P0 STG.E.U16 [R4.64], R27 ;  /* 0x0000001b04000986 */ /* 0x0041e2000c101506 */
[----:B------:R-:W-:Y:S02]  /*25df0*/  PRMT R10, R27, 0x7632, R10 ;  /* 0x000076321b0a7816 */ /* 0x000fe4000000000a */
[----:B------:R-:W-:Y:S02]  /*25e00*/  ISETP.LT.AND P0, PT, R7, c[0x0][0x178], !P4 ;  /* 0x00005e0007007a0c */ /* 0x000fe40006701270 */
[----:B------:R-:W2:Y:S01]  /*25e10*/  LDL.LU R7, [R1+0xcec] ;  /* 0x000cec0001077983 */ /* 0x000ea20000300800 */
[----:B0-----:R-:W-:-:S03]  /*25e20*/  IMAD.WIDE R4, R8, 0x2, R2 ;  /* 0x0000000208047825 */ /* 0x001fc600078e0202 */
[----:B------:R-:W4:Y:S01]  /*25e30*/  LDL.LU R27, [R1+0x1ac] ;  /* 0x0001ac00011b7983 */ /* 0x000f220000300800 */
[----:B------:R-:W-:-:S03]  /*25e40*/  IMAD.WIDE R8, R8, 0x2, R28 ;  /* 0x0000000208087825 */ /* 0x000fc600078e021c */
[----:B------:R-:W-:Y:S04]  /*25e50*/  @P3 STG.E.U16 [R4.64], R0 ;  /* 0x0000000004003986 */ /* 0x000fe8000c101506 */
[----:B------:R0:W-:Y:S01]  /*25e60*/  @P5 STG.E.U16 [R8.64], R10 ;  /* 0x0000000a08005986 */ /* 0x0001e2000c101506 */
[----:B------:R-:W-:-:S03]  /*25e70*/  ISETP.GE.AND P5, PT, R16, c[0x0][0x17c], PT ;  /* 0x00005f0010007a0c */ /* 0x000fc60003fa6270 */
[----:B------:R-:W5:Y:S04]  /*25e80*/  LDL R16, [R1+0x770] ;  /* 0x0007700001107983 */ /* 0x000f680000100800 */
[----:B------:R-:W2:Y:S04]  /*25e90*/  LDL.LU R22, [R1+0x1ec] ;  /* 0x0001ec0001167983 */ /* 0x000ea80000300800 */
[----:B---3--:R1:W-:Y:S01]  /*25ea0*/  @P0 STG.E.U16 [R12.64], R24 ;  /* 0x000000180c000986 */ /* 0x0083e2000c101506 */
[----:B0-----:R-:W-:-:S03]  /*25eb0*/  PRMT R10, R24, 0x7632, R10 ;  /* 0x00007632180a7816 */ /* 0x001fc6000000000a */
[----:B-1----:R-:W3:Y:S01]  /*25ec0*/  LDL.LU R24, [R1+0x1c] ;  /* 0x00001c0001187983 */ /* 0x002ee20000300800 */
[----:B------:R-:W-:Y:S01]  /*25ed0*/  ISETP.LT.AND P4, PT, R23, c[0x0][0x178], !P4 ;  /* 0x00005e0017007a0c */ /* 0x000fe20006781270 */
[C---:B------:R-:W-:Y:S01]  /*25ee0*/  IMAD.WIDE R4, R6.reuse, 0x2, R28 ;  /* 0x0000000206047825 */ /* 0x040fe200078e021c */
[----:B------:R-:W-:-:S04]  /*25ef0*/  IADD3 R12, R6, c[0x0][0x198], RZ ;  /* 0x00006600060c7a10 */ /* 0x000fc80007ffe0ff */
[C---:B------:R-:W-:Y:S01]  /*25f00*/  IADD3 R6, R12.reuse, c[0x0][0x198], RZ ;  /* 0x000066000c067a10 */ /* 0x040fe20007ffe0ff */
[----:B------:R-:W-:-:S06]  /*25f10*/  IMAD.WIDE R8, R12, 0x2, R2 ;  /* 0x000000020c087825 */ /* 0x000fcc00078e0202 */
[----:B------:R0:W-:Y:S01]  /*25f20*/  @P4 STG.E.U16 [R4.64], R11 ;  /* 0x0000000b04004986 */ /* 0x0001e2000c101506 */
[----:B------:R-:W-:Y:S02]  /*25f30*/  PRMT R0, R11, 0x7632, R0 ;  /* 0x000076320b007816 */ /* 0x000fe40000000000 */
[----:B------:R-:W-:Y:S01]  /*25f40*/  IADD3 R14, R26, 0x38, RZ ;  /* 0x000000381a0e7810 */ /* 0x000fe20007ffe0ff */
[----:B0-----:R-:W-:-:S03]  /*25f50*/  IMAD.WIDE R4, R12, 0x2, R28 ;  /* 0x000000020c047825 */ /* 0x001fc600078e021c */
[----:B------:R-:W-:Y:S02]  /*25f60*/  ISETP.GE.AND P3, PT, R14, c[0x0][0x17c], PT ;  /* 0x00005f000e007a0c */ /* 0x000fe40003f66270 */
[----:B------:R-:W-:Y:S02]  /*25f70*/  IADD3 R11, R26, 0x3a, RZ ;  /* 0x0000003a1a0b7810 */ /* 0x000fe40007ffe0ff */
[----:B------:R-:W-:Y:S02]  /*25f80*/  PRMT R12, R19, 0x7632, R12 ;  /* 0x00007632130c7816 */ /* 0x000fe4000000000c */
[C---:B-----5:R-:W-:Y:S02]  /*25f90*/  ISETP.LT.AND P0, PT, R16.reuse, c[0x0][0x178], !P2 ;  /* 0x00005e0010007a0c */ /* 0x060fe40005701270 */
[----:B------:R-:W-:Y:S02]  /*25fa0*/  ISETP.LT.AND P2, PT, R23, c[0x0][0x178], !P2 ;  /* 0x00005e0017007a0c */ /* 0x000fe40005741270 */
[----:B------:R-:W-:-:S02]  /*25fb0*/  ISETP.LT.AND P4, PT, R16, c[0x0][0x178], !P6 ;  /* 0x00005e0010007a0c */ /* 0x000fc40007781270 */
[----:B------:R-:W-:-:S07]  /*25fc0*/  ISETP.LT.AND P6, PT, R23, c[0x0][0x178], !P6 ;  /* 0x00005e0017007a0c */ /* 0x000fce00077c1270 */
[----:B------:R0:W-:Y:S04]  /*25fd0*/  @P0 STG.E.U16 [R8.64], R10 ;  /* 0x0000000a08000986 */ /* 0x0001e8000c101506 */
[----:B------:R1:W-:Y:S01]  /*25fe0*/  @P2 STG.E.U16 [R4.64], R0 ;  /* 0x0000000004002986 */ /* 0x0003e2000c101506 */
[----:B0-----:R-:W-:-:S04]  /*25ff0*/  IMAD.WIDE R8, R6, 0x2, R2 ;  /* 0x0000000206087825 */ /* 0x001fc800078e0202 */
[----:B-1----:R-:W-:Y:S01]  /*26000*/  IMAD.WIDE R4, R6, 0x2, R28 ;  /* 0x0000000206047825 */ /* 0x002fe200078e021c */
[----:B----4-:R0:W-:Y:S01]  /*26010*/  @P4 STG.E.U16 [R8.64], R27 ;  /* 0x0000001b08004986 */ /* 0x0101e2000c101506 */
[C---:B------:R-:W-:Y:S02]  /*26020*/  ISETP.LT.AND P4, PT, R16.reuse, c[0x0][0x178], !P1 ;  /* 0x00005e0010007a0c */ /* 0x040fe40004f81270 */
[----:B------:R-:W-:Y:S01]  /*26030*/  PRMT R0, R27, 0x7632, R0 ;  /* 0x000076321b007816 */ /* 0x000fe20000000000 */
[----:B------:R1:W-:Y:S01]  /*26040*/  @P6 STG.E.U16 [R4.64], R19 ;  /* 0x0000001304006986 */ /* 0x0003e2000c101506 */
[----:B------:R-:W-:Y:S02]  /*26050*/  ISETP.LT.AND P1, PT, R23, c[0x0][0x178], !P1 ;  /* 0x00005e0017007a0c */ /* 0x000fe40004f21270 */
[----:B------:R-:W-:Y:S01]  /*26060*/  ISETP.LT.AND P6, PT, R16, c[0x0][0x178], !P3 ;  /* 0x00005e0010007a0c */ /* 0x000fe20005fc1270 */
[----:B0-----:R-:W4:Y:S01]  /*26070*/  LDL.LU R27, [R1+0x1dc] ;  /* 0x0001dc00011b7983 */ /* 0x001f220000300800 */
[----:B------:R-:W-:-:S02]  /*26080*/  IADD3 R8, R6, c[0x0][0x198], RZ ;  /* 0x0000660006087a10 */ /* 0x000fc40007ffe0ff */
[----:B------:R-:W-:Y:S02]  /*26090*/  ISETP.LT.AND P3, PT, R23, c[0x0][0x178], !P3 ;  /* 0x00005e0017007a0c */ /* 0x000fe40005f61270 */
[----:B------:R-:W-:Y:S01]  /*260a0*/  IADD3 R10, R26, 0x3b, RZ ;  /* 0x0000003b1a0a7810 */ /* 0x000fe20007ffe0ff */
[C---:B-1----:R-:W-:Y:S01]  /*260b0*/  IMAD.WIDE R4, R8.reuse, 0x2, R2 ;  /* 0x0000000208047825 */ /* 0x042fe200078e0202 */
[C---:B------:R-:W-:Y:S02]  /*260c0*/  IADD3 R6, R8.reuse, c[0x0][0x198], RZ ;  /* 0x0000660008067a10 */ /* 0x040fe40007ffe0ff */
[----:B------:R-:W-:Y:S01]  /*260d0*/  ISETP.GE.AND P0, PT, R11, c[0x0][0x17c], PT ;  /* 0x00005f000b007a0c */ /* 0x000fe20003f06270 */
[----:B------:R-:W-:Y:S01]  /*260e0*/  IMAD.WIDE R8, R8, 0x2, R28 ;  /* 0x0000000208087825 */ /* 0x000fe200078e021c */
[----:B------:R-:W-:Y:S01]  /*260f0*/  ISETP.GE.AND P2, PT, R10, c[0x0][0x17c], PT ;  /* 0x00005f000a007a0c */ /* 0x000fe20003f46270 */
[----:B------:R0:W-:Y:S02]  /*26100*/  @P4 STG.E.U16 [R4.64], R0 ;  /* 0x0000000004004986 */ /* 0x0001e4000c101506 */
[----:B------:R-:W-:-:S02]  /*26110*/  IMAD.WIDE R10, R6, 0x2, R2 ;  /* 0x00000002060a7825 */ /* 0x000fc400078e0202 */
[----:B------:R-:W-:Y:S04]  /*26120*/  @P1 STG.E.U16 [R8.64], R12 ;  /* 0x0000000c08001986 */ /* 0x000fe8000c101506 */
[----:B--2---:R-:W-:Y:S01]  /*26130*/  @P6 STG.E.U16 [R10.64], R22 ;  /* 0x000000160a006986 */ /* 0x004fe2000c101506 */
[----:B0-----:R-:W-:Y:S01]  /*26140*/  IMAD.WIDE R4, R6, 0x2, R28 ;  /* 0x0000000206047825 */ /* 0x001fe200078e021c */
[----:B---3--:R-:W-:-:S04]  /*26150*/  PRMT R0, R24, 0x7632, R0 ;  /* 0x0000763218007816 */ /* 0x008fc80000000000 */
[----:B------:R0:W-:Y:S04]  /*26160*/  @P3 STG.E.U16 [R4.64], R24 ;  /* 0x0000001804003986 */ /* 0x0001e8000c101506 */
[----:B0-----:R-:W2:Y:S04]  /*26170*/  LDL.LU R24, [R1+0x1cc] ;  /* 0x0001cc0001187983 */ /* 0x001ea80000300800 */
[----:B------:R-:W3:Y:S01]  /*26180*/  LDL.LU R17, [R1+0x1fc] ;  /* 0x0001fc0001117983 */ /* 0x000ee20000300800 */
[----:B------:R-:W-:Y:S02]  /*26190*/  ISETP.LT.AND P6, PT, R16, c[0x0][0x178], !P5 ;  /* 0x00005e0010007a0c */ /* 0x000fe40006fc1270 */
[----:B------:R-:W-:Y:S01]  /*261a0*/  IADD3 R11, R6, c[0x0][0x198], RZ ;  /* 0x00006600060b7a10 */ /* 0x000fe20007ffe0ff */
[----:B------:R-:W0:Y:S01]  /*261b0*/  S2R R21, SR_TID.X ;  /* 0x0000000000157919 */ /* 0x000e220000002100 */
[----:B------:R-:W-:-:S02]  /*261c0*/  ISETP.LT.AND P5, PT, R23, c[0x0][0x178], !P5 ;  /* 0x00005e0017007a0c */ /* 0x000fc40006fa1270 */
[----:B------:R-:W-:Y:S01]  /*261d0*/  ISETP.LT.AND P3, PT, R16, c[0x0][0x178], !P0 ;  /* 0x00005e0010007a0c */ /* 0x000fe20004761270 */
[C---:B------:R-:W-:Y:S01]  /*261e0*/  IMAD.WIDE R8, R11.reuse, 0x2, R2 ;  /* 0x000000020b087825 */ /* 0x040fe200078e0202 */
[----:B------:R-:W-:Y:S01]  /*261f0*/  PRMT R10, R22, 0x7632, R10 ;  /* 0x00007632160a7816 */ /* 0x000fe2000000000a */
[----:B------:R-:W5:Y:S01]  /*26200*/  LDL.LU R20, [R1+0x3c] ;  /* 0x00003c0001147983 */ /* 0x000f620000300800 */
[----:B------:R-:W-:Y:S02]  /*26210*/  IADD3 R6, R11, c[0x0][0x198], RZ ;  /* 0x000066000b067a10 */ /* 0x000fe40007ffe0ff */
[----:B------:R-:W-:Y:S01]  /*26220*/  ISETP.LT.AND P0, PT, R23, c[0x0][0x178], !P0 ;  /* 0x00005e0017007a0c */ /* 0x000fe20004701270 */
[----:B------:R-:W-:Y:S01]  /*26230*/  IMAD.WIDE R4, R11, 0x2, R28 ;  /* 0x000000020b047825 */ /* 0x000fe200078e021c */
[----:B------:R1:W-:Y:S01]  /*26240*/  @P6 STG.E.U16 [R8.64], R10 ;  /* 0x0000000a08006986 */ /* 0x0003e2000c101506 */
[----:B------:R-:W-:-:S03]  /*26250*/  IADD3 R13, R26, 0x3c, RZ ;  /* 0x0000003c1a0d7810 */ /* 0x000fc60007ffe0ff */
[----:B------:R0:W-:Y:S01]  /*26260*/  @P5 STG.E.U16 [R4.64], R0 ;  /* 0x0000000004005986 */ /* 0x0001e2000c101506 */
[----:B------:R-:W-:Y:S01]  /*26270*/  ISETP.GE.AND P4, PT, R13, c[0x0][0x17c], PT ;  /* 0x00005f000d007a0c */ /* 0x000fe20003f86270 */
[----:B-1----:R-:W-:-:S04]  /*26280*/  IMAD.WIDE R8, R6, 0x2, R2 ;  /* 0x0000000206087825 */ /* 0x002fc800078e0202 */
[----:B0-----:R-:W-:Y:S01]  /*26290*/  IMAD.WIDE R4, R6, 0x2, R28 ;  /* 0x0000000206047825 */ /* 0x001fe200078e021c */
[----:B------:R-:W-:Y:S02]  /*262a0*/  IADD3 R10, R26, 0x3f, RZ ;  /* 0x0000003f1a0a7810 */ /* 0x000fe40007ffe0ff */
[----:B------:R-:W-:Y:S02]  /*262b0*/  IADD3 R6, R6, c[0x0][0x198], RZ ;  /* 0x0000660006067a10 */ /* 0x000fe40007ffe0ff */
[----:B------:R-:W-:Y:S02]  /*262c0*/  ISETP.GE.AND P5, PT, R10, c[0x0][0x17c], PT ;  /* 0x00005f000a007a0c */ /* 0x000fe40003fa6270 */
[----:B------:R-:W-:Y:S02]  /*262d0*/  IADD3 R10, R6, c[0x0][0x198], RZ ;  /* 0x00006600060a7a10 */ /* 0x000fe40007ffe0ff */
[----:B------:R-:W-:Y:S02]  /*262e0*/  PRMT R11, R7, 0x7632, R11 ;  /* 0x00007632070b7816 */ /* 0x000fe4000000000b */
[----:B------:R-:W-:Y:S01]  /*262f0*/  IADD3 R14, R26, 0x3d, RZ ;  /* 0x0000003d1a0e7810 */ /* 0x000fe20007ffe0ff */
[----:B------:R-:W-:Y:S03]  /*26300*/  STL [R1+0xce8], R18 ;  /* 0x000ce81201007387 */ /* 0x000fe60000100800 */
[----:B------:R-:W-:-:S02]  /*26310*/  ISETP.GE.AND P1, PT, R14, c[0x0][0x17c], PT ;  /* 0x00005f000e007a0c */ /* 0x000fc40003f26270 */
[C---:B------:R-:W-:Y:S01]  /*26320*/  IADD3 R13, R26.reuse, 0x41, RZ ;  /* 0x000000411a0d7810 */ /* 0x040fe20007ffe0ff */
[----:B------:R-:W0:Y:S01]  /*26330*/  S2R R22, SR_TID.X ;  /* 0x0000000000167919 */ /* 0x000e220000002100 */
[----:B------:R-:W-:-:S04]  /*26340*/  IADD3 R12, R26, 0x3e, RZ ;  /* 0x0000003e1a0c7810 */ /* 0x000fc80007ffe0ff */
[----:B------:R-:W-:Y:S02]  /*26350*/  ISETP.GE.AND P6, PT, R12, c[0x0][0x17c], PT ;  /* 0x00005f000c007a0c */ /* 0x000fe40003fc6270 */
[----:B------:R-:W-:Y:S02]  /*26360*/  IADD3 R12, R26, 0x40, RZ ;  /* 0x000000401a0c7810 */ /* 0x000fe40007ffe0ff */
[----:B----4-:R-:W-:Y:S01]  /*26370*/  PRMT R0, R27, 0x7632, R0 ;  /* 0x000076321b007816 */ /* 0x010fe20000000000 */
[----:B------:R1:W-:Y:S01]  /*26380*/  @P3 STG.E.U16 [R8.64], R27 ;  /* 0x0000001b08003986 */ /* 0x0003e2000c101506 */
[C---:B------:R-:W-:Y:S02]  /*26390*/  ISETP.LT.AND P3, PT, R16.reuse, c[0x0][0x178], !P2 ;  /* 0x00005e0010007a0c */ /* 0x040fe40005761270 */
[----:B------:R-:W-:Y:S01]  /*263a0*/  ISETP.LT.AND P2, PT, R23, c[0x0][0x178], !P2 ;  /* 0x00005e0017007a0c */ /* 0x000fe20005741270 */
[----:B------:R4:W-:Y:S01]  /*263b0*/  @P0 STG.E.U16 [R4.64], R7 ;  /* 0x0000000704000986 */ /* 0x0009e2000c101506 */
[----:B------:R-:W-:-:S03]  /*263c0*/  ISETP.LT.AND P0, PT, R16, c[0x0][0x178], !P4 ;  /* 0x00005e0010007a0c */ /* 0x000fc60006701270 */
[----:B-1----:R-:W1:Y:S01]  /*263d0*/  S2R R27, SR_TID.X ;  /* 0x00000000001b7919 */ /* 0x002e620000002100 */
[----:B------:R-:W-:-:S04]  /*263e0*/  IMAD.WIDE R8, R10, 0x2, R2 ;  /* 0x000000020a087825 */ /* 0x000fc800078e0202 */
[----:B----4-:R-:W-:-:S04]  /*263f0*/  IMAD.WIDE R4, R6, 0x2, R2 ;  /* 0x0000000206047825 */ /* 0x010fc800078e0202 */
[----:B------:R-:W-:Y:S01]  /*26400*/  IMAD.WIDE R6, R6, 0x2, R28 ;  /* 0x0000000206067825 */ /* 0x000fe200078e021c */
[----:B------:R-:W-:Y:S04]  /*26410*/  @P3 STG.E.U16 [R4.64], R0 ;  /* 0x0000000004003986 */ /* 0x000fe8000c101506 */
[----:B------:R-:W-:Y:S04]  /*26420*/  @P2 STG.E.U16 [R6.64], R11 ;  /* 0x0000000b06002986 */ /* 0x000fe8000c101506 */
[----:B--2---:R2:W-:Y:S01]  /*26430*/  @P0 STG.E.U16 [R8.64], R24 ;  /* 0x0000001808000986 */ /* 0x0045e2000c101506 */
[----:B-1----:R-:W-:-:S02]  /*26440*/  LOP3.LUT R19, R27, 0xff, RZ, 0xc0, !PT ;  /* 0x000000ff1b137812 */ /* 0x002fc400078ec0ff */
[----:B--2---:R-:W-:Y:S01]  /*26450*/  PRMT R9, R24, 0x7632, R9 ;  /* 0x0000763218097816 */ /* 0x004fe20000000009 */
[----:B------:R-:W-:-:S05]  /*26460*/  IMAD.SHL.U32 R24, R21, 0x1000, RZ ;  /* 0x0000100015187824 */ /* 0x000fca00078e00ff */
[----:B------:R-:W-:Y:S01]  /*26470*/  LOP3.LUT R24, R24, 0x6000, RZ, 0xc0, !PT ;  /* 0x0000600018187812 */ /* 0x000fe200078ec0ff */
[----:B---3--:R-:W-:Y:S04]  /*26480*/  STL.64 [R1+0xce0], R16 ;  /* 0x000ce01001007387 */ /* 0x008fe80000100a00 */
[----:B------:R-:W-:Y:S01]  /*26490*/  IMAD R24, R19, 0x10, R24 ;  /* 0x0000001013187824 */ /* 0x000fe200078e0218 */
[----:B------:R-:W-:-:S04]  /*264a0*/  ISETP.LT.AND P0, PT, R16, c[0x0][0x178], !P1 ;  /* 0x00005e0010007a0c */ /* 0x000fc80004f01270 */
[----:B------:R-:W1:Y:S01]  /*264b0*/  LDS.128 R16, [R24] ;  /* 0x0000000018107984 */ /* 0x000e620000000c00 */
[----:B------:R-:W-:-:S03]  /*264c0*/  ISETP.GE.AND P2, PT, R13, c[0x0][0x17c], PT ;  /* 0x00005f000d007a0c */ /* 0x000fc60003f46270 */
[----:B-1----:R-:W-:Y:S01]  /*264d0*/  STL [R1+0x24], R17 ;  /* 0x0000241101007387 */ /* 0x002fe20000100800 */
[----:B------:R-:W-:-:S03]  /*264e0*/  IMAD.MOV.U32 R13, RZ, RZ, R16 ;  /* 0x000000ffff0d7224 */ /* 0x000fc600078e0010 */
[----:B------:R1:W-:Y:S04]  /*264f0*/  STL.64 [R1+0x28], R18 ;  /* 0x0000281201007387 */ /* 0x0003e80000100a00 */
[----:B-1----:R-:W2:Y:S04]  /*26500*/  LDL.LU R18, [R1+0xce8] ;  /* 0x000ce80001127983 */ /* 0x002ea80000300800 */
[----:B------:R-:W3:Y:S01]  /*26510*/  LDL.LU.64 R16, [R1+0xce0] ;  /* 0x000ce00001107983 */ /* 0x000ee20000300a00 */
[----:B------:R-:W-:Y:S02]  /*26520*/  ISETP.GE.AND P3, PT, R12, c[0x0][0x17c], PT ;  /* 0x00005f000c007a0c */ /* 0x000fe40003f66270 */
[C---:B0-----:R-:W-:Y:S01]  /*26530*/  LOP3.LUT R12, R22.reuse, 0xff, RZ, 0xc0, !PT ;  /* 0x000000ff160c7812 */ /* 0x041fe200078ec0ff */
[----:B------:R-:W-:Y:S01]  /*26540*/  IMAD.SHL.U32 R22, R22, 0x1000, RZ ;  /* 0x0000100016167824 */ /* 0x000fe200078e00ff */
[----:B------:R-:W-:-:S04]  /*26550*/  ISETP.LT.AND P4, PT, R23, c[0x0][0x178], !P4 ;  /* 0x00005e0017007a0c */ /* 0x000fc80006781270 */
[----:B------:R-:W-:Y:S01]  /*26560*/  LOP3.LUT R22, R22, 0x6000, RZ, 0xc0, !PT ;  /* 0x0000600016167812 */ /* 0x000fe200078ec0ff */
[----:B------:R-:W-:-:S04]  /*26570*/  IMAD.WIDE R4, R10, 0x2, R28 ;  /* 0x000000020a047825 */ /* 0x000fc800078e021c */
[----:B------:R-:W-:Y:S01]  /*26580*/  IMAD R22, R12, 0x10, R22 ;  /* 0x000000100c167824 */ /* 0x000fe200078e0216 */
[----:B------:R-:W-:Y:S04]  /*26590*/  STL [R1+0xcdc], R14 ;  /* 0x000cdc0e01007387 */ /* 0x000fe80000100800 */
[----:B------:R-:W-:Y:S01]  /*265a0*/  LOP3.LUT R22, R22, 0x20, RZ, 0x3c, !PT ;  /* 0x0000002016167812 */ /* 0x000fe200078e3cff */
[----:B------:R-:W-:Y:S01]  /*265b0*/  @P4 STG.E.U16 [R4.64], R15 ;  /* 0x0000000f04004986 */ /* 0x000fe2000c101506 */
[----:B------:R-:W-:-:S03]  /*265c0*/  PRMT R8, R15, 0x7632, R8 ;  /* 0x000076320f087816 */ /* 0x000fc60000000008 */
[----:B------:R-:W-:Y:S04]  /*265d0*/  STL [R1+0xcd8], R13 ;  /* 0x000cd80d01007387 */ /* 0x000fe80000100800 */
[----:B------:R-:W0:Y:S04]  /*265e0*/  LDS.128 R12, [R22] ;  /* 0x00000000160c7984 */ /* 0x000e280000000c00 */
[----:B------:R-:W4:Y:S04]  /*265f0*/  LDL.LU R27, [R1+0x40] ;  /* 0x00004000011b7983 */ /* 0x000f280000300800 */
[----:B0-----:R-:W-:Y:S04]  /*26600*/  STL [R1+0x34], R13 ;  /* 0x0000340d01007387 */ /* 0x001fe80000100800 */
[----:B------:R0:W-:Y:S04]  /*26610*/  STL.64 [R1+0x38], R14 ;  /* 0x0000380e01007387 */ /* 0x0001e80000100a00 */
[----:B0-----:R-:W4:Y:S01]  /*26620*/  LDL.LU R14, [R1+0xcdc] ;  /* 0x000cdc00010e7983 */ /* 0x001f220000300800 */
[----:B------:R-:W-:-:S02]  /*26630*/  ISETP.LT.AND P1, PT, R23, c[0x0][0x178], !P1 ;  /* 0x00005e0017007a0c */ /* 0x000fc40004f21270 */
[----:B------:R-:W-:Y:S01]  /*26640*/  IADD3 R6, R10, c[0x0][0x198], RZ ;  /* 0x000066000a067a10 */ /* 0x000fe20007ffe0ff */
[----:B------:R-:W2:Y:S03]  /*26650*/  LDL.LU R13, [R1+0xcd8] ;  /* 0x000cd800010d7983 */ /* 0x000ea60000300800 */
[C---:B------:R-:W-:Y:S01]  /*26660*/  IADD3 R0, R6.reuse, c[0x0][0x198], RZ ;  /* 0x0000660006007a10 */ /* 0x040fe20007ffe0ff */
[----:B------:R-:W-:Y:S01]  /*26670*/  IMAD.WIDE R4, R6, 0x2, R2 ;  /* 0x0000000206047825 */ /* 0x000fe200078e0202 */
[----:B-----5:R-:W-:Y:S01]  /*26680*/  PRMT R11, R20, 0x7632, R11 ;  /* 0x00007632140b7816 */ /* 0x020fe2000000000b */
[----:B------:R-:W5:Y:S02]  /*26690*/  LDL.LU R22, [R1+0x60] ;  /* 0x0000600001167983 */ /* 0x000f640000300800 */
[----:B------:R-:W-:Y:S02]  /*266a0*/  IMAD.WIDE R6, R6, 0x2, R28 ;  /* 0x0000000206067825 */ /* 0x000fe400078e021c */
[----:B------:R0:W-:Y:S04]  /*266b0*/  @P0 STG.E.U16 [R4.64], R9 ;  /* 0x0000000904000986 */ /* 0x0001e8000c101506 */
[----:B------:R1:W-:Y:S01]  /*266c0*/  @P1 STG.E.U16 [R6.64], R8 ;  /* 0x0000000806001986 */ /* 0x0003e2000c101506 */
[----:B0-----:R-:W-:-:S04]  /*266d0*/  IMAD.WIDE R4, R0, 0x2, R2 ;  /* 0x0000000200047825 */ /* 0x001fc800078e0202 */
[----:B-1----:R-:W-:Y:S01]  /*266e0*/  IMAD.WIDE R6, R0, 0x2, R28 ;  /* 0x0000000200067825 */ /* 0x002fe200078e021c */
[----:B------:R-:W-:-:S04]  /*266f0*/  IADD3 R10, R26, 0x42, RZ ;  /* 0x000000421a0a7810 */ /* 0x000fc80007ffe0ff */
[----:B------:R-:W-:Y:S02]  /*26700*/  ISETP.GE.AND P0, PT, R10, c[0x0][0x17c], PT ;  /* 0x00005f000a007a0c */ /* 0x000fe40003f06270 */
[----:B------:R-:W-:-:S04]  /*26710*/  IADD3 R9, R26, 0x43, RZ ;  /* 0x000000431a097810 */ /* 0x000fc80007ffe0ff */
[----:B------:R-:W-:Y:S02]  /*26720*/  ISETP.GE.AND P1, PT, R9, c[0x0][0x17c], PT ;  /* 0x00005f0009007a0c */ /* 0x000fe40003f26270 */
[----:B---3--:R-:W-:Y:S02]  /*26730*/  ISETP.LT.AND P4, PT, R16, c[0x0][0x178], !P6 ;  /* 0x00005e0010007a0c */ /* 0x008fe40007781270 */
[----:B------:R-:W-:-:S11]  /*26740*/  ISETP.LT.AND P6, PT, R23, c[0x0][0x178], !P6 ;  /* 0x00005e0017007a0c */ /* 0x000fd600077c1270 */
[----:B------:R-:W-:Y:S04]  /*26750*/  @P4 STG.E.U16 [R4.64], R17 ;  /* 0x0000001104004986 */ /* 0x000fe8000c101506 */
[----:B------:R0:W-:Y:S04]  /*26760*/  @P6 STG.E.U16 [R6.64], R20 ;  /* 0x0000001406006986 */ /* 0x0001e8000c101506 */
[----:B0-----:R-:W0:Y:S01]  /*26770*/  S2R R20, SR_TID.X ;  /* 0x0000000000147919 */ /* 0x001e220000002100 */
[----:B------:R-:W-:Y:S02]  /*26780*/  ISETP.LT.AND P4, PT, R16, c[0x0][0x178], !P5 ;  /* 0x00005e0010007a0c */ /* 0x000fe40006f81270 */
[----:B------:R-:W-:-:S02]  /*26790*/  IADD3 R6, R0, c[0x0][0x198], RZ ;  /* 0x0000660000067a10 */ /* 0x000fc40007ffe0ff */
[----:B------:R-:W-:Y:S02]  /*267a0*/  ISETP.LT.AND P5, PT, R23, c[0x0][0x178], !P5 ;  /* 0x00005e0017007a0c */ /* 0x000fe40006fa1270 */
[----:B------:R-:W-:Y:S01]  /*267b0*/  PRMT R10, R17, 0x7632, R10 ;  /* 0x00007632110a7816 */ /* 0x000fe2000000000a */
[C---:B------:R-:W-:Y:S01]  /*267c0*/  IMAD.WIDE R4, R6.reuse, 0x2, R2 ;  /* 0x0000000206047825 */ /* 0x040fe200078e0202 */
[----:B------:R-:W-:Y:S02]  /*267d0*/  IADD3 R0, R6, c[0x0][0x198], RZ ;  /* 0x0000660006007a10 */ /* 0x000fe40007ffe0ff */
[C---:B0-----:R-:W-:Y:S01]  /*267e0*/  LOP3.LUT R15, R20.reuse, 0xff, RZ, 0xc0, !PT ;  /* 0x000000ff140f7812 */ /* 0x041fe200078ec0ff */
[----:B------:R-:W-:-:S05]  /*267f0*/  IMAD.SHL.U32 R20, R20, 0x1000, RZ ;  /* 0x0000100014147824 */ /* 0x000fca00078e00ff */
[----:B------:R-:W-:Y:S01]  /*26800*/  LOP3.LUT R20, R20, 0x6000, RZ, 0xc0, !PT ;  /* 0x0000600014147812 */ /* 0x000fe200078ec0ff */
[----:B------:R-:W-:Y:S01]  /*26810*/  IMAD.WIDE R6, R6, 0x2, R28 ;  /* 0x0000000206067825 */ /* 0x000fe200078e021c */
[----:B------:R0:W-:Y:S03]  /*26820*/  @P4 STG.E.U16 [R4.64], R10 ;  /* 0x0000000a04004986 */ /* 0x0001e6000c101506 */
[----:B------:R-:W-:Y:S01]  /*26830*/  IMAD R20, R15, 0x10, R20 ;  /* 0x000000100f147824 */ /* 0x000fe200078e0214 */
[----:B------:R-:W-:Y:S04]  /*26840*/  @P5 STG.E.U16 [R6.64], R11 ;  /* 0x0000000b06005986 */ /* 0x000fe8000c101506 */
[----:B------:R-:W-:-:S02]  /*26850*/  LOP3.LUT R20, R20, 0x40, RZ, 0x3c, !PT ;  /* 0x0000004014147812 */ /* 0x000fc400078e3cff */
[----:B0-----:R-:W-:-:S04]  /*26860*/  IADD3 R4, R26, 0x45, RZ ;  /* 0x000000451a047810 */ /* 0x001fc80007ffe0ff */
[----:B------:R-:W-:Y:S02]  /*26870*/  ISETP.GE.AND P5, PT, R4, c[0x0][0x17c], PT ;  /* 0x00005f0004007a0c */ /* 0x000fe40003fa6270 */
[----:B------:R-:W0:Y:S01]  /*26880*/  LDS.128 R4, [R20] ;  /* 0x0000000014047984 */ /* 0x000e220000000c00 */
[----:B------:R-:W-:Y:S01]  /*26890*/  ISETP.LT.AND P6, PT, R16, c[0x0][0x178], !P3 ;  /* 0x00005e0010007a0c */ /* 0x000fe20005fc1270 */
[----:B------:R-:W-:Y:S02]  /*268a0*/  IMAD.WIDE R8, R0, 0x2, R2 ;  /* 0x0000000200087825 */ /* 0x000fe400078e0202 */
[----:B0-----:R0:W-:Y:S04]  /*268b0*/  STL [R1+0xc9c], R7 ;  /* 0x000c9c0701007387 */ /* 0x0011e80000100800 */
[----:B0-----:R-:W3:Y:S01]  /*268c0*/  LDL R7, [R1+0x770] ;  /* 0x0007700001077983 */ /* 0x001ee20000100800 */
[----:B----4-:R-:W-:-:S05]  /*268d0*/  PRMT R14, R27, 0x7632, R14 ;  /* 0x000076321b0e7816 */ /* 0x010fca000000000e */
[----:B------:R0:W-:Y:S04]  /*268e0*/  @P6 STG.E.U16 [R8.64], R27 ;  /* 0x0000001b08006986 */ /* 0x0001e8000c101506 */
[----:B0-----:R-:W4:Y:S01]  /*268f0*/  LDL.LU R27, [R1+0x70] ;  /* 0x00007000011b7983 */ /* 0x001f220000300800 */
[----:B------:R-:W-:Y:S01]  /*26900*/  ISETP.LT.AND P3, PT, R23, c[0x0][0x178], !P3 ;  /* 0x00005e0017007a0c */ /* 0x000fe20005f61270 */
[----:B------:R-:W-:Y:S01]  /*26910*/  IMAD.WIDE R10, R0, 0x2, R28 ;  /* 0x00000002000a7825 */ /* 0x000fe200078e021c */
[C---:B------:R-:W-:Y:S02]  /*26920*/  LOP3.LUT R15, R21.reuse, 0xff, RZ, 0xc0, !PT ;  /* 0x000000ff150f7812 */ /* 0x040fe400078ec0ff */
[----:B------:R-:W-:Y:S01]  /*26930*/  ISETP.LT.AND P6, PT, R16, c[0x0][0x178], !P2 ;  /* 0x00005e0010007a0c */ /* 0x000fe200057c1270 */
[----:B------:R-:W-:Y:S01]  /*26940*/  IMAD.SHL.U32 R21, R21, 0x1000, RZ ;  /* 0x0000100015157824 */ /* 0x000fe200078e00ff */
[----:B------:R-:W-:-:S02]  /*26950*/  IADD3 R8, R0, c[0x0][0x198], RZ ;  /* 0x0000660000087a10 */ /* 0x000fc40007ffe0ff */
[----:B------:R-:W-:Y:S01]  /*26960*/  ISETP.LT.AND P2, PT, R23, c[0x0][0x178], !P2 ;  /* 0x00005e0017007a0c */ /* 0x000fe20005741270 */
[----:B------:R-:W-:Y:S01]  /*26970*/  IMAD.MOV.U32 R17, RZ, RZ, R12 ;  /* 0x000000ffff117224 */ /* 0x000fe200078e000c */
[----:B------:R-:W-:-:S03]  /*26980*/  LOP3.LUT R21, R21, 0x6000, RZ, 0xc0, !PT ;  /* 0x0000600015157812 */ /* 0x000fc600078ec0ff */
[----:B--2---:R0:W-:Y:S01]  /*26990*/  @P3 STG.E.U16 [R10.64], R13 ;  /* 0x0000000d0a003986 */ /* 0x0041e2000c101506 */
[----:B------:R-:W-:Y:S01]  /*269a0*/  IADD3 R12, R26, 0x44, RZ ;  /* 0x000000441a0c7810 */ /* 0x000fe20007ffe0ff */
[----:B------:R-:W-:Y:S01]  /*269b0*/  IMAD R21, R15, 0x10, R21 ;  /* 0x000000100f157824 */ /* 0x000fe200078e0215 */
[----:B------:R-:W-:Y:S02]  /*269c0*/  IADD3 R0, R8, c[0x0][0x198], RZ ;  /* 0x0000660008007a10 */ /* 0x000fe40007ffe0ff */
[----:B------:R-:W-:Y:S02]  /*269d0*/  ISETP.GE.AND P4, PT, R12, c[0x0][0x17c], PT ;  /* 0x00005f000c007a0c */ /* 0x000fe40003f86270 */
[----:B------:R-:W-:Y:S01]  /*269e0*/  PRMT R12, R13, 0x7632, R12 ;  /* 0x000076320d0c7816 */ /* 0x000fe2000000000c */
[----:B0-----:R-:W-:Y:S01]  /*269f0*/  IMAD.WIDE R10, R8, 0x2, R2 ;  /* 0x00000002080a7825 */ /* 0x001fe200078e0202 */
[----:B------:R-:W-:-:S03]  /*26a00*/  LOP3.LUT R21, R21, 0x60, RZ, 0x3c, !PT ;  /* 0x0000006015157812 */ /* 0x000fc600078e3cff */
[----:B------:R-:W-:Y:S01]  /*26a10*/  IMAD.WIDE R8, R8, 0x2, R28 ;  /* 0x0000000208087825 */ /* 0x000fe200078e021c */
[----:B------:R0:W-:Y:S01]  /*26a20*/  @P6 STG.E.U16 [R10.64], R14 ;  /* 0x0000000e0a006986 */ /* 0x0001e2000c101506 */
[----:B------:R-:W-:Y:S02]  /*26a30*/  ISETP.LT.AND P6, PT, R23, c[0x0][0x178], !P0 ;  /* 0x00005e0017007a0c */ /* 0x000fe400047c1270 */
[----:B------:R-:W-:Y:S01]  /*26a40*/  IADD3 R13, R26, 0x46, RZ ;  /* 0x000000461a0d7810 */ /* 0x000fe20007ffe0ff */
[----:B------:R1:W-:Y:S01]  /*26a50*/  @P2 STG.E.U16 [R8.64], R12 ;  /* 0x0000000c08002986 */ /* 0x0003e2000c101506 */
[C---:B------:R-:W-:Y:S01]  /*26a60*/  IADD3 R16, R0.reuse, c[0x0][0x198], RZ ;  /* 0x0000660000107a10 */ /* 0x040fe20007ffe0ff */
[----:B0-----:R-:W-:Y:S01]  /*26a70*/  IMAD.WIDE R10, R0, 0x2, R2 ;  /* 0x00000002000a7825 */ /* 0x001fe200078e0202 */
[----:B------:R-:W-:Y:S02]  /*26a80*/  IADD3 R14, R26, 0x47, RZ ;  /* 0x000000471a0e7810 */ /* 0x000fe40007ffe0ff */
[----:B------:R-:W-:-:S02]  /*26a90*/  PRMT R18, R17, 0x7632, R18 ;  /* 0x0000763211127816 */ /* 0x000fc40000000012 */
[C---:B---3--:R-:W-:Y:S02]  /*26aa0*/  ISETP.LT.AND P3, PT, R7.reuse, c[0x0][0x178], !P0 ;  /* 0x00005e0007007a0c */ /* 0x048fe40004761270 */
[----:B------:R-:W-:Y:S02]  /*26ab0*/  ISETP.LT.AND P2, PT, R7, c[0x0][0x178], !P1 ;  /* 0x00005e0007007a0c */ /* 0x000fe40004f41270 */
[----:B------:R-:W-:Y:S01]  /*26ac0*/  ISETP.GE.AND P0, PT, R13, c[0x0][0x17c], PT ;  /* 0x00005f000d007a0c */ /* 0x000fe20003f06270 */
[----:B-1----:R-:W-:Y:S01]  /*26ad0*/  IMAD.WIDE R12, R0, 0x2, R28 ;  /* 0x00000002000c7825 */ /* 0x002fe200078e021c */
[----:B-----5:R-:W-:-:S07]  /*26ae0*/  PRMT R0, R22, 0x7632, R0 ;  /* 0x0000763216007816 */ /* 0x020fce0000000000 */
[----:B------:R-:W-:Y:S04]  /*26af0*/  @P3 STG.E.U16 [R10.64], R22 ;  /* 0x000000160a003986 */ /* 0x000fe8000c101506 */
[----:B------:R-:W0:Y:S01]  /*26b00*/  LDS.128 R8, [R21] ;  /* 0x0000000015087984 */ /* 0x000e220000000c00 */
[----:B------:R-:W-:Y:S01]  /*26b10*/  ISETP.GE.AND P3, PT, R14, c[0x0][0x17c], PT ;  /* 0x00005f000e007a0c */ /* 0x000fe20003f66270 */
[----:B------:R-:W-:Y:S01]  /*26b20*/  IMAD.WIDE R14, R16, 0x2, R2 ;  /* 0x00000002100e7825 */ /* 0x000fe200078e0202 */
[----:B------:R-:W-:Y:S01]  /*26b30*/  ISETP.LT.AND P1, PT, R23, c[0x0][0x178], !P1 ;  /* 0x00005e0017007a0c */ /* 0x000fe20004f21270 */
[----:B------:R1:W-:Y:S01]  /*26b40*/  @P6 STG.E.U16 [R12.64], R17 ;  /* 0x000000110c006986 */ /* 0x0003e2000c101506 */
[----:B------:R-:W-:-:S03]  /*26b50*/  ISETP.LT.AND P6, PT, R7, c[0x0][0x178], !P4 ;  /* 0x00005e0007007a0c */ /* 0x000fc600067c1270 */
[----:B------:R2:W-:Y:S01]  /*26b60*/  @P2 STG.E.U16 [R14.64], R0 ;  /* 0x000000000e002986 */ /* 0x0005e2000c101506 */
[C---:B-1----:R-:W-:Y:S01]  /*26b70*/  IMAD.WIDE R12, R16.reuse, 0x2, R28 ;  /* 0x00000002100c7825 */ /* 0x042fe200078e021c */
[----:B--2---:R-:W-:-:S06]  /*26b80*/  IADD3 R0, R16, c[0x0][0x198], RZ ;  /* 0x0000660010007a10 */ /* 0x004fcc0007ffe0ff */
[----:B------:R-:W-:Y:S01]  /*26b90*/  @P1 STG.E.U16 [R12.64], R18 ;  /* 0x000000120c001986 */ /* 0x000fe2000c101506 */
[----:B------:R-:W-:-:S05]  /*26ba0*/  IMAD.WIDE R14, R0, 0x2, R2 ;  /* 0x00000002000e7825 */ /* 0x000fca00078e0202 */
[----:B----4-:R-:W-:Y:S04]  /*26bb0*/  @P6 STG.E.U16 [R14.64], R27 ;  /* 0x0000001b0e006986 */ /* 0x010fe8000c101506 */
[----:B------:R-:W1:Y:S04]  /*26bc0*/  LDS.128 R12, [R24+0x1000] ;  /* 0x00100000180c7984 */ /* 0x000e680000000c00 */
[----:B0-----:R0:W-:Y:S04]  /*26bd0*/  STL.64 [R1+0xca0], R10 ;  /* 0x000ca00a01007387 */ /* 0x0011e80000100a00 */
[----:B0-----:R-:W2:Y:S04]  /*26be0*/  LDL.LU R10, [R1+0x80] ;  /* 0x00008000010a7983 */ /* 0x001ea80000300800 */
[----:B-1----:R0:W-:Y:S04]  /*26bf0*/  STL.64 [R1+0xca8], R14 ;  /* 0x000ca80e01007387 */ /* 0x0021e80000100a00 */
[----:B0-----:R-:W3:Y:S01]  /*26c00*/  LDL R15, [R1+0x774] ;  /* 0x00077400010f7983 */ /* 0x001ee20000100800 */
[----:B------:R-:W-:-:S03]  /*26c10*/  PRMT R25, R27, 0x7632, R25 ;  /* 0x000076321b197816 */ /* 0x000fc60000000019 */
[----:B------:R-:W4:Y:S01]  /*26c20*/  LDL.LU R27, [R1+0xb0] ;  /* 0x0000b000011b7983 */ /* 0x000f220000300800 */
[----:B------:R-:W-:Y:S01]  /*26c30*/  ISETP.LT.AND P4, PT, R23, c[0x0][0x178], !P4 ;  /* 0x00005e0017007a0c */ /* 0x000fe20006781270 */
[C---:B------:R-:W-:Y:S02]  /*26c40*/  IMAD.WIDE R16, R0.reuse, 0x2, R28 ;  /* 0x0000000200107825 */ /* 0x040fe400078e021c */
[----:B------:R-:W0:Y:S01]  /*26c50*/  S2R R11, SR_TID.X ;  /* 0x00000000000b7919 */ /* 0x000e220000002100 */
[----:B------:R-:W-:Y:S02]  /*26c60*/  IADD3 R18, R0, c[0x0][0x198], RZ ;  /* 0x0000660000127a10 */ /* 0x000fe40007ffe0ff */
[----:B------:R-:W-:Y:S02]  /*26c70*/  ISETP.LT.AND P6, PT, R7, c[0x0][0x178], !P0 ;  /* 0x00005e0007007a0c */ /* 0x000fe400047c1270 */
[----:B------:R-:W-:-:S05]  /*26c80*/  IADD3 R19, R26, 0x48, RZ ;  /* 0x000000481a137810 */ /* 0x000fca0007ffe0ff */
[----:B------:R1:W-:Y:S01]  /*26c90*/  @P4 STG.E.U16 [R16.64], R4 ;  /* 0x0000000410004986 */ /* 0x0003e2000c101506 */
[----:B------:R-:W-:Y:S02]  /*26ca0*/  ISETP.LT.AND P4, PT, R7, c[0x0][0x178], !P5 ;  /* 0x00005e0007007a0c */ /* 0x000fe40006f81270 */
[----:B------:R-:W-:Y:S02]  /*26cb0*/  ISETP.LT.AND P5, PT, R23, c[0x0][0x178], !P5 ;  /* 0x00005e0017007a0c */ /* 0x000fe40006fa1270 */
[----:B------:R-:W-:Y:S02]  /*26cc0*/  IADD3 R20, R26, 0x49, RZ ;  /* 0x000000491a147810 */ /* 0x000fe40007ffe0ff */
[----:B------:R-:W-:Y:S02]  /*26cd0*/  IADD3 R0, R18, c[0x0][0x198], RZ ;  /* 0x0000660012007a10 */ /* 0x000fe40007ffe0ff */
[----:B------:R-:W-:Y:S02]  /*26ce0*/  ISETP.GE.AND P2, PT, R19, c[0x0][0x17c], PT ;  /* 0x00005f0013007a0c */ /* 0x000fe40003f46270 */
[----:B------:R-:W-:Y:S01]  /*26cf0*/  ISETP.GE.AND P1, PT, R20, c[0x0][0x17c], PT ;  /* 0x00005f0014007a0c */ /* 0x000fe20003f26270 */
[----:B-1----:R-:W-:Y:S01]  /*26d00*/  IMAD.WIDE R16, R18, 0x2, R2 ;  /* 0x0000000212107825 */ /* 0x002fe200078e0202 */
[----:B------:R-:W-:-:S03]  /*26d10*/  PRMT R4, R4, 0x7632, R4 ;  /* 0x0000763204047816 */ /* 0x000fc60000000004 */
[----:B------:R-:W-:Y:S01]  /*26d20*/  IMAD.WIDE R18, R18, 0x2, R28 ;  /* 0x0000000212127825 */ /* 0x000fe200078e021c */
[----:B------:R1:W-:Y:S03]  /*26d30*/  @P4 STG.E.U16 [R16.64], R25 ;  /* 0x0000001910004986 */ /* 0x0003e6000c101506 */
[C---:B------:R-:W-:Y:S01]  /*26d40*/  IMAD.WIDE R20, R0.reuse, 0x2, R2 ;  /* 0x0000000200147825 */ /* 0x040fe200078e0202 */
[----:B------:R5:W-:Y:S03]  /*26d50*/  @P5 STG.E.U16 [R18.64], R4 ;  /* 0x0000000412005986 */ /* 0x000be6000c101506 */
[----:B------:R-:W-:Y:S01]  /*26d60*/  IMAD.WIDE R22, R0, 0x2, R28 ;  /* 0x0000000200167825 */ /* 0x000fe200078e021c */
[----:B------:R-:W-:-:S04]  /*26d70*/  IADD3 R24, R26, 0x4a, RZ ;  /* 0x0000004a1a187810 */ /* 0x000fc80007ffe0ff */
[----:B------:R-:W-:Y:S02]  /*26d80*/  ISETP.GE.AND P4, PT, R24, c[0x0][0x17c], PT ;  /* 0x00005f0018007a0c */ /* 0x000fe40003f86270 */
[----:B-1----:R-:W-:Y:S02]  /*26d90*/  PRMT R25, R8, 0x7632, R25 ;  /* 0x0000763208197816 */ /* 0x002fe40000000019 */
[----:B------:R-:W-:Y:S02]  /*26da0*/  IADD3 R24, R26, 0x4c, RZ ;  /* 0x0000004c1a187810 */ /* 0x000fe40007ffe0ff */
[----:B------:R-:W-:Y:S01]  /*26db0*/  ISETP.LT.AND P5, PT, R7, c[0x0][0x178], !P2 ;  /* 0x00005e0007007a0c */ /* 0x000fe200057a1270 */
[----:B--2---:R0:W-:Y:S01]  /*26dc0*/  @P6 STG.E.U16 [R20.64], R10 ;  /* 0x0000000a14006986 */ /* 0x0041e2000c101506 */
[----:B-----5:R-:W-:Y:S02]  /*26dd0*/  PRMT R4, R10, 0x7632, R4 ;  /* 0x000076320a047816 */ /* 0x020fe40000000004 */
[C---:B0-----:R-:W-:Y:S01]  /*26de0*/  LOP3.LUT R10, R11.reuse, 0xff, RZ, 0xc0, !PT ;  /* 0x000000ff0b0a7812 */ /* 0x041fe200078ec0ff */
[----:B------:R-:W-:-:S05]  /*26df0*/  IMAD.SHL.U32 R11, R11, 0x1000, RZ ;  /* 0x000010000b0b7824 */ /* 0x000fca00078e00ff */
[----:B------:R-:W-:-:S05]  /*26e00*/  LOP3.LUT R11, R11, 0x6000, RZ, 0xc0, !PT ;  /* 0x000060000b0b7812 */ /* 0x000fca00078ec0ff */
[----:B------:R-:W-:-:S05]  /*26e10*/  IMAD R11, R10, 0x10, R11 ;  /* 0x000000100a0b7824 */ /* 0x000fca00078e020b */
[----:B------:R-:W-:-:S05]  /*26e20*/  LOP3.LUT R11, R11, 0x20, RZ, 0x3c, !PT ;  /* 0x000000200b0b7812 */ /* 0x000fca00078e3cff */
[----:B------:R-:W0:Y:S01]  /*26e30*/  LDS.128 R16, [R11+0x1000] ;  /* 0x001000000b107984 */ /* 0x000e220000000c00 */
[----:B---3--:R-:W-:Y:S02]  /*26e40*/  ISETP.LT.AND P0, PT, R15, c[0x0][0x178], !P0 ;  /* 0x00005e000f007a0c */ /* 0x008fe40004701270 */
[----:B------:R-:W-:-:S11]  /*26e50*/  IADD3 R20, R0, c[0x0][0x198], RZ ;  /* 0x0000660000147a10 */ /* 0x000fd60007ffe0ff */
[----:B------:R1:W-:Y:S01]  /*26e60*/  @P0 STG.E.U16 [R22.64], R8 ;  /* 0x0000000816000986 */ /* 0x0003e2000c101506 */
[----:B------:R-:W-:Y:S01]  /*26e70*/  ISETP.LT.AND P0, PT, R7, c[0x0][0x178], !P3 ;  /* 0x00005e0007007a0c */ /* 0x000fe20005f01270 */
[----:B-1----:R-:W-:Y:S01]  /*26e80*/  IMAD.WIDE R22, R20, 0x2, R2 ;  /* 0x0000000214167825 */ /* 0x002fe200078e0202 */
[----:B------:R-:W-:-:S11]  /*26e90*/  IADD3 R8, R26, 0x4b, RZ ;  /* 0x0000004b1a087810 */ /* 0x000fd60007ffe0ff */
[----:B------:R1:W-:Y:S01]  /*26ea0*/  @P0 STG.E.U16 [R22.64], R4 ;  /* 0x0000000416000986 */ /* 0x0003e2000c101506 */
[C---:B------:R-:W-:Y:S02]  /*26eb0*/  ISETP.LT.AND P3, PT, R15.reuse, c[0x0][0x178], !P3 ;  /* 0x00005e000f007a0c */ /* 0x040fe40005f61270 */
[----:B-1----:R-:W-:Y:S02]  /*26ec0*/  IADD3 R4, R26, 0x4d, RZ ;  /* 0x0000004d1a047810 */ /* 0x002fe40007ffe0ff */
[----:B------:R-:W1:Y:S04]  /*26ed0*/  S2R R26, SR_TID.X ;  /* 0x00000000001a7919 */ /* 0x000e680000002100 */
[----:B0-----:R0:W-:Y:S01]  /*26ee0*/  STL.64 [R1+0xcb0], R18 ;  /* 0x000cb01201007387 */ /* 0x0011e20000100a00 */
[C---:B------:R-:W-:Y:S01]  /*26ef0*/  IADD3 R0, R20.reuse, c[0x0][0x198], RZ ;  /* 0x0000660014007a10 */ /* 0x040fe20007ffe0ff */
[----:B------:R-:W-:Y:S01]  /*26f00*/  IMAD.WIDE R20, R20, 0x2, R28 ;  /* 0x0000000214147825 */ /* 0x000fe200078e021c */
[----:B------:R-:W-:Y:S01]  /*26f10*/  ISETP.LT.AND P2, PT, R15, c[0x0][0x178], !P2 ;  /* 0x00005e000f007a0c */ /* 0x000fe20005741270 */
[----:B------:R-:W2:Y:S04]  /*26f20*/  LDL.LU R10, [R1+0xa0] ;  /* 0x0000a000010a7983 */ /* 0x000ea80000300800 */
[----:B0-----:R-:W0:Y:S01]  /*26f30*/  S2R R19, SR_TID.X ;  /* 0x0000000000137919 */ /* 0x001e220000002100 */
[----:B------:R-:W-:-:S03]  /*26f40*/  IMAD.WIDE R22, R0, 0x2, R2 ;  /* 0x0000000200167825 */ /* 0x000fc600078e0202 */
[----:B------:R3:W-:Y:S01]  /*26f50*/  @P3 STG.E.U16 [R20.64], R25 ;  /* 0x0000001914003986 */ /* 0x0007e2000c101506 */
[----:B------:R-:W-:Y:S01]  /*26f60*/  ISETP.LT.AND P3, PT, R7, c[0x0][0x178], !P1 ;  /* 0x00005e0007007a0c */ /* 0x000fe20004f61270 */
[----:B-1----:R-:W-:Y:S01]  /*26f70*/  IMAD.SHL.U32 R11, R26, 0x1000, RZ ;  /* 0x000010001a0b7824 */ /* 0x002fe200078e00ff */
[----:B------:R-:W-:Y:S01]  /*26f80*/  ISETP.GE.AND P6, PT, R8, c[0x0][0x17c], PT ;  /* 0x00005f0008007a0c */ /* 0x000fe20003fc6270 */
[----:B----4-:R1:W-:Y:S01]  /*26f90*/  @P5 STG.E.U16 [R22.64], R27 ;  /* 0x0000001b16005986 */ /* 0x0103e2000c101506 */
[----:B------:R-:W-:Y:S01]  /*26fa0*/  LOP3.LUT R14, R26, 0xff, RZ, 0xc0, !PT ;  /* 0x000000ff1a0e7812 */ /* 0x000fe200078ec0ff */
[C---:B---3--:R-:W-:Y:S01]  /*26fb0*/  IMAD.WIDE R20, R0.reuse, 0x2, R28 ;  /* 0x0000000200147825 */ /* 0x048fe200078e021c */
[----:B------:R-:W-:Y:S02]  /*26fc0*/  IADD3 R0, R0, c[0x0][0x198], RZ ;  /* 0x0000660000007a10 */ /* 0x000fe40007ffe0ff */
[----:B------:R-:W-:Y:S02]  /*26fd0*/  PRMT R8, R27, 0x7632, R8 ;  /* 0x000076321b087816 */ /* 0x000fe40000000008 */
[----:B------:R-:W-:Y:S01]  /*26fe0*/  LOP3.LUT R11, R11, 0x6000, RZ, 0xc0, !PT ;  /* 0x000060000b0b7812 */ /* 0x000fe200078ec0ff */
[----:B-1----:R-:W-:Y:S01]  /*26ff0*/  IMAD.WIDE R26, R0, 0x2, R2 ;  /* 0x00000002001a7825 */ /* 0x002fe200078e0202 */
[----:B------:R-:W-:Y:S03]  /*27000*/  @P2 STG.E.U16 [R20.64], R12 ;  /* 0x0000000c14002986 */ /* 0x000fe6000c101506 */
[----:B------:R-:W-:Y:S01]  /*27010*/  IMAD R11, R14, 0x10, R11 ;  /* 0x000000100e0b7824 */ /* 0x000fe200078e020b */
[----:B------:R1:W-:Y:S01]  /*27020*/  @P3 STG.E.U16 [R26.64], R8 ;  /* 0x000000081a003986 */ /* 0x0003e2000c101506 */
[----:B0-----:R-:W-:-:S03]  /*27030*/  LOP3.LUT R14, R19, 0xff, RZ, 0xc0, !PT ;  /* 0x000000ff130e7812 */ /* 0x001fc600078ec0ff */
[----:B------:R-:W-:Y:S02]  /*27040*/  LOP3.LUT R11, R11, 0x40, RZ, 0x3c, !PT ;  /* 0x000000400b0b7812 */ /* 0x000fe400078e3cff */
[----:B------:R-:W-:-:S03]  /*27050*/  ISETP.LT.AND P1, PT, R15, c[0x0][0x178], !P1 ;  /* 0x00005e000f007a0c */ /* 0x000fc60004f21270 */
[----:B------:R0:W3:Y:S01]  /*27060*/  LDS.128 R20, [R11+0x1000] ;  /* 0x001000000b147984 */ /* 0x0000e20000000c00 */
[----:B-1----:R-:W-:-:S05]  /*27070*/  IMAD.SHL.U32 R27, R19, 0x1000, RZ ;  /* 0x00001000131b7824 */ /* 0x002fca00078e00ff */
[----:B------:R-:W-:Y:S01]  /*27080*/  LOP3.LUT R27, R27, 0x6000, RZ, 0xc0, !PT ;  /* 0x000060001b1b7812 */ /* 0x000fe200078ec0ff */
[----:B0-----:R-:W4:Y:S04]  /*27090*/  LDL.LU R11, [R1+0x90] ;  /* 0x00009000010b7983 */ /* 0x001f280000300800 */
[----:B------:R-:W-:Y:S01]  /*270a0*/  IMAD R27, R14, 0x10, R27 ;  /* 0x000000100e1b7824 */ /* 0x000fe200078e021b */
[----:B------:R-:W-:Y:S01]  /*270b0*/  ISETP.GE.AND P0, PT, R24, c[0x0][0x17c], PT ;  /* 0x00005f0018007a0c */ /* 0x000fe20003f06270 */
[----:B------:R-:W-:Y:S01]  /*270c0*/  IMAD.WIDE R24, R0, 0x2, R28 ;  /* 0x0000000200187825 */ /* 0x000fe200078e021c */
[----:B------:R-:W-:Y:S02]  /*270d0*/  PRMT R12, R12, 0x7632, R12 ;  /* 0x000076320c0c7816 */ /* 0x000fe4000000000c */
[----:B------:R-:W-:-:S03]  /*270e0*/  LOP3.LUT R27, R27, 0x60, RZ, 0x3c, !PT ;  /* 0x000000601b1b7812 */ /* 0x000fc600078e3cff */
[----:B------:R-:W-:Y:S04]  /*270f0*/  @P1 STG.E.U16 [R24.64], R12 ;  /* 0x0000000c18001986 */ /* 0x000fe8000c101506 */
[----:B------:R-:W0:Y:S04]  /*27100*/  LDS.128 R24, [R27+0x1000] ;  /* 0x001000001b187984 */ /* 0x000e280000000c00 */
[----:B---3--:R1:W-:Y:S04]  /*27110*/  STL [R1+0xc98], R23 ;  /* 0x000c981701007387 */ /* 0x0083e80000100800 */
[----:B-1----:R-:W3:Y:S04]  /*27120*/  LDL.LU R23, [R1+0x76c] ;  /* 0x00076c0001177983 */ /* 0x002ee80000300800 */
[----:B0-----:R0:W-:Y:S04]  /*27130*/  STL [R1+0xc94], R27 ;  /* 0x000c941b01007387 */ /* 0x0011e80000100800 */
[----:B0-----:R-:W5:Y:S01]  /*27140*/  LDL.LU R27, [R1+0x774] ;  /* 0x00077400011b7983 */ /* 0x001f620000300800 */
[----:B------:R-:W-:-:S02]  /*27150*/  ISETP.LT.AND P2, PT, R7, c[0x0][0x178], !P4 ;  /* 0x00005e0007007a0c */ /* 0x000fc40006741270 */
[----:B------:R-:W-:Y:S02]  /*27160*/  ISETP.LT.AND P4, PT, R15, c[0x0][0x178], !P4 ;  /* 0x00005e000f007a0c */ /* 0x000fe40006781270 */
[----:B------:R-:W-:Y:S02]  /*27170*/  IADD3 R0, R0, c[0x0][0x198], RZ ;  /* 0x0000660000007a10 */ /* 0x000fe40007ffe0ff */
[----:B------:R-:W-:Y:S02]  /*27180*/  ISETP.LT.AND P1, PT, R7, c[0x0][0x178], !P6 ;  /* 0x00005e0007007a0c */ /* 0x000fe40007721270 */
[----:B------:R-:W-:Y:S01]  /*27190*/  ISETP.GE.AND P5, PT, R4, c[0x0][0x17c], PT ;  /* 0x00005f0004007a0c */ /* 0x000fe20003fa6270 */
[----:B------:R-:W-:Y:S01]  /*271a0*/  IMAD.WIDE R18, R0, 0x2, R2 ;  /* 0x0000000200127825 */ /* 0x000fe200078e0202 */
[----:B------:R-:W-:-:S03]  /*271b0*/  ISETP.LT.AND P6, PT, R15, c[0x0][0x178], !P6 ;  /* 0x00005e000f007a0c */ /* 0x000fc600077c1270 */
[C---:B------:R-:W-:Y:S01]  /*271c0*/  IMAD.WIDE R14, R0.reuse, 0x2, R28 ;  /* 0x00000002000e7825 */ /* 0x040fe200078e021c */
[----:B------:R-:W-:Y:S02]  /*271d0*/  IADD3 R0, R0, c[0x0][0x198], RZ ;  /* 0x0000660000007a10 */ /* 0x000fe40007ffe0ff */
[----:B------:R-:W-:Y:S01]  /*271e0*/  PRMT R12, R16, 0x7632, R12 ;  /* 0x00007632100c7816 */ /* 0x000fe2000000000c */
[----:B------:R-:W-:Y:S04]  /*271f0*/  STL.64 [R1+0xcc8], R16 ;  /* 0x000cc81001007387 */ /* 0x000fe80000100a00 */
[----:B--2---:R0:W-:Y:S01]  /*27200*/  @P2 STG.E.U16 [R18.64], R10 ;  /* 0x0000000a12002986 */ /* 0x0041e2000c101506 */
[----:B------:R-:W-:-:S03]  /*27210*/  PRMT R8, R10, 0x7632, R8 ;  /* 0x000076320a087816 */ /* 0x000fc60000000008 */
[----:B------:R1:W-:Y:S01]  /*27220*/  @P4 STG.E.U16 [R14.64], R16 ;  /* 0x000000100e004986 */ /* 0x0003e2000c101506 */
[C---:B------:R-:W-:Y:S01]  /*27230*/  ISETP.LT.AND P4, PT, R7.reuse, c[0x0][0x178], !P0 ;  /* 0x00005e0007007a0c */ /* 0x040fe20004781270 */
[C---:B0-----:R-:W-:Y:S02]  /*27240*/  IMAD.WIDE R18, R0.reuse, 0x2, R2 ;  /* 0x0000000200127825 */ /* 0x041fe400078e0202 */
[----:B------:R-:W2:Y:S02]  /*27250*/  LDL.LU R10, [R1+0x50] ;  /* 0x00005000010a7983 */ /* 0x000ea40000300800 */
[----:B-1----:R-:W-:Y:S02]  /*27260*/  IMAD.WIDE R14, R0, 0x2, R28 ;  /* 0x00000002000e7825 */ /* 0x002fe400078e021c */
[----:B------:R-:W-:Y:S04]  /*27270*/  @P1 STG.E.U16 [R18.64], R8 ;  /* 0x0000000812001986 */ /* 0x000fe8000c101506 */
[----:B------:R0:W-:Y:S01]  /*27280*/  @P6 STG.E.U16 [R14.64], R12 ;  /* 0x0000000c0e006986 */ /* 0x0001e2000c101506 */
[----:B------:R-:W-:-:S02]  /*27290*/  ISETP.LT.AND P6, PT, R7, c[0x0][0x178], !P5 ;  /* 0x00005e0007007a0c */ /* 0x000fc40006fc1270 */
[----:B---3--:R-:W-:-:S04]  /*272a0*/  IADD3 R4, R23, 0x4e, RZ ;  /* 0x0000004e17047810 */ /* 0x008fc80007ffe0ff */
[----:B------:R-:W-:Y:S02]  /*272b0*/  ISETP.GE.AND P3, PT, R4, c[0x0][0x17c], PT ;  /* 0x00005f0004007a0c */ /* 0x000fe40003f66270 */
[----:B------:R-:W-:-:S04]  /*272c0*/  IADD3 R4, R23, 0x4f, RZ ;  /* 0x0000004f17047810 */ /* 0x000fc80007ffe0ff */
[----:B------:R-:W-:Y:S02]  /*272d0*/  ISETP.GE.AND P2, PT, R4, c[0x0][0x17c], PT ;  /* 0x00005f0004007a0c */ /* 0x000fe40003f46270 */
[----:B------:R-:W-:Y:S02]  /*272e0*/  IADD3 R4, R0, c[0x0][0x198], RZ ;  /* 0x0000660000047a10 */ /* 0x000fe40007ffe0ff */
[----:B------:R-:W-:-:S03]  /*272f0*/  IADD3 R0, R23, 0x50, RZ ;  /* 0x0000005017007810 */ /* 0x000fc60007ffe0ff */
[----:B0-----:R-:W-:Y:S01]  /*27300*/  IMAD.WIDE R14, R4, 0x2, R2 ;  /* 0x00000002040e7825 */ /* 0x001fe200078e0202 */
[----:B------:R-:W-:Y:S02]  /*27310*/  ISETP.GE.AND P1, PT, R0, c[0x0][0x17c], PT ;  /* 0x00005f0000007a0c */ /* 0x000fe40003f26270 */
[C---:B------:R-:W-:Y:S02]  /*27320*/  IADD3 R0, R4.reuse, c[0x0][0x198], RZ ;  /* 0x0000660004007a10 */ /* 0x040fe40007ffe0ff */
[----:B-----5:R-:W-:Y:S01]  /*27330*/  ISETP.LT.AND P0, PT, R27, c[0x0][0x178], !P0 ;  /* 0x00005e001b007a0c */ /* 0x020fe20004701270 */
[----:B----4-:R0:W-:Y:S01]  /*27340*/  @P4 STG.E.U16 [R14.64], R11 ;  /* 0x0000000b0e004986 */ /* 0x0101e2000c101506 */
[----:B------:R-:W-:Y:S01]  /*27350*/  IMAD.WIDE R16, R4, 0x2, R28 ;  /* 0x0000000204107825 */ /* 0x000fe200078e021c */
[----:B------:R-:W-:-:S03]  /*27360*/  PRMT R4, R11, 0x7632, R4 ;  /* 0x000076320b047816 */ /* 0x000fc60000000004 */
[----:B0-----:R-:W-:-:S07]  /*27370*/  IMAD.WIDE R14, R0, 0x2, R2 ;  /* 0x00000002000e7825 */ /* 0x001fce00078e0202 */
[----:B------:R-:W-:Y:S04]  /*27380*/  @P0 STG.E.U16 [R16.64], R20 ;  /* 0x0000001410000986 */ /* 0x000fe8000c101506 */
[----:B------:R0:W-:Y:S04]  /*27390*/  @P6 STG.E.U16 [R14.64], R4 ;  /* 0x000000040e006986 */ /* 0x0001e8000c101506 */
[----:B0-----:R-:W3:Y:S04]  /*273a0*/  LDL.LU R14, [R1+0x44] ;  /* 0x00004400010e7983 */ /* 0x001ee80000300800 */
[----:B------:R-:W4:Y:S04]  /*273b0*/  LDL.LU R11, [R1+0x24] ;  /* 0x00002400010b7983 */ /* 0x000f280000300800 */
[----:B------:R0:W-:Y:S04]  /*273c0*/  STL.64 [R1+0xcd0], R20 ;  /* 0x000cd01401007387 */ /* 0x0001e80000100a00 */
[----:B------:R-:W5:Y:S01]  /*273d0*/  LDL.LU R15, [R1+0x64] ;  /* 0x00006400010f7983 */ /* 0x000f620000300800 */
[----:B------:R-:W-:-:S02]  /*273e0*/  ISETP.LT.AND P5, PT, R27, c[0x0][0x178], !P5 ;  /* 0x00005e001b007a0c */ /* 0x000fc40006fa1270 */
[----:B------:R-:W-:Y:S02]  /*273f0*/  ISETP.LT.AND P0, PT, R7, c[0x0][0x178], !P3 ;  /* 0x00005e0007007a0c */ /* 0x000fe40005f01270 */
[----:B------:R-:W-:Y:S02]  /*27400*/  IADD3 R4, R0, c[0x0][0x198], RZ ;  /* 0x0000660000047a10 */ /* 0x000fe40007ffe0ff */
[----:B------:R-:W-:Y:S01]  /*27410*/  PRMT R12, R20, 0x7632, R12 ;  /* 0x00007632140c7816 */ /* 0x000fe2000000000c */
[----:B0-----:R-:W-:Y:S01]  /*27420*/  IMAD.WIDE R20, R0, 0x2, R28 ;  /* 0x0000000200147825 */ /* 0x001fe200078e021c */
[----:B------:R-:W-:-:S03]  /*27430*/  ISETP.LT.AND P3, PT, R27, c[0x0][0x178], !P3 ;  /* 0x00005e001b007a0c */ /* 0x000fc60005f61270 */
[C---:B------:R-:W-:Y:S01]  /*27440*/  IMAD.WIDE R18, R4.reuse, 0x2, R2 ;  /* 0x0000000204127825 */ /* 0x040fe200078e0202 */
[----:B------:R-:W-:Y:S01]  /*27450*/  IADD3 R0, R23, 0x53, RZ ;  /* 0x0000005317007810 */ /* 0x000fe20007ffe0ff */
[----:B------:R0:W-:Y:S02]  /*27460*/  @P5 STG.E.U16 [R20.64], R12 ;  /* 0x0000000c14005986 */ /* 0x0001e4000c101506 */
[C---:B------:R-:W-:Y:S01]  /*27470*/  IMAD.WIDE R16, R4.reuse, 0x2, R28 ;  /* 0x0000000204107825 */ /* 0x040fe200078e021c */
[----:B------:R-:W-:Y:S02]  /*27480*/  IADD3 R4, R4, c[0x0][0x198], RZ ;  /* 0x0000660004047a10 */ /* 0x000fe40007ffe0ff */
[----:B------:R-:W-:Y:S02]  /*27490*/  ISETP.GE.AND P5, PT, R0, c[0x0][0x17c], PT ;  /* 0x00005f0000007a0c */ /* 0x000fe40003fa6270 */
[C---:B------:R-:W-:Y:S01]  /*274a0*/  IADD3 R0, R4.reuse, c[0x0][0x198], RZ ;  /* 0x0000660004007a10 */ /* 0x040fe20007ffe0ff */
[----:B0-----:R-:W-:Y:S01]  /*274b0*/  IMAD.WIDE R20, R4, 0x2, R2 ;  /* 0x0000000204147825 */ /* 0x001fe200078e0202 */
[----:B--2---:R0:W-:Y:S01]  /*274c0*/  @P0 STG.E.U16 [R18.64], R10 ;  /* 0x0000000a12000986 */ /* 0x0041e2000c101506 */
[----:B------:R-:W-:-:S02]  /*274d0*/  ISETP.LT.AND P0, PT, R7, c[0x0][0x178], !P2 ;  /* 0x00005e0007007a0c */ /* 0x000fc40005701270 */
[----:B------:R-:W-:Y:S01]  /*274e0*/  ISETP.LT.AND P2, PT, R27, c[0x0][0x178], !P2 ;  /* 0x00005e001b007a0c */ /* 0x000fe20005741270 */
[----:B------:R1:W-:Y:S01]  /*274f0*/  @P3 STG.E.U16 [R16.64], R24 ;  /* 0x0000001810003986 */ /* 0x0003e2000c101506 */
[----:B------:R-:W-:Y:S01]  /*27500*/  PRMT R12, R10, 0x7632, R12 ;  /* 0x000076320a0c7816 */ /* 0x000fe2000000000c */
[----:B0-----:R-:W-:Y:S01]  /*27510*/  IMAD.WIDE R18, R0, 0x2, R2 ;  /* 0x0000000200127825 */ /* 0x001fe200078e0202 */
[----:B-1----:R-:W-:-:S03]  /*27520*/  PRMT R24, R24, 0x7632, R24 ;  /* 0x0000763218187816 */ /* 0x002fc60000000018 */
[----:B------:R-:W-:-:S04]  /*27530*/  IMAD.WIDE R16, R4, 0x2, R28 ;  /* 0x0000000204107825 */ /* 0x000fc800078e021c */
[----:B------:R0:W-:Y:S04]  /*27540*/  @P0 STG.E.U16 [R20.64], R12 ;  /* 0x0000000c14000986 */ /* 0x0001e8000c101506 */
[----:B------:R1:W-:Y:S04]  /*27550*/  @P2 STG.E.U16 [R16.64], R24 ;  /* 0x0000001810002986 */ /* 0x0003e8000c101506 */
[----:B-----5:R-:W-:Y:S04]  /*27560*/  STL [R1+0xcb8], R15 ;  /* 0x000cb80f01007387 */ /* 0x020fe80000100800 */
[----:B------:R-:W2:Y:S04]  /*27570*/  LDL.LU R10, [R1+0x34] ;  /* 0x00003400010a7983 */ /* 0x000ea80000300800 */
[----:B------:R-:W-:Y:S04]  /*27580*/  STL.64 [R1+0x8], R18 ;  /* 0x0000081201007387 */ /* 0x000fe80000100a00 */
[----:B0-----:R-:W3:Y:S04]  /*27590*/  LDL.LU.64 R20, [R1+0xcd0] ;  /* 0x000cd00001147983 */ /* 0x001ee80000300a00 */
[----:B-1----:R-:W4:Y:S04]  /*275a0*/  LDL.LU.64 R16, [R1+0xcc8] ;  /* 0x000cc80001107983 */ /* 0x002f280000300a00 */
[----:B------:R0:W-:Y:S04]  /*275b0*/  STL.64 [R1+0xcc0], R24 ;  /* 0x000cc01801007387 */ /* 0x0001e80000100a00 */
[----:B0-----:R-:W5:Y:S01]  /*275c0*/  LDL.LU.64 R24, [R1+0x8] ;  /* 0x0000080001187983 */ /* 0x001f620000300a00 */
[----:B------:R-:W-:-:S02]  /*275d0*/  ISETP.LT.AND P3, PT, R7, c[0x0][0x178], !P1 ;  /* 0x00005e0007007a0c */ /* 0x000fc40004f61270 */
[----:B------:R-:W-:Y:S02]  /*275e0*/  ISETP.LT.AND P1, PT, R27, c[0x0][0x178], !P1 ;  /* 0x00005e001b007a0c */ /* 0x000fe40004f21270 */
[----:B------:R-:W-:Y:S01]  /*275f0*/  IADD3 R8, R23, 0x51, RZ ;  /* 0x0000005117087810 */ /* 0x000fe20007ffe0ff */
[----:B------:R-:W-:-:S03]  /*27600*/  IMAD.WIDE R18, R0, 0x2, R28 ;  /* 0x0000000200127825 */ /* 0x000fc600078e021c */
[----:B------:R-:W-:Y:S02]  /*27610*/  ISETP.GE.AND P4, PT, R8, c[0x0][0x17c], PT ;  /* 0x00005f0008007a0c */ /* 0x000fe40003f86270 */
[----:B------:R-:W-:-:S04]  /*27620*/  IADD3 R8, R23, 0x52, RZ ;  /* 0x0000005217087810 */ /* 0x000fc80007ffe0ff */
[----:B------:R-:W-:Y:S02]  /*27630*/  ISETP.GE.AND P6, PT, R8, c[0x0][0x17c], PT ;  /* 0x00005f0008007a0c */ /* 0x000fe40003fc6270 */
[----:B------:R-:W-:-:S04]  /*27640*/  IADD3 R8, R23, 0x54, RZ ;  /* 0x0000005417087810 */ /* 0x000fc80007ffe0ff */
[----:B------:R-:W-:Y:S02]  /*27650*/  ISETP.GE.AND P0, PT, R8, c[0x0][0x17c], PT ;  /* 0x00005f0008007a0c */ /* 0x000fe40003f06270 */
[----:B------:R-:W-:Y:S02]  /*27660*/  IADD3 R8, R0, c[0x0][0x198], RZ ;  /* 0x0000660000087a10 */ /* 0x000fe40007ffe0ff */
[----:B---3--:R-:W-:Y:S02]  /*27670*/  PRMT R20, R14, 0x7632, R20 ;  /* 0x000076320e147816 */ /* 0x008fe40000000014 */
[----:B----4-:R-:W-:Y:S01]  /*27680*/  PRMT R16, R11, 0x7632, R16 ;  /* 0x000076320b107816 */ /* 0x010fe20000000010 */
[----:B-----5:R0:W-:Y:S04]  /*27690*/  @P3 STG.E.U16 [R24.64], R14 ;  /* 0x0000000e18003986 */ /* 0x0201e8000c101506 */
[----:B------:R1:W-:Y:S01]  /*276a0*/  @P1 STG.E.U16 [R18.64], R11 ;  /* 0x0000000b12001986 */ /* 0x0003e2000c101506 */
[----:B------:R-:W-:-:S02]  /*276b0*/  ISETP.LT.AND P1, PT, R7, c[0x0][0x178], !P4 ;  /* 0x00005e0007007a0c */ /* 0x000fc40006721270 */
[----:B------:R-:W-:Y:S01]  /*276c0*/  ISETP.LT.AND P4, PT, R27, c[0x0][0x178], !P4 ;  /* 0x00005e001b007a0c */ /* 0x000fe20006781270 */
[----:B0-----:R-:W-:-:S04]  /*276d0*/  IMAD.WIDE R24, R8, 0x2, R2 ;  /* 0x0000000208187825 */ /* 0x001fc800078e0202 */
[----:B------:R-:W-:Y:S01]  /*276e0*/  IMAD.WIDE R14, R8, 0x2, R28 ;  /* 0x00000002080e7825 */ /* 0x000fe200078e021c */
[----:B-1----:R-:W3:Y:S05]  /*276f0*/  LDL.LU R11, [R1+0x74] ;  /* 0x00007400010b7983 */ /* 0x002eea0000300800 */
[----:B------:R0:W-:Y:S04]  /*27700*/  @P1 STG.E.U16 [R24.64], R20 ;  /* 0x0000001418001986 */ /* 0x0001e8000c101506 */
[----:B------:R1:W-:Y:S04]  /*27710*/  @P4 STG.E.U16 [R14.64], R16 ;  /* 0x000000100e004986 */ /* 0x0003e8000c101506 */
[----:B0-----:R-:W4:Y:S04]  /*27720*/  LDL.LU.64 R24, [R1+0xcc0] ;  /* 0x000cc00001187983 */ /* 0x001f280000300a00 */
[----:B-1----:R-:W5:Y:S01]  /*27730*/  LDL.LU R15, [R1+0xcb8] ;  /* 0x000cb800010f7983 */ /* 0x002f620000300800 */
[----:B------:R-:W-:-:S02]  /*27740*/  ISETP.LT.AND P2, PT, R7, c[0x0][0x178], !P6 ;  /* 0x00005e0007007a0c */ /* 0x000fc40007741270 */
[----:B------:R-:W-:Y:S02]  /*27750*/  IADD3 R0, R8, c[0x0][0x198], RZ ;  /* 0x0000660008007a10 */ /* 0x000fe40007ffe0ff */
[----:B------:R-:W-:-:S03]  /*27760*/  ISETP.LT.AND P6, PT, R27, c[0x0][0x178], !P6 ;  /* 0x00005e001b007a0c */ /* 0x000fc600077c1270 */
[----:B------:R-:W-:Y:S01]  /*27770*/  IMAD.WIDE R18, R0, 0x2, R2 ;  /* 0x0000000200127825 */ /* 0x000fe200078e0202 */
[----:B------:R-:W-:Y:S02]  /*27780*/  ISETP.LT.AND P4, PT, R7, c[0x0][0x178], !P5 ;  /* 0x00005e0007007a0c */ /* 0x000fe40006f81270 */
[----:B------:R-:W-:Y:S02]  /*27790*/  IADD3 R12, R23, 0x56, RZ ;  /* 0x00000056170c7810 */ /* 0x000fe40007ffe0ff */
[----:B------:R-:W-:Y:S02]  /*277a0*/  ISETP.LT.AND P5, PT, R27, c[0x0][0x178], !P5 ;  /* 0x00005e001b007a0c */ /* 0x000fe40006fa1270 */
[----:B--2---:R-:W-:Y:S02]  /*277b0*/  PRMT R8, R10, 0x7632, R8 ;  /* 0x000076320a087816 */ /* 0x004fe40000000008 */
[----:B------:R-:W-:Y:S02]  /*277c0*/  ISETP.GE.AND P1, PT, R12, c[0x0][0x17c], PT ;  /* 0x00005f000c007a0c */ /* 0x000fe40003f26270 */
[----:B------:R-:W-:Y:S01]  /*277d0*/  IADD3 R4, R23, 0x55, RZ ;  /* 0x0000005517047810 */ /* 0x000fe20007ffe0ff */
[----:B-----5:R0:W-:Y:S01]  /*277e0*/  @P2 STG.E.U16 [R18.64], R15 ;  /* 0x0000000f12002986 */ /* 0x0201e2000c101506 */
[----:B------:R-:W-:Y:S01]  /*277f0*/  PRMT R12, R15, 0x7632, R12 ;  /* 0x000076320f0c7816 */ /* 0x000fe2000000000c */
[C---:B0-----:R-:W-:Y:S01]  /*27800*/  IMAD.WIDE R18, R0.reuse, 0x2, R28 ;  /* 0x0000000200127825 */ /* 0x041fe200078e021c */
[----:B------:R-:W-:-:S04]  /*27810*/  IADD3 R0, R0, c[0x0][0x198], RZ ;  /* 0x0000660000007a10 */ /* 0x000fc80007ffe0ff */
[----:B------:R0:W-:Y:S01]  /*27820*/  @P6 STG.E.U16 [R18.64], R10 ;  /* 0x0000000a12006986 */ /* 0x0001e2000c101506 */
[----:B------:R-:W-:Y:S01]  /*27830*/  ISETP.LT.AND P6, PT, R7, c[0x0][0x178], !P0 ;  /* 0x00005e0007007a0c */ /* 0x000fe200047c1270 */
[C---:B------:R-:W-:Y:S02]  /*27840*/  IMAD.WIDE R14, R0.reuse, 0x2, R28 ;  /* 0x00000002000e7825 */ /* 0x040fe400078e021c */
[----:B0-----:R-:W2:Y:S02]  /*27850*/  LDL.LU R10, [R1+0x84] ;  /* 0x00008400010a7983 */ /* 0x001ea40000300800 */
[C---:B------:R-:W-:Y:S01]  /*27860*/  IMAD.WIDE R18, R0.reuse, 0x2, R2 ;  /* 0x0000000200127825 */ /* 0x040fe200078e0202 */
[----:B------:R-:W-:-:S04]  /*27870*/  IADD3 R0, R0, c[0x0][0x198], RZ ;  /* 0x0000660000007a10 */ /* 0x000fc80007ffe0ff */
[----:B------:R0:W-:Y:S04]  /*27880*/  @P4 STG.E.U16 [R18.64], R12 ;  /* 0x0000000c12004986 */ /* 0x0001e8000c101506 */
[----:B------:R-:W-:Y:S01]  /*27890*/  @P5 STG.E.U16 [R14.64], R8 ;  /* 0x000000080e005986 */ /* 0x000fe2000c101506 */
[----:B0-----:R-:W-:Y:S01]  /*278a0*/  IMAD.WIDE R18, R0, 0x2, R2 ;  /* 0x0000000200127825 */ /* 0x001fe200078e0202 */
[----:B---3--:R-:W-:-:S04]  /*278b0*/  PRMT R12, R11, 0x7632, R12 ;  /* 0x000076320b0c7816 */ /* 0x008fc8000000000c */
[----:B------:R0:W-:Y:S04]  /*278c0*/  @P6 STG.E.U16 [R18.64], R11 ;  /* 0x0000000b12006986 */ /* 0x0001e8000c101506 */
[----:B0-----:R-:W3:Y:S04]  /*278d0*/  LDL.LU.64 R18, [R1+0xcb0] ;  /* 0x000cb00001127983 */ /* 0x001ee80000300a00 */
[----:B------:R-:W5:Y:S01]  /*278e0*/  LDL.LU R11, [R1+0xb4] ;  /* 0x0000b400010b7983 */ /* 0x000f620000300800 */
[----:B------:R-:W-:Y:S02]  /*278f0*/  ISETP.GE.AND P3, PT, R4, c[0x0][0x17c], PT ;  /* 0x00005f0004007a0c */ /* 0x000fe40003f66270 */
[----:B------:R-:W-:-:S02]  /*27900*/  ISETP.LT.AND P0, PT, R27, c[0x0][0x178], !P0 ;  /* 0x00005e001b007a0c */ /* 0x000fc40004701270 */
[----:B------:R-:W-:Y:S01]  /*27910*/  IADD3 R4, R23, 0x57, RZ ;  /* 0x0000005717047810 */ /* 0x000fe20007ffe0ff */
[----:B------:R-:W-:Y:S01]  /*27920*/  IMAD.WIDE R14, R0, 0x2, R28 ;  /* 0x00000002000e7825 */ /* 0x000fe200078e021c */
[----:B------:R-:W-:Y:S02]  /*27930*/  ISETP.LT.AND P5, PT, R7, c[0x0][0x178], !P3 ;  /* 0x00005e0007007a0c */ /* 0x000fe40005fa1270 */
[----:B------:R-:W-:Y:S02]  /*27940*/  ISETP.GE.AND P2, PT, R4, c[0x0][0x17c], PT ;  /* 0x00005f0004007a0c */ /* 0x000fe40003f46270 */
[----:B------:R-:W-:Y:S02]  /*27950*/  IADD3 R4, R23, 0x58, RZ ;  /* 0x0000005817047810 */ /* 0x000fe40007ffe0ff */
[----:B------:R-:W-:Y:S02]  /*27960*/  ISETP.LT.AND P3, PT, R27, c[0x0][0x178], !P3 ;  /* 0x00005e001b007a0c */ /* 0x000fe40005f61270 */
[----:B------:R-:W-:-:S02]  /*27970*/  ISETP.GE.AND P4, PT, R4, c[0x0][0x17c], PT ;  /* 0x00005f0004007a0c */ /* 0x000fc40003f86270 */
[----:B------:R-:W-:Y:S02]  /*27980*/  IADD3 R0, R0, c[0x0][0x198], RZ ;  /* 0x0000660000007a10 */ /* 0x000fe40007ffe0ff */
[----:B------:R-:W-:Y:S01]  /*27990*/  IADD3 R4, R23, 0x59, RZ ;  /* 0x0000005917047810 */ /* 0x000fe20007ffe0ff */
[----:B------:R0:W-:Y:S01]  /*279a0*/  @P0 STG.E.U16 [R14.64], R5 ;  /* 0x000000050e000986 */ /* 0x0001e2000c101506 */
[----:B------:R-:W-:Y:S02]  /*279b0*/  ISETP.LT.AND P0, PT, R7, c[0x0][0x178], !P1 ;  /* 0x00005e0007007a0c */ /* 0x000fe40004f01270 */
[----:B------:R-:W-:Y:S02]  /*279c0*/  ISETP.GE.AND P6, PT, R4, c[0x0][0x17c], PT ;  /* 0x00005f0004007a0c */ /* 0x000fe40003fc6270 */
[----:B------:R-:W-:Y:S02]  /*279d0*/  PRMT R16, R5, 0x7632, R16 ;  /* 0x0000763205107816 */ /* 0x000fe40000000010 */
[----:B------:R-:W-:-:S02]  /*279e0*/  ISETP.LT.AND P1, PT, R27, c[0x0][0x178], !P1 ;  /* 0x00005e001b007a0c */ /* 0x000fc40004f21270 */
[C---:B------:R-:W-:Y:S01]  /*279f0*/  IADD3 R8, R0.reuse, c[0x0][0x198], RZ ;  /* 0x0000660000087a10 */ /* 0x040fe20007ffe0ff */
[----:B0-----:R-:W-:-:S04]  /*27a00*/  IMAD.WIDE R14, R0, 0x2, R2 ;  /* 0x00000002000e7825 */ /* 0x001fc800078e0202 */
[----:B------:R-:W-:Y:S01]  /*27a10*/  IMAD.WIDE R4, R0, 0x2, R28 ;  /* 0x0000000200047825 */ /* 0x000fe200078e021c */
[----:B------:R0:W-:Y:S01]  /*27a20*/  @P5 STG.E.U16 [R14.64], R12 ;  /* 0x0000000c0e005986 */ /* 0x0001e2000c101506 */
[----:B------:R-:W-:-:S03]  /*27a30*/  IADD3 R0, R23, 0x5a, RZ ;  /* 0x0000005a17007810 */ /* 0x000fc60007ffe0ff */
[----:B------:R1:W-:Y:S01]  /*27a40*/  @P3 STG.E.U16 [R4.64], R16 ;  /* 0x0000001004003986 */ /* 0x0003e2000c101506 */
[----:B------:R-:W-:Y:S02]  /*27a50*/  ISETP.LT.AND P5, PT, R7, c[0x0][0x178], !P2 ;  /* 0x00005e0007007a0c */ /* 0x000fe400057a1270 */
[----:B------:R-:W-:Y:S02]  /*27a60*/  ISETP.GE.AND P3, PT, R0, c[0x0][0x17c], PT ;  /* 0x00005f0000007a0c */ /* 0x000fe40003f66270 */
[C---:B------:R-:W-:Y:S01]  /*27a70*/  IADD3 R0, R8.reuse, c[0x0][0x198], RZ ;  /* 0x0000660008007a10 */ /* 0x040fe20007ffe0ff */
[----:B0-----:R-:W-:-:S04]  /*27a80*/  IMAD.WIDE R14, R8, 0x2, R28 ;  /* 0x00000002080e7825 */ /* 0x001fc800078e021c */
[----:B-1----:R-:W-:Y:S01]  /*27a90*/  IMAD.WIDE R4, R8, 0x2, R2 ;  /* 0x0000000208047825 */ /* 0x002fe200078e0202 */
[----:B------:R-:W-:Y:S02]  /*27aa0*/  IADD3 R12, R23, 0x5b, RZ ;  /* 0x0000005b170c7810 */ /* 0x000fe40007ffe0ff */
[----:B------:R-:W-:Y:S02]  /*27ab0*/  ISETP.LT.AND P2, PT, R27, c[0x0][0x178], !P2 ;  /* 0x00005e001b007a0c */ /* 0x000fe40005741270 */
[----:B------:R-:W-:Y:S02]  /*27ac0*/  PRMT R20, R9, 0x7632, R20 ;  /* 0x0000763209147816 */ /* 0x000fe40000000014 */
[----:B------:R-:W-:Y:S01]  /*27ad0*/  IADD3 R16, R23, 0x5c, RZ ;  /* 0x0000005c17107810 */ /* 0x000fe20007ffe0ff */
[----:B--2---:R0:W-:Y:S01]  /*27ae0*/  @P0 STG.E.U16 [R4.64], R10 ;  /* 0x0000000a04000986 */ /* 0x0041e2000c101506 */
[----:B------:R-:W-:-:S03]  /*27af0*/  ISETP.GE.AND P0, PT, R12, c[0x0][0x17c], PT ;  /* 0x00005f000c007a0c */ /* 0x000fc60003f06270 */
[----:B------:R1:W-:Y:S01]  /*27b00*/  @P1 STG.E.U16 [R14.64], R9 ;  /* 0x000000090e001986 */ /* 0x0003e2000c101506 */
[----:B------:R-:W-:Y:S02]  /*27b10*/  ISETP.LT.AND P1, PT, R7, c[0x0][0x178], !P4 ;  /* 0x00005e0007007a0c */ /* 0x000fe40006721270 */
[----:B------:R-:W-:Y:S02]  /*27b20*/  PRMT R8, R10, 0x7632, R8 ;  /* 0x000076320a087816 */ /* 0x000fe40000000008 */
[C---:B------:R-:W-:Y:S01]  /*27b30*/  IADD3 R12, R0.reuse, c[0x0][0x198], RZ ;  /* 0x00006600000c7a10 */ /* 0x040fe20007ffe0ff */
[----:B0-----:R-:W-:-:S04]  /*27b40*/  IMAD.WIDE R4, R0, 0x2, R2 ;  /* 0x0000000200047825 */ /* 0x001fc800078e0202 */
[----:B-1----:R-:W-:Y:S01]  /*27b50*/  IMAD.WIDE R14, R0, 0x2, R28 ;  /* 0x00000002000e7825 */ /* 0x002fe200078e021c */
[----:B------:R0:W-:Y:S01]  /*27b60*/  @P5 STG.E.U16 [R4.64], R8 ;  /* 0x0000000804005986 */ /* 0x0001e2000c101506 */
[----:B------:R-:W-:-:S03]  /*27b70*/  ISETP.LT.AND P4, PT, R27, c[0x0][0x178], !P4 ;  /* 0x00005e001b007a0c */ /* 0x000fc60006781270 */
[----:B------:R1:W-:Y:S01]  /*27b80*/  @P2 STG.E.U16 [R14.64], R20 ;  /* 0x000000140e002986 */ /* 0x0003e2000c101506 */
[----:B0-----:R-:W-:Y:S01]  /*27b90*/  IMAD.WIDE R4, R12, 0x2, R2 ;  /* 0x000000020c047825 */ /* 0x001fe200078e0202 */
[----:B------:R-:W-:-:S03]  /*27ba0*/  ISETP.GE.AND P5, PT, R16, c[0x0][0x17c], PT ;  /* 0x00005f0010007a0c */ /* 0x000fc60003fa6270 */
[----:B------:R-:W-:Y:S01]  /*27bb0*/  IMAD.WIDE R8, R12, 0x2, R28 ;  /* 0x000000020c087825 */ /* 0x000fe200078e021c */
[----:B-1----:R-:W2:Y:S04]  /*27bc0*/  LDL.LU.64 R14, [R1+0xca8] ;  /* 0x000ca800010e7983 */ /* 0x002ea80000300a00 */
[----:B-----5:R0:W-:Y:S01]  /*27bd0*/  @P1 STG.E.U16 [R4.64], R11 ;  /* 0x0000000b04001986 */ /* 0x0201e2000c101506 */
[----:B------:R-:W-:Y:S02]  /*27be0*/  ISETP.LT.AND P1, PT, R7, c[0x0][0x178], !P6 ;  /* 0x00005e0007007a0c */ /* 0x000fe40007721270 */
[----:B----4-:R-:W-:Y:S02]  /*27bf0*/  PRMT R24, R11, 0x7632, R24 ;  /* 0x000076320b187816 */ /* 0x010fe40000000018 */
[----:B------:R-:W-:-:S02]  /*27c00*/  IADD3 R16, R23, 0x5e, RZ ;  /* 0x0000005e17107810 */ /* 0x000fc40007ffe0ff */
[----:B0-----:R-:W-:Y:S01]  /*27c10*/  IADD3 R4, R12, c[0x0][0x198], RZ ;  /* 0x000066000c047a10 */ /* 0x001fe20007ffe0ff */
[----:B------:R-:W-:Y:S04]  /*27c20*/  @P4 STG.E.U16 [R8.64], R13 ;  /* 0x0000000d08004986 */ /* 0x000fe8000c101506 */
[----:B------:R-:W-:-:S05]  /*27c30*/  IMAD.WIDE R10, R4, 0x2, R2 ;  /* 0x00000002040a7825 */ /* 0x000fca00078e0202 */
[----:B------:R0:W-:Y:S01]  /*27c40*/  @P1 STG.E.U16 [R10.64], R24 ;  /* 0x000000180a001986 */ /* 0x0001e2000c101506 */
[----:B------:R-:W-:-:S03]  /*27c50*/  ISETP.GE.AND P1, PT, R16, c[0x0][0x17c], PT ;  /* 0x00005f0010007a0c */ /* 0x000fc60003f26270 */
[----:B0-----:R-:W4:Y:S04]  /*27c60*/  LDL.LU.64 R10, [R1+0xca0] ;  /* 0x000ca000010a7983 */ /* 0x001f280000300a00 */
[----:B------:R-:W5:Y:S01]  /*27c70*/  LDL.LU R16, [R1+0xa4] ;  /* 0x0000a40001107983 */ /* 0x000f620000300800 */
[----:B------:R-:W-:Y:S02]  /*27c80*/  IADD3 R0, R23, 0x5d, RZ ;  /* 0x0000005d17007810 */ /* 0x000fe40007ffe0ff */
[----:B------:R-:W-:Y:S02]  /*27c90*/  ISETP.LT.AND P6, PT, R27, c[0x0][0x178], !P6 ;  /* 0x00005e001b007a0c */ /* 0x000fe400077c1270 */
[----:B------:R-:W-:Y:S02]  /*27ca0*/  ISETP.LT.AND P4, PT, R7, c[0x0][0x178], !P3 ;  /* 0x00005e0007007a0c */ /* 0x000fe40005f81270 */
[----:B------:R-:W-:-:S02]  /*27cb0*/  ISETP.GE.AND P2, PT, R0, c[0x0][0x17c], PT ;  /* 0x00005f0000007a0c */ /* 0x000fc40003f46270 */
[C---:B------:R-:W-:Y:S01]  /*27cc0*/  IADD3 R0, R4.reuse, c[0x0][0x198], RZ ;  /* 0x0000660004007a10 */ /* 0x040fe20007ffe0ff */
[----:B------:R-:W-:Y:S01]  /*27cd0*/  IMAD.WIDE R4, R4, 0x2, R28 ;  /* 0x0000000204047825 */ /* 0x000fe200078e021c */
[----:B------:R-:W-:-:S03]  /*27ce0*/  PRMT R20, R13, 0x7632, R20 ;  /* 0x000076320d147816 */ /* 0x000fc60000000014 */
[C---:B------:R-:W-:Y:S01]  /*27cf0*/  IMAD.WIDE R8, R0.reuse, 0x2, R2 ;  /* 0x0000000200087825 */ /* 0x040fe200078e0202 */
[----:B------:R-:W-:Y:S01]  /*27d00*/  ISETP.LT.AND P3, PT, R27, c[0x0][0x178], !P3 ;  /* 0x00005e001b007a0c */ /* 0x000fe20005f61270 */
[----:B------:R0:W-:Y:S02]  /*27d10*/  @P6 STG.E.U16 [R4.64], R20 ;  /* 0x0000001404006986 */ /* 0x0001e4000c101506 */
[----:B------:R-:W-:Y:S02]  /*27d20*/  IMAD.WIDE R12, R0, 0x2, R28 ;  /* 0x00000002000c7825 */ /* 0x000fe400078e021c */
[----:B-----5:R1:W-:Y:S01]  /*27d30*/  @P4 STG.E.U16 [R8.64], R16 ;  /* 0x0000001008004986 */ /* 0x0203e2000c101506 */
[----:B------:R-:W-:Y:S02]  /*27d40*/  ISETP.LT.AND P4, PT, R7, c[0x0][0x178], !P0 ;  /* 0x00005e0007007a0c */ /* 0x000fe40004781270 */
[----:B0-----:R-:W-:Y:S02]  /*27d50*/  PRMT R20, R16, 0x7632, R20 ;  /* 0x0000763210147816 */ /* 0x001fe40000000014 */
[----:B-1----:R-:W-:-:S03]  /*27d60*/  IADD3 R8, R0, c[0x0][0x198], RZ ;  /* 0x0000660000087a10 */ /* 0x002fc60007ffe0ff */
[----:B------:R-:W-:Y:S02]  /*27d70*/  @P3 STG.E.U16 [R12.64], R17 ;  /* 0x000000110c003986 */ /* 0x000fe4000c101506 */
[----:B------:R-:W-:-:S05]  /*27d80*/  IMAD.WIDE R4, R8, 0x2, R2 ;  /* 0x0000000208047825 */ /* 0x000fca00078e0202 */
[----:B------:R0:W-:Y:S04]  /*27d90*/  @P4 STG.E.U16 [R4.64], R20 ;  /* 0x0000001404004986 */ /* 0x0001e8000c101506 */
[----:B0-----:R-:W5:Y:S01]  /*27da0*/  LDL.LU R20, [R1+0x94] ;  /* 0x0000940001147983 */ /* 0x001f620000300800 */
[----:B------:R-:W-:Y:S02]  /*27db0*/  ISETP.LT.AND P0, PT, R27, c[0x0][0x178], !P0 ;  /* 0x00005e001b007a0c */ /* 0x000fe40004701270 */
[----:B------:R-:W-:Y:S02]  /*27dc0*/  ISETP.LT.AND P6, PT, R7, c[0x0][0x178], !P5 ;  /* 0x00005e0007007a0c */ /* 0x000fe40006fc1270 */
[----:B------:R-:W-:Y:S02]  /*27dd0*/  IADD3 R12, R23, 0x5f, RZ ;  /* 0x0000005f170c7810 */ /* 0x000fe40007ffe0ff */
[C---:B------:R-:W-:Y:S01]  /*27de0*/  IADD3 R0, R8.reuse, c[0x0][0x198], RZ ;  /* 0x0000660008007a10 */ /* 0x040fe20007ffe0ff */
[----:B------:R-:W-:Y:S01]  /*27df0*/  IMAD.WIDE R8, R8, 0x2, R28 ;  /* 0x0000000208087825 */ /* 0x000fe200078e021c */
[----:B------:R-:W-:-:S02]  /*27e00*/  PRMT R17, R17, 0x7632, R17 ;  /* 0x0000763211117816 */ /* 0x000fc40000000011 */
[----:B------:R-:W-:Y:S01]  /*27e10*/  ISETP.GE.AND P3, PT, R12, c[0x0][0x17c], PT ;  /* 0x00005f000c007a0c */ /* 0x000fe20003f66270 */
[C---:B------:R-:W-:Y:S01]  /*27e20*/  IMAD.WIDE R12, R0.reuse, 0x2, R2 ;  /* 0x00000002000c7825 */ /* 0x040fe200078e0202 */
[----:B------:R-:W-:Y:S01]  /*27e30*/  ISETP.LT.AND P5, PT, R27, c[0x0][0x178], !P5 ;  /* 0x00005e001b007a0c */ /* 0x000fe20006fa1270 */
[----:B------:R0:W-:Y:S02]  /*27e40*/  @P0 STG.E.U16 [R8.64], R17 ;  /* 0x0000001108000986 */ /* 0x0001e4000c101506 */
[C---:B------:R-:W-:Y:S01]  /*27e50*/  IMAD.WIDE R4, R0.reuse, 0x2, R28 ;  /* 0x0000000200047825 */ /* 0x040fe200078e021c */
[----:B------:R-:W-:Y:S02]  /*27e60*/  IADD3 R0, R0, c[0x0][0x198], RZ ;  /* 0x0000660000007a10 */ /* 0x000fe40007ffe0ff */
[----:B0-----:R-:W-:Y:S01]  /*27e70*/  IADD3 R8, R23, 0x61, RZ ;  /* 0x0000006117087810 */ /* 0x001fe20007ffe0ff */
[----:B------:R-:W2:Y:S03]  /*27e80*/  LDL.LU R17, [R1+0x48] ;  /* 0x0000480001117983 */ /* 0x000ea60000300800 */
[----:B------:R-:W-:Y:S01]  /*27e90*/  ISETP.GE.AND P0, PT, R8, c[0x0][0x17c], PT ;  /* 0x00005f0008007a0c */ /* 0x000fe20003f06270 */
[----:B------:R-:W-:Y:S01]  /*27ea0*/  IMAD.WIDE R8, R0, 0x2, R2 ;  /* 0x0000000200087825 */ /* 0x000fe200078e0202 */
[----:B-----5:R0:W-:Y:S01]  /*27eb0*/  @P6 STG.E.U16 [R12.64], R20 ;  /* 0x000000140c006986 */ /* 0x0201e2000c101506 */
[----:B------:R-:W-:-:S03]  /*27ec0*/  ISETP.LT.AND P6, PT, R7, c[0x0][0x178], !P2 ;  /* 0x00005e0007007a0c */ /* 0x000fc600057c1270 */
[----:B------:R1:W-:Y:S01]  /*27ed0*/  @P5 STG.E.U16 [R4.64], R21 ;  /* 0x0000001504005986 */ /* 0x0003e2000c101506 */
[----:B0-----:R-:W-:Y:S02]  /*27ee0*/  PRMT R12, R20, 0x7632, R12 ;  /* 0x00007632140c7816 */ /* 0x001fe4000000000c */
[----:B------:R-:W-:Y:S01]  /*27ef0*/  IADD3 R13, R23, 0x62, RZ ;  /* 0x00000062170d7810 */ /* 0x000fe20007ffe0ff */
[----:B------:R-:W5:Y:S06]  /*27f00*/  LDL.LU R20, [R1+0x28] ;  /* 0x0000280001147983 */ /* 0x000f6c0000300800 */
[----:B------:R0:W-:Y:S01]  /*27f10*/  @P6 STG.E.U16 [R8.64], R12 ;  /* 0x0000000c08006986 */ /* 0x0001e2000c101506 */
[----:B------:R-:W-:-:S03]  /*27f20*/  ISETP.GE.AND P6, PT, R13, c[0x0][0x17c], PT ;  /* 0x00005f000d007a0c */ /* 0x000fc60003fc6270 */
[----:B------:R-:W2:Y:S01]  /*27f30*/  LDL.LU R13, [R1+0x54] ;  /* 0x00005400010d7983 */ /* 0x000ea20000300800 */
[----:B------:R-:W-:Y:S01]  /*27f40*/  ISETP.LT.AND P2, PT, R27, c[0x0][0x178], !P2 ;  /* 0x00005e001b007a0c */ /* 0x000fe20005741270 */
[C---:B-1----:R-:W-:Y:S01]  /*27f50*/  IMAD.WIDE R4, R0.reuse, 0x2, R28 ;  /* 0x0000000200047825 */ /* 0x042fe200078e021c */
[----:B------:R-:W-:Y:S02]  /*27f60*/  ISETP.LT.AND P5, PT, R7, c[0x0][0x178], !P1 ;  /* 0x00005e0007007a0c */ /* 0x000fe40004fa1270 */
[----:B------:R-:W-:Y:S02]  /*27f70*/  PRMT R21, R21, 0x7632, R21 ;  /* 0x0000763215157816 */ /* 0x000fe40000000015 */
[----:B------:R-:W-:Y:S02]  /*27f80*/  ISETP.LT.AND P1, PT, R27, c[0x0][0x178], !P1 ;  /* 0x00005e001b007a0c */ /* 0x000fe40004f21270 */
[----:B------:R-:W-:Y:S02]  /*27f90*/  IADD3 R0, R0, c[0x0][0x198], RZ ;  /* 0x0000660000007a10 */ /* 0x000fe40007ffe0ff */
[----:B------:R-:W-:-:S03]  /*27fa0*/  IADD3 R16, R23, 0x60, RZ ;  /* 0x0000006017107810 */ /* 0x000fc60007ffe0ff */
[----:B------:R1:W-:Y:S01]  /*27fb0*/  @P2 STG.E.U16 [R4.64], R21 ;  /* 0x0000001504002986 */ /* 0x0003e2000c101506 */
[----:B------:R-:W-:Y:S01]  /*27fc0*/  ISETP.LT.AND P2, PT, R7, c[0x0][0x178], !P3 ;  /* 0x00005e0007007a0c */ /* 0x000fe20005f41270 */
[----:B0-----:R-:W-:Y:S01]  /*27fd0*/  IMAD.WIDE R8, R0, 0x2, R28 ;  /* 0x0000000200087825 */ /* 0x001fe200078e021c */
[----:B------:R-:W-:Y:S02]  /*27fe0*/  ISETP.LT.AND P3, PT, R27, c[0x0][0x178], !P3 ;  /* 0x00005e001b007a0c */ /* 0x000fe40005f61270 */
[----:B------:R-:W-:Y:S02]  /*27ff0*/  IADD3 R12, R23, 0x63, RZ ;  /* 0x00000063170c7810 */ /* 0x000fe40007ffe0ff */
[----:B------:R-:W-:Y:S01]  /*28000*/  ISETP.GE.AND P4, PT, R16, c[0x0][0x17c], PT ;  /* 0x00005f0010007a0c */ /* 0x000fe20003f86270 */
[C---:B-1----:R-:W-:Y:S01]  /*28010*/  IMAD.WIDE R4, R0.reuse, 0x2, R2 ;  /* 0x0000000200047825 */ /* 0x042fe200078e0202 */
[----:B------:R-:W-:-:S04]  /*28020*/  IADD3 R0, R0, c[0x0][0x198], RZ ;  /* 0x0000660000007a10 */ /* 0x000fc80007ffe0ff */
[----:B--2---:R0:W-:Y:S01]  /*28030*/  @P5 STG.E.U16 [R4.64], R13 ;  /* 0x0000000d04005986 */ /* 0x0041e2000c101506 */
[----:B------:R-:W-:Y:S02]  /*28040*/  ISETP.GE.AND P5, PT, R12, c[0x0][0x17c], PT ;  /* 0x00005f000c007a0c */ /* 0x000fe40003fa6270 */
[----:B------:R-:W-:Y:S01]  /*28050*/  PRMT R12, R13, 0x7632, R12 ;  /* 0x000076320d0c7816 */ /* 0x000fe2000000000c */
[----:B------:R1:W-:Y:S01]  /*28060*/  @P1 STG.E.U16 [R8.64], R25 ;  /* 0x0000001908001986 */ /* 0x0003e2000c101506 */
[----:B------:R-:W-:Y:S01]  /*28070*/  ISETP.LT.AND P1, PT, R7, c[0x0][0x178], !P4 ;  /* 0x00005e0007007a0c */ /* 0x000fe20006721270 */
[----:B0-----:R-:W-:Y:S01]  /*28080*/  IMAD.WIDE R4, R0, 0x2, R2 ;  /* 0x0000000200047825 */ /* 0x001fe200078e0202 */
[----:B-1----:R-:W-:-:S03]  /*28090*/  PRMT R25, R25, 0x7632, R25 ;  /* 0x0000763219197816 */ /* 0x002fc60000000019 */
[C---:B------:R-:W-:Y:S01]  /*280a0*/  IMAD.WIDE R8, R0.reuse, 0x2, R28 ;  /* 0x0000000200087825 */ /* 0x040fe200078e021c */
[----:B------:R-:W-:Y:S01]  /*280b0*/  IADD3 R0, R0, c[0x0][0x198], RZ ;  /* 0x0000660000007a10 */ /* 0x000fe20007ffe0ff */
[----:B------:R0:W-:Y:S01]  /*280c0*/  @P2 STG.E.U16 [R4.64], R12 ;  /* 0x0000000c04002986 */ /* 0x0001e2000c101506 */
[----:B------:R-:W-:-:S03]  /*280d0*/  ISETP.LT.AND P4, PT, R27, c[0x0][0x178], !P4 ;  /* 0x00005e001b007a0c */ /* 0x000fc60006781270 */
[----:B------:R1:W-:Y:S01]  /*280e0*/  @P3 STG.E.U16 [R8.64], R25 ;  /* 0x0000001908003986 */ /* 0x0003e2000c101506 */
[----:B------:R-:W-:Y:S02]  /*280f0*/  ISETP.LT.AND P3, PT, R7, c[0x0][0x178], !P0 ;  /* 0x00005e0007007a0c */ /* 0x000fe40004761270 */
[----:B0-----:R-:W-:Y:S01]  /*28100*/  IADD3 R12, R23, 0x64, RZ ;  /* 0x00000064170c7810 */ /* 0x001fe20007ffe0ff */
[----:B------:R-:W-:-:S03]  /*28110*/  IMAD.WIDE R4, R0, 0x2, R2 ;  /* 0x0000000200047825 */ /* 0x000fc600078e0202 */
[----:B------:R-:W-:Y:S01]  /*28120*/  ISETP.GE.AND P2, PT, R12, c[0x0][0x17c], PT ;  /* 0x00005f000c007a0c */ /* 0x000fe20003f46270 */
[----:B-1----:R-:W2:Y:S01]  /*28130*/  LDL.LU R25, [R1+0x38] ;  /* 0x0000380001197983 */ /* 0x002ea20000300800 */
[----:B------:R-:W-:Y:S02]  /*28140*/  IADD3 R8, R23, 0x65, RZ ;  /* 0x0000006517087810 */ /* 0x000fe40007ffe0ff */
[----:B------:R-:W-:Y:S01]  /*28150*/  IADD3 R12, R0, c[0x0][0x198], RZ ;  /* 0x00006600000c7a10 */ /* 0x000fe20007ffe0ff */
[----:B------:R0:W-:Y:S01]  /*28160*/  @P1 STG.E.U16 [R4.64], R17 ;  /* 0x0000001104001986 */ /* 0x0001e2000c101506 */
[----:B------:R-:W-:-:S03]  /*28170*/  ISETP.GE.AND P1, PT, R8, c[0x0][0x17c], PT ;  /* 0x00005f0008007a0c */ /* 0x000fc60003f26270 */
[----:B------:R-:W-:-:S04]  /*28180*/  IMAD.WIDE R8, R12, 0x2, R2 ;  /* 0x000000020c087825 */ /* 0x000fc800078e0202 */
[----:B0-----:R-:W-:Y:S01]  /*28190*/  IMAD.WIDE R4, R0, 0x2, R28 ;  /* 0x0000000200047825 */ /* 0x001fe200078e021c */
[----:B------:R-:W-:Y:S02]  /*281a0*/  PRMT R0, R17, 0x7632, R0 ;  /* 0x0000763211007816 */ /* 0x000fe40000000000 */
[----:B------:R-:W-:Y:S02]  /*281b0*/  IADD3 R17, R23, 0x66, RZ ;  /* 0x0000006617117810 */ /* 0x000fe40007ffe0ff */
[----:B-----5:R0:W-:Y:S04]  /*281c0*/  @P4 STG.E.U16 [R4.64], R20 ;  /* 0x0000001404004986 */ /* 0x0201e8000c101506 */
[----:B------:R1:W-:Y:S01]  /*281d0*/  @P3 STG.E.U16 [R8.64], R0 ;  /* 0x0000000008003986 */ /* 0x0003e2000c101506 */
[----:B------:R-:W-:-:S03]  /*281e0*/  ISETP.GE.AND P3, PT, R17, c[0x0][0x17c], PT ;  /* 0x00005f0011007a0c */ /* 0x000fc60003f66270 */
[----:B------:R-:W5:Y:S01]  /*281f0*/  LDL.LU R17, [R1+0x68] ;  /* 0x0000680001117983 */ /* 0x000f620000300800 */
[----:B------:R-:W-:Y:S02]  /*28200*/  ISETP.LT.AND P0, PT, R27, c[0x0][0x178], !P0 ;  /* 0x00005e001b007a0c */ /* 0x000fe40004701270 */
[----:B------:R-:W-:Y:S01]  /*28210*/  ISETP.LT.AND P4, PT, R7, c[0x0][0x178], !P6 ;  /* 0x00005e0007007a0c */ /* 0x000fe20007781270 */
[C---:B0-----:R-:W-:Y:S01]  /*28220*/  IMAD.WIDE R4, R12.reuse, 0x2, R28 ;  /* 0x000000020c047825 */ /* 0x041fe200078e021c */
[----:B-1----:R-:W-:Y:S02]  /*28230*/  IADD3 R0, R12, c[0x0][0x198], RZ ;  /* 0x000066000c007a10 */ /* 0x002fe40007ffe0ff */
[----:B------:R-:W-:-:S03]  /*28240*/  PRMT R16, R20, 0x7632, R16 ;  /* 0x0000763214107816 */ /* 0x000fc60000000010 */
[----:B------:R-:W-:Y:S01]  /*28250*/  IMAD.WIDE R8, R0, 0x2, R2 ;  /* 0x0000000200087825 */ /* 0x000fe200078e0202 */
[----:B------:R-:W-:-:S03]  /*28260*/  ISETP.LT.AND P6, PT, R27, c[0x0][0x178], !P6 ;  /* 0x00005e001b007a0c */ /* 0x000fc600077c1270 */
[----:B------:R-:W-:Y:S01]  /*28270*/  @P0 STG.E.U16 [R4.64], R16 ;  /* 0x0000001004000986 */ /* 0x000fe2000c101506 */
[----:B------:R-:W-:Y:S01]  /*28280*/  IADD3 R20, R23, 0x67, RZ ;  /* 0x0000006717147810 */ /* 0x000fe20007ffe0ff */
[----:B------:R-:W-:-:S03]  /*28290*/  IMAD.WIDE R12, R0, 0x2, R28 ;  /* 0x00000002000c7825 */ /* 0x000fc600078e021c */
[----:B------:R-:W-:Y:S02]  /*282a0*/  ISETP.GE.AND P0, PT, R20, c[0x0][0x17c], PT ;  /* 0x00005f0014007a0c */ /* 0x000fe40003f06270 */
[----:B------:R-:W-:Y:S02]  /*282b0*/  IADD3 R20, R23, 0x68, RZ ;  /* 0x0000006817147810 */ /* 0x000fe40007ffe0ff */
[----:B--2---:R-:W-:Y:S01]  /*282c0*/  PRMT R21, R25, 0x7632, R21 ;  /* 0x0000763219157816 */ /* 0x004fe20000000015 */
[----:B-----5:R0:W-:Y:S01]  /*282d0*/  @P4 STG.E.U16 [R8.64], R17 ;  /* 0x0000001108004986 */ /* 0x0201e2000c101506 */
[----:B------:R-:W-:Y:S02]  /*282e0*/  ISETP.LT.AND P4, PT, R7, c[0x0][0x178], !P5 ;  /* 0x00005e0007007a0c */ /* 0x000fe40006f81270 */
[----:B------:R-:W-:Y:S01]  /*282f0*/  PRMT R24, R17, 0x7632, R24 ;  /* 0x0000763211187816 */ /* 0x000fe20000000018 */
[----:B------:R1:W-:Y:S01]  /*28300*/  @P6 STG.E.U16 [R12.64], R25 ;  /* 0x000000190c006986 */ /* 0x0003e2000c101506 */
[----:B0-----:R-:W-:-:S02]  /*28310*/  IADD3 R8, R0, c[0x0][0x198], RZ ;  /* 0x0000660000087a10 */ /* 0x001fc40007ffe0ff */
[----:B------:R-:W-:Y:S02]  /*28320*/  ISETP.LT.AND P6, PT, R7, c[0x0][0x178], !P2 ;  /* 0x00005e0007007a0c */ /* 0x000fe400057c1270 */
[----:B------:R-:W2:Y:S01]  /*28330*/  LDL.LU R7, [R1+0xc9c] ;  /* 0x000c9c0001077983 */ /* 0x000ea20000300800 */
[----:B------:R-:W-:-:S03]  /*28340*/  IMAD.WIDE R4, R8, 0x2, R2 ;  /* 0x0000000208047825 */ /* 0x000fc600078e0202 */
[----:B-1----:R-:W5:Y:S04]  /*28350*/  LDL.LU R25, [R1+0x88] ;  /* 0x0000880001197983 */ /* 0x002f680000300800 */
[----:B------:R0:W-:Y:S01]  /*28360*/  @P4 STG.E.U16 [R4.64], R24 ;  /* 0x0000001804004986 */ /* 0x0001e2000c101506 */
[----:B------:R-:W-:-:S03]  /*28370*/  ISETP.GE.AND P4, PT, R20, c[0x0][0x17c], PT ;  /* 0x00005f0014007a0c */ /* 0x000fc60003f86270 */
[----:B0-----:R-:W2:Y:S04]  /*28380*/  LDL.LU R5, [R1+0x78] ;  /* 0x0000780001057983 */ /* 0x001ea80000300800 */
[----:B------:R-:W2:Y:S04]  /*28390*/  LDL.LU R20, [R1+0x770] ;  /* 0x0007700001147983 */ /* 0x000ea80000300800 */
[----:B------:R-:W3:Y:S01]  /*283a0*/  LDL.LU R24, [R1+0xb8] ;  /* 0x0000b80001187983 */ /* 0x000ee20000300800 */
[C---:B------:R-:W-:Y:S02]  /*283b0*/  ISETP.LT.AND P5, PT, R27.reuse, c[0x0][0x178], !P5 ;  /* 0x00005e001b007a0c */ /* 0x040fe40006fa1270 */
[----:B------:R-:W-:-:S02]  /*283c0*/  ISETP.LT.AND P2, PT, R27, c[0x0][0x178], !P2 ;  /* 0x00005e001b007a0c */ /* 0x000fc40005741270 */
[C---:B------:R-:W-:Y:S01]  /*283d0*/  IADD3 R0, R8.reuse, c[0x0][0x198], RZ ;  /* 0x0000660008007a10 */ /* 0x040fe20007ffe0ff */
[----:B------:R-:W-:-:S04]  /*283e0*/  IMAD.WIDE R8, R8, 0x2, R28 ;  /* 0x0000000208087825 */ /* 0x000fc800078e021c */
[----:B------:R-:W-:-:S04]  /*283f0*/  IMAD.WIDE R12, R0, 0x2, R2 ;  /* 0x00000002000c7825 */ /* 0x000fc800078e0202 */
[----:B------:R0:W-:Y:S01]  /*28400*/  @P5 STG.E.U16 [R8.64], R21 ;  /* 0x0000001508005986 */ /* 0x0001e2000c101506 */
[C---:B------:R-:W-:Y:S01]  /*28410*/  IMAD.WIDE R16, R0.reuse, 0x2, R28 ;  /* 0x0000000200107825 */ /* 0x040fe200078e021c */
[----:B0-----:R-:W-:-:S04]  /*28420*/  IADD3 R8, R0, c[0x0][0x198], RZ ;  /* 0x0000660000087a10 */ /* 0x001fc80007ffe0ff */
[----:B------:R-:W-:Y:S02]  /*28430*/  IADD3 R0, R8, c[0x0][0x198], RZ ;  /* 0x0000660008007a10 */ /* 0x000fe40007ffe0ff */
[C---:B--2---:R-:W-:Y:S01]  /*28440*/  ISETP.LT.AND P5, PT, R20.reuse, c[0x0][0x178], !P1 ;  /* 0x00005e0014007a0c */ /* 0x044fe20004fa1270 */
[----:B------:R0:W-:Y:S01]  /*28450*/  @P6 STG.E.U16 [R12.64], R5 ;  /* 0x000000050c006986 */ /* 0x0001e2000c101506 */
[C---:B------:R-:W-:Y:S02]  /*28460*/  ISETP.LT.AND P1, PT, R27.reuse, c[0x0][0x178], !P1 ;  /* 0x00005e001b007a0c */ /* 0x040fe40004f21270 */
[----:B------:R-:W-:Y:S01]  /*28470*/  ISETP.LT.AND P6, PT, R20, c[0x0][0x178], !P3 ;  /* 0x00005e0014007a0c */ /* 0x000fe20005fc1270 */
[----:B------:R1:W-:Y:S01]  /*28480*/  @P2 STG.E.U16 [R16.64], R6 ;  /* 0x0000000610002986 */ /* 0x0003e2000c101506 */
[----:B------:R-:W-:Y:S02]  /*28490*/  ISETP.LT.AND P3, PT, R27, c[0x0][0x178], !P3 ;  /* 0x00005e001b007a0c */ /* 0x000fe40005f61270 */
[----:B0-----:R-:W-:-:S02]  /*284a0*/  IADD3 R12, R23, 0x69, RZ ;  /* 0x00000069170c7810 */ /* 0x001fc40007ffe0ff */
[----:B-1----:R-:W-:Y:S01]  /*284b0*/  PRMT R6, R5, 0x7632, R6 ;  /* 0x0000763205067816 */ /* 0x002fe20000000006 */
[----:B------:R-:W-:Y:S01]  /*284c0*/  IMAD.WIDE R4, R8, 0x2, R2 ;  /* 0x0000000208047825 */ /* 0x000fe200078e0202 */
[----:B------:R-:W-:Y:S02]  /*284d0*/  ISETP.GE.AND P2, PT, R12, c[0x0][0x17c], PT ;  /* 0x00005f000c007a0c */ /* 0x000fe40003f46270 */
[----:B------:R-:W-:Y:S01]  /*284e0*/  PRMT R16, R6, 0x7632, R16 ;  /* 0x0000763206107816 */ /* 0x000fe20000000010 */
[----:B------:R-:W-:Y:S01]  /*284f0*/  IMAD.WIDE R8, R8, 0x2, R28 ;  /* 0x0000000208087825 */ /* 0x000fe200078e021c */
[----:B------:R0:W-:Y:S03]  /*28500*/  @P5 STG.E.U16 [R4.64], R6 ;  /* 0x0000000604005986 */ /* 0x0001e6000c101506 */
[----:B------:R-:W-:Y:S01]  /*28510*/  IMAD.WIDE R12, R0, 0x2, R2 ;  /* 0x00000002000c7825 */ /* 0x000fe200078e0202 */
[----:B------:R-:W-:Y:S01]  /*28520*/  @P1 STG.E.U16 [R8.64], R16 ;  /* 0x0000001008001986 */ /* 0x000fe2000c101506 */
[----:B0-----:R-:W-:-:S03]  /*28530*/  IADD3 R6, R23, 0x6b, RZ ;  /* 0x0000006b17067810 */ /* 0x001fc60007ffe0ff */
[----:B-----5:R0:W-:Y:S01]  /*28540*/  @P6 STG.E.U16 [R12.64], R25 ;  /* 0x000000190c006986 */ /* 0x0201e2000c101506 */
[----:B------:R-:W-:Y:S02]  /*28550*/  ISETP.GE.AND P1, PT, R6, c[0x0][0x17c], PT ;  /* 0x00005f0006007a0c */ /* 0x000fe40003f26270 */
[----:B------:R-:W-:Y:S01]  /*28560*/  PRMT R6, R25, 0x7632, R6 ;  /* 0x0000763219067816 */ /* 0x000fe20000000006 */
[--C-:B------:R-:W-:Y:S01]  /*28570*/  IMAD.WIDE R4, R0, 0x2, R28.reuse ;  /* 0x0000000200047825 */ /* 0x100fe200078e021c */
[----:B------:R-:W-:Y:S01]  /*28580*/  ISETP.LT.AND P6, PT, R20, c[0x0][0x178], !P0 ;  /* 0x00005e0014007a0c */ /* 0x000fe200047c1270 */
[----:B0-----:R-:W2:Y:S01]  /*28590*/  LDL.LU R25, [R1+0xa8] ;  /* 0x0000a80001197983 */ /* 0x001ea20000300800 */
[----:B------:R-:W-:Y:S02]  /*285a0*/  IADD3 R0, R0, c[0x0][0x198], RZ ;  /* 0x0000660000007a10 */ /* 0x000fe40007ffe0ff */
[----:B------:R-:W-:Y:S01]  /*285b0*/  ISETP.LT.AND P0, PT, R27, c[0x0][0x178], !P0 ;  /* 0x00005e001b007a0c */ /* 0x000fe20004701270 */
[----:B----4-:R0:W-:Y:S01]  /*285c0*/  @P3 STG.E.U16 [R4.64], R10 ;  /* 0x0000000a04003986 */ /* 0x0101e2000c101506 */
[----:B------:R-:W-:Y:S01]  /*285d0*/  ISETP.LT.AND P3, PT, R20, c[0x0][0x178], !P4 ;  /* 0x00005e0014007a0c */ /* 0x000fe20006761270 */
[----:B------:R-:W-:-:S04]  /*285e0*/  IMAD.WIDE R8, R0, 0x2, R28 ;  /* 0x0000000200087825 */ /* 0x000fc800078e021c */
[C---:B0-----:R-:W-:Y:S01]  /*285f0*/  IMAD.WIDE R4, R0.reuse, 0x2, R2 ;  /* 0x0000000200047825 */ /* 0x041fe200078e0202 */
[----:B------:R-:W-:Y:S02]  /*28600*/  IADD3 R0, R0, c[0x0][0x198], RZ ;  /* 0x0000660000007a10 */ /* 0x000fe40007ffe0ff */
[----:B------:R-:W-:Y:S02]  /*28610*/  PRMT R10, R10, 0x7632, R10 ;  /* 0x000076320a0a7816 */ /* 0x000fe4000000000a */
[----:B------:R0:W-:Y:S04]  /*28620*/  @P6 STG.E.U16 [R4.64], R6 ;  /* 0x0000000604006986 */ /* 0x0001e8000c101506 */
[----:B------:R-:W-:Y:S01]  /*28630*/  @P0 STG.E.U16 [R8.64], R10 ;  /* 0x0000000a08000986 */ /* 0x000fe2000c101506 */
[----:B0-----:R-:W-:Y:S01]  /*28640*/  IMAD.WIDE R4, R0, 0x2, R2 ;  /* 0x0000000200047825 */ /* 0x001fe200078e0202 */
[----:B------:R-:W-:-:S04]  /*28650*/  IADD3 R6, R23, 0x6d, RZ ;  /* 0x0000006d17067810 */ /* 0x000fc80007ffe0ff */
[----:B---3--:R0:W-:Y:S01]  /*28660*/  @P3 STG.E.U16 [R4.64], R24 ;  /* 0x0000001804003986 */ /* 0x0081e2000c101506 */
[----:B------:R-:W-:Y:S02]  /*28670*/  ISETP.GE.AND P3, PT, R6, c[0x0][0x17c], PT ;  /* 0x00005f0006007a0c */ /* 0x000fe40003f66270 */
[----:B------:R-:W-:Y:S02]  /*28680*/  PRMT R6, R24, 0x7632, R6 ;  /* 0x0000763218067816 */ /* 0x000fe40000000006 */
[----:B0-----:R-:W3:Y:S01]  /*28690*/  LDL.LU R24, [R1+0x98] ;  /* 0x0000980001187983 */ /* 0x001ee20000300800 */
[----:B------:R-:W-:Y:S02]  /*286a0*/  ISETP.LT.AND P4, PT, R27, c[0x0][0x178], !P4 ;  /* 0x00005e001b007a0c */ /* 0x000fe40006781270 */
[----:B------:R-:W-:Y:S01]  /*286b0*/  IADD3 R17, R23, 0x6a, RZ ;  /* 0x0000006a17117810 */ /* 0x000fe20007ffe0ff */
[----:B------:R-:W-:Y:S01]  /*286c0*/  IMAD.WIDE R8, R0, 0x2, R28 ;  /* 0x0000000200087825 */ /* 0x000fe200078e021c */
[----:B------:R-:W-:-:S02]  /*286d0*/  ISETP.LT.AND P0, PT, R20, c[0x0][0x178], !P2 ;  /* 0x00005e0014007a0c */ /* 0x000fc40005701270 */
[----:B------:R-:W-:Y:S02]  /*286e0*/  ISETP.GE.AND P5, PT, R17, c[0x0][0x17c], PT ;  /* 0x00005f0011007a0c */ /* 0x000fe40003fa6270 */
[----:B------:R-:W-:Y:S02]  /*286f0*/  IADD3 R0, R0, c[0x0][0x198], RZ ;  /* 0x0000660000007a10 */ /* 0x000fe40007ffe0ff */
[----:B------:R-:W-:-:S03]  /*28700*/  ISETP.LT.AND P2, PT, R27, c[0x0][0x178], !P2 ;  /* 0x00005e001b007a0c */ /* 0x000fc60005741270 */
[----:B------:R0:W-:Y:S01]  /*28710*/  @P4 STG.E.U16 [R8.64], R14 ;  /* 0x0000000e08004986 */ /* 0x0001e2000c101506 */
[----:B------:R-:W-:Y:S01]  /*28720*/  ISETP.LT.AND P4, PT, R20, c[0x0][0x178], !P5 ;  /* 0x00005e0014007a0c */ /* 0x000fe20006f81270 */
[----:B------:R-:W-:Y:S01]  /*28730*/  IMAD.WIDE R4, R0, 0x2, R2 ;  /* 0x0000000200047825 */ /* 0x000fe200078e0202 */
[----:B------:R-:W-:-:S04]  /*28740*/  ISETP.LT.AND P5, PT, R27, c[0x0][0x178], !P5 ;  /* 0x00005e001b007a0c */ /* 0x000fc80006fa1270 */
[----:B------:R1:W-:Y:S01]  /*28750*/  @P0 STG.E.U16 [R4.64], R6 ;  /* 0x0000000604000986 */ /* 0x0003e2000c101506 */
[C---:B0-----:R-:W-:Y:S01]  /*28760*/  IMAD.WIDE R8, R0.reuse, 0x2, R28 ;  /* 0x0000000200087825 */ /* 0x041fe200078e021c */
[----:B------:R-:W-:Y:S02]  /*28770*/  IADD3 R0, R0, c[0x0][0x198], RZ ;  /* 0x0000660000007a10 */ /* 0x000fe40007ffe0ff */
[----:B------:R-:W-:-:S03]  /*28780*/  PRMT R14, R14, 0x7632, R14 ;  /* 0x000076320e0e7816 */ /* 0x000fc6000000000e */
[----:B-1----:R-:W-:Y:S01]  /*28790*/  IMAD.WIDE R4, R0, 0x2, R2 ;  /* 0x0000000200047825 */ /* 0x002fe200078e0202 */
[C---:B------:R-:W-:Y:S01]  /*287a0*/  IADD3 R6, R23.reuse, 0x6e, RZ ;  /* 0x0000006e17067810 */ /* 0x040fe20007ffe0ff */
[----:B------:R0:W-:Y:S01]  /*287b0*/  @P2 STG.E.U16 [R8.64], R14 ;  /* 0x0000000e08002986 */ /* 0x0001e2000c101506 */
[----:B------:R-:W-:Y:S02]  /*287c0*/  ISETP.LT.AND P2, PT, R20, c[0x0][0x178], !P1 ;  /* 0x00005e0014007a0c */ /* 0x000fe40004f41270 */
[----:B------:R-:W-:Y:S02]  /*287d0*/  ISETP.GE.AND P0, PT, R6, c[0x0][0x17c], PT ;  /* 0x00005f0006007a0c */ /* 0x000fe40003f06270 */
[----:B------:R-:W-:Y:S02]  /*287e0*/  IADD3 R6, R0, c[0x0][0x198], RZ ;  /* 0x0000660000067a10 */ /* 0x000fe40007ffe0ff */
[C---:B------:R-:W-:Y:S02]  /*287f0*/  IADD3 R12, R23.reuse, 0x6c, RZ ;  /* 0x0000006c170c7810 */ /* 0x040fe40007ffe0ff */
[----:B0-----:R-:W-:-:S02]  /*28800*/  IADD3 R8, R23, 0x6f, RZ ;  /* 0x0000006f17087810 */ /* 0x001fc40007ffe0ff */
[----:B------:R-:W-:Y:S02]  /*28810*/  ISETP.GE.AND P6, PT, R12, c[0x0][0x17c], PT ;  /* 0x00005f000c007a0c */ /* 0x000fe40003fc6270 */
[----:B------:R-:W-:Y:S01]  /*28820*/  ISETP.LT.AND P1, PT, R27, c[0x0][0x178], !P1 ;  /* 0x00005e001b007a0c */ /* 0x000fe20004f21270 */
[----:B--2---:R0:W-:Y:S01]  /*28830*/  @P4 STG.E.U16 [R4.64], R25 ;  /* 0x0000001904004986 */ /* 0x0041e2000c101506 */
[----:B------:R-:W-:Y:S01]  /*28840*/  ISETP.GE.AND P4, PT, R8, c[0x0][0x17c], PT ;  /* 0x00005f0008007a0c */ /* 0x000fe20003f86270 */
[----:B------:R-:W-:-:S04]  /*28850*/  IMAD.WIDE R8, R6, 0x2, R2 ;  /* 0x0000000206087825 */ /* 0x000fc800078e0202 */
[----:B0-----:R-:W-:Y:S01]  /*28860*/  IMAD.WIDE R4, R0, 0x2, R28 ;  /* 0x0000000200047825 */ /* 0x001fe200078e021c */
[----:B------:R-:W-:Y:S02]  /*28870*/  PRMT R0, R25, 0x7632, R0 ;  /* 0x0000763219007816 */ /* 0x000fe40000000000 */
[----:B------:R-:W2:Y:S04]  /*28880*/  LDL.LU R25, [R1+0x58] ;  /* 0x0000580001197983 */ /* 0x000ea80000300800 */
[----:B------:R0:W-:Y:S01]  /*28890*/  @P5 STG.E.U16 [R4.64], R18 ;  /* 0x0000001204005986 */ /* 0x0001e2000c101506 */
[----:B------:R-:W-:-:S03]  /*288a0*/  ISETP.LT.AND P5, PT, R20, c[0x0][0x178], !P6 ;  /* 0x00005e0014007a0c */ /* 0x000fc600077a1270 */
[----:B------:R1:W-:Y:S04]  /*288b0*/  @P2 STG.E.U16 [R8.64], R0 ;  /* 0x0000000008002986 */ /* 0x0003e8000c101506 */
[----:B------:R-:W4:Y:S01]  /*288c0*/  LDL.LU R14, [R1+0x4c] ;  /* 0x00004c00010e7983 */ /* 0x000f220000300800 */
[----:B0-----:R-:W-:Y:S01]  /*288d0*/  PRMT R18, R18, 0x7632, R18 ;  /* 0x0000763212127816 */ /* 0x001fe20000000012 */
[C---:B------:R-:W-:Y:S01]  /*288e0*/  IMAD.WIDE R4, R6.reuse, 0x2, R28 ;  /* 0x0000000206047825 */ /* 0x040fe200078e021c */
[----:B-1----:R-:W-:Y:S02]  /*288f0*/  IADD3 R0, R6, c[0x0][0x198], RZ ;  /* 0x0000660006007a10 */ /* 0x002fe40007ffe0ff */
[----:B------:R-:W-:-:S03]  /*28900*/  IADD3 R6, R23, 0x71, RZ ;  /* 0x0000007117067810 */ /* 0x000fc60007ffe0ff */
[----:B------:R-:W-:Y:S01]  /*28910*/  IMAD.WIDE R8, R0, 0x2, R2 ;  /* 0x0000000200087825 */ /* 0x000fe200078e0202 */
[----:B------:R-:W-:Y:S01]  /*28920*/  @P1 STG.E.U16 [R4.64], R18 ;  /* 0x0000001204001986 */ /* 0x000fe2000c101506 */
[----:B------:R-:W-:-:S03]  /*28930*/  ISETP.GE.AND P1, PT, R6, c[0x0][0x17c], PT ;  /* 0x00005f0006007a0c */ /* 0x000fc60003f26270 */
[----:B---3--:R0:W-:Y:S01]  /*28940*/  @P5 STG.E.U16 [R8.64], R24 ;  /* 0x0000001808005986 */ /* 0x0081e2000c101506 */
[----:B------:R-:W-:-:S03]  /*28950*/  PRMT R6, R24, 0x7632, R6 ;  /* 0x0000763218067816 */ /* 0x000fc60000000006 */
[----:B0-----:R-:W3:Y:S01]  /*28960*/  LDL.LU R24, [R1+0x2c] ;  /* 0x00002c0001187983 */ /* 0x001ee20000300800 */
[C---:B------:R-:W-:Y:S01]  /*28970*/  ISETP.LT.AND P6, PT, R27.reuse, c[0x0][0x178], !P6 ;  /* 0x00005e001b007a0c */ /* 0x040fe200077c1270 */
[----:B------:R-:W-:Y:S01]  /*28980*/  IMAD.WIDE R12, R0, 0x2, R28 ;  /* 0x00000002000c7825 */ /* 0x000fe200078e021c */
[----:B------:R-:W-:Y:S01]  /*28990*/  ISETP.LT.AND P5, PT, R20, c[0x0][0x178], !P3 ;  /* 0x00005e0014007a0c */ /* 0x000fe20005fa1270 */
[----:B------:R-:W5:Y:S01]  /*289a0*/  LDL.LU R21, [R1+0x6c] ;  /* 0x00006c0001157983 */ /* 0x000f620000300800 */
[----:B------:R-:W-:Y:S02]  /*289b0*/  ISETP.LT.AND P3, PT, R27, c[0x0][0x178], !P3 ;  /* 0x00005e001b007a0c */ /* 0x000fe40005f61270 */
[----:B------:R-:W-:-:S07]  /*289c0*/  IADD3 R8, R0, c[0x0][0x198], RZ ;  /* 0x0000660000087a10 */ /* 0x000fce0007ffe0ff */
[----:B------:R0:W-:Y:S01]  /*289d0*/  @P6 STG.E.U16 [R12.64], R22 ;  /* 0x000000160c006986 */ /* 0x0001e2000c101506 */
[----:B------:R-:W-:Y:S02]  /*289e0*/  ISETP.LT.AND P6, PT, R20, c[0x0][0x178], !P0 ;  /* 0x00005e0014007a0c */ /* 0x000fe400047c1270 */
[----:B------:R-:W-:Y:S02]  /*289f0*/  ISETP.LT.AND P0, PT, R27, c[0x0][0x178], !P0 ;  /* 0x00005e001b007a0c */ /* 0x000fe40004701270 */
[C---:B------:R-:W-:Y:S01]  /*28a00*/  IADD3 R0, R8.reuse, c[0x0][0x198], RZ ;  /* 0x0000660008007a10 */ /* 0x040fe20007ffe0ff */
[----:B------:R-:W-:Y:S01]  /*28a10*/  IMAD.WIDE R4, R8, 0x2, R2 ;  /* 0x0000000208047825 */ /* 0x000fe200078e0202 */
[----:B------:R-:W-:-:S03]  /*28a20*/  IADD3 R10, R23, 0x70, RZ ;  /* 0x00000070170a7810 */ /* 0x000fc60007ffe0ff */
[----:B------:R-:W-:Y:S01]  /*28a30*/  IMAD.WIDE R8, R8, 0x2, R28 ;  /* 0x0000000208087825 */ /* 0x000fe200078e021c */
[----:B0-----:R-:W-:-:S03]  /*28a40*/  PRMT R22, R22, 0x7632, R22 ;  /* 0x0000763216167816 */ /* 0x001fc60000000016 */
[C---:B------:R-:W-:Y:S01]  /*28a50*/  IMAD.WIDE R12, R0.reuse, 0x2, R2 ;  /* 0x00000002000c7825 */ /* 0x040fe200078e0202 */
[----:B------:R0:W-:Y:S03]  /*28a60*/  @P5 STG.E.U16 [R4.64], R6 ;  /* 0x0000000604005986 */ /* 0x0001e6000c101506 */
[----:B------:R-:W-:Y:S01]  /*28a70*/  IMAD.WIDE R16, R0, 0x2, R28 ;  /* 0x0000000200107825 */ /* 0x000fe200078e021c */
[----:B------:R1:W-:Y:S01]  /*28a80*/  @P3 STG.E.U16 [R8.64], R22 ;  /* 0x0000001608003986 */ /* 0x0003e2000c101506 */
[----:B------:R-:W-:Y:S02]  /*28a90*/  ISETP.GE.AND P2, PT, R10, c[0x0][0x17c], PT ;  /* 0x00005f000a007a0c */ /* 0x000fe40003f46270 */
[----:B------:R-:W-:Y:S02]  /*28aa0*/  IADD3 R10, R23, 0x72, RZ ;  /* 0x00000072170a7810 */ /* 0x000fe40007ffe0ff */
[----:B------:R-:W-:-:S02]  /*28ab0*/  ISETP.LT.AND P3, PT, R20, c[0x0][0x178], !P2 ;  /* 0x00005e0014007a0c */ /* 0x000fc40005761270 */
[----:B------:R-:W-:Y:S02]  /*28ac0*/  ISETP.GE.AND P5, PT, R10, c[0x0][0x17c], PT ;  /* 0x00005f000a007a0c */ /* 0x000fe40003fa6270 */
[----:B0-----:R-:W-:Y:S02]  /*28ad0*/  IADD3 R4, R0, c[0x0][0x198], RZ ;  /* 0x0000660000047a10 */ /* 0x001fe40007ffe0ff */
[----:B------:R-:W-:Y:S02]  /*28ae0*/  ISETP.LT.AND P2, PT, R27, c[0x0][0x178], !P2 ;  /* 0x00005e001b007a0c */ /* 0x000fe40005741270 */
[C---:B------:R-:W-:Y:S01]  /*28af0*/  IADD3 R6, R4.reuse, c[0x0][0x198], RZ ;  /* 0x0000660004067a10 */ /* 0x040fe20007ffe0ff */
[----:B-1----:R-:W-:-:S04]  /*28b00*/  IMAD.WIDE R8, R4, 0x2, R2 ;  /* 0x0000000204087825 */ /* 0x002fc800078e0202 */
[----:B------:R-:W-:Y:S01]  /*28b10*/  IMAD.WIDE R4, R4, 0x2, R28 ;  /* 0x0000000204047825 */ /* 0x000fe200078e021c */
[----:B--2---:R0:W-:Y:S04]  /*28b20*/  @P6 STG.E.U16 [R12.64], R25 ;  /* 0x000000190c006986 */ /* 0x0041e8000c101506 */
[----:B------:R1:W-:Y:S01]  /*28b30*/  @P0 STG.E.U16 [R16.64], R26 ;  /* 0x0000001a10000986 */ /* 0x0003e2000c101506 */
[----:B------:R-:W-:Y:S02]  /*28b40*/  ISETP.LT.AND P0, PT, R20, c[0x0][0x178], !P4 ;  /* 0x00005e0014007a0c */ /* 0x000fe40006701270 */
[----:B------:R-:W-:Y:S02]  /*28b50*/  ISETP.LT.AND P4, PT, R27, c[0x0][0x178], !P4 ;  /* 0x00005e001b007a0c */ /* 0x000fe40006781270 */
[----:B------:R-:W-:-:S02]  /*28b60*/  PRMT R10, R25, 0x7632, R10 ;  /* 0x00007632190a7816 */ /* 0x000fc4000000000a */
[----:B0-----:R-:W2:Y:S01]  /*28b70*/  LDL.LU R25, [R1+0x3c] ;  /* 0x00003c0001197983 */ /* 0x001ea20000300800 */
[----:B-1----:R-:W-:-:S06]  /*28b80*/  PRMT R26, R26, 0x7632, R26 ;  /* 0x000076321a1a7816 */ /* 0x002fcc000000001a */
[----:B------:R0:W-:Y:S04]  /*28b90*/  @P0 STG.E.U16 [R8.64], R10 ;  /* 0x0000000a08000986 */ /* 0x0001e8000c101506 */
[----:B------:R1:W-:Y:S01]  /*28ba0*/  @P4 STG.E.U16 [R4.64], R26 ;  /* 0x0000001a04004986 */ /* 0x0003e2000c101506 */
[----:B0-----:R-:W-:-:S04]  /*28bb0*/  IMAD.WIDE R8, R6, 0x2, R2 ;  /* 0x0000000206087825 */ /* 0x001fc800078e0202 */
[----:B-1----:R-:W-:Y:S01]  /*28bc0*/  IMAD.WIDE R4, R6, 0x2, R28 ;  /* 0x0000000206047825 */ /* 0x002fe200078e021c */
[----:B----4-:R-:W-:Y:S01]  /*28bd0*/  @P3 STG.E.U16 [R8.64], R14 ;  /* 0x0000000e08003986 */ /* 0x010fe2000c101506 */
[----:B---3--:R-:W-:-:S03]  /*28be0*/  PRMT R10, R24, 0x7632, R10 ;  /* 0x00007632180a7816 */ /* 0x008fc6000000000a */
[----:B------:R0:W-:Y:S04]  /*28bf0*/  @P2 STG.E.U16 [R4.64], R24 ;  /* 0x0000001804002986 */ /* 0x0001e8000c101506 */
[----:B0-----:R-:W3:Y:S01]  /*28c00*/  LDL.LU R24, [R1+0x7c] ;  /* 0x00007c0001187983 */ /* 0x001ee20000300800 */
[----:B------:R-:W-:Y:S02]  /*28c10*/  ISETP.LT.AND P3, PT, R20, c[0x0][0x178], !P1 ;  /* 0x00005e0014007a0c */ /* 0x000fe40004f61270 */
[----:B------:R-:W-:Y:S02]  /*28c20*/  ISETP.LT.AND P1, PT, R27, c[0x0][0x178], !P1 ;  /* 0x00005e001b007a0c */ /* 0x000fe40004f21270 */
[C---:B------:R-:W-:Y:S02]  /*28c30*/  IADD3 R12, R23.reuse, 0x73, RZ ;  /* 0x00000073170c7810 */ /* 0x040fe40007ffe0ff */
[----:B------:R-:W-:-:S02]  /*28c40*/  IADD3 R0, R23, 0x74, RZ ;  /* 0x0000007417007810 */ /* 0x000fc40007ffe0ff */
[----:B------:R-:W-:Y:S02]  /*28c50*/  IADD3 R13, R6, c[0x0][0x198], RZ ;  /* 0x00006600060d7a10 */ /* 0x000fe40007ffe0ff */
[----:B------:R-:W-:Y:S02]  /*28c60*/  ISETP.LT.AND P4, PT, R20, c[0x0][0x178], !P5 ;  /* 0x00005e0014007a0c */ /* 0x000fe40006f81270 */
[----:B------:R-:W-:Y:S01]  /*28c70*/  ISETP.LT.AND P5, PT, R27, c[0x0][0x178], !P5 ;  /* 0x00005e001b007a0c */ /* 0x000fe20006fa1270 */
[C---:B------:R-:W-:Y:S01]  /*28c80*/  IMAD.WIDE R4, R13.reuse, 0x2, R2 ;  /* 0x000000020d047825 */ /* 0x040fe200078e0202 */
[----:B------:R-:W-:Y:S02]  /*28c90*/  ISETP.GE.AND P6, PT, R12, c[0x0][0x17c], PT ;  /* 0x00005f000c007a0c */ /* 0x000fe40003fc6270 */
[----:B------:R-:W-:Y:S01]  /*28ca0*/  ISETP.GE.AND P0, PT, R0, c[0x0][0x17c], PT ;  /* 0x00005f0000007a0c */ /* 0x000fe20003f06270 */
[----:B------:R-:W-:Y:S01]  /*28cb0*/  IMAD.WIDE R8, R13, 0x2, R28 ;  /* 0x000000020d087825 */ /* 0x000fe200078e021c */
[----:B------:R-:W-:-:S02]  /*28cc0*/  PRMT R0, R14, 0x7632, R0 ;  /* 0x000076320e007816 */ /* 0x000fc40000000000 */
[----:B------:R-:W-:Y:S02]  /*28cd0*/  IADD3 R12, R23, 0x75, RZ ;  /* 0x00000075170c7810 */ /* 0x000fe40007ffe0ff */
[----:B------:R-:W-:Y:S01]  /*28ce0*/  IADD3 R6, R13, c[0x0][0x198], RZ ;  /* 0x000066000d067a10 */ /* 0x000fe20007ffe0ff */
[----:B------:R0:W-:Y:S01]  /*28cf0*/  @P3 STG.E.U16 [R4.64], R0 ;  /* 0x0000000004003986 */ /* 0x0001e2000c101506 */
[----:B------:R-:W-:-:S03]  /*28d00*/  ISETP.GE.AND P2, PT, R12, c[0x0][0x17c], PT ;  /* 0x00005f000c007a0c */ /* 0x000fc60003f46270 */
[----:B------:R-:W-:Y:S01]  /*28d10*/  IMAD.WIDE R12, R6, 0x2, R2 ;  /* 0x00000002060c7825 */ /* 0x000fe200078e0202 */
[----:B------:R1:W-:Y:S01]  /*28d20*/  @P1 STG.E.U16 [R8.64], R10 ;  /* 0x0000000a08001986 */ /* 0x0003e2000c101506 */
[----:B------:R-:W-:Y:S02]  /*28d30*/  ISETP.LT.AND P1, PT, R20, c[0x0][0x178], !P6 ;  /* 0x00005e0014007a0c */ /* 0x000fe40007721270 */
[C---:B------:R-:W-:Y:S01]  /*28d40*/  IADD3 R17, R6.reuse, c[0x0][0x198], RZ ;  /* 0x0000660006117a10 */ /* 0x040fe20007ffe0ff */
[----:B0-----:R-:W-:Y:S01]  /*28d50*/  IMAD.WIDE R4, R6, 0x2, R28 ;  /* 0x0000000206047825 */ /* 0x001fe200078e021c */
[----:B-----5:R-:W-:Y:S01]  /*28d60*/  @P4 STG.E.U16 [R12.64], R21 ;  /* 0x000000150c004986 */ /* 0x020fe2000c101506 */
[----:B------:R-:W-:Y:S02]  /*28d70*/  ISETP.LT.AND P6, PT, R27, c[0x0][0x178], !P6 ;  /* 0x00005e001b007a0c */ /* 0x000fe400077c1270 */
[----:B------:R-:W-:Y:S01]  /*28d80*/  ISETP.LT.AND P4, PT, R20, c[0x0][0x178], !P0 ;  /* 0x00005e0014007a0c */ /* 0x000fe20004781270 */
[----:B-1----:R-:W-:Y:S01]  /*28d90*/  IMAD.WIDE R8, R17, 0x2, R2 ;  /* 0x0000000211087825 */ /* 0x002fe200078e0202 */
[----:B------:R-:W-:-:S02]  /*28da0*/  PRMT R0, R21, 0x7632, R0 ;  /* 0x0000763215007816 */ /* 0x000fc40000000000 */
[----:B------:R-:W-:Y:S02]  /*28db0*/  IADD3 R6, R17, c[0x0][0x198], RZ ;  /* 0x0000660011067a10 */ /* 0x000fe40007ffe0ff */
[----:B--2---:R-:W-:Y:S01]  /*28dc0*/  PRMT R10, R25, 0x7632, R10 ;  /* 0x00007632190a7816 */ /* 0x004fe2000000000a */
[----:B------:R0:W-:Y:S04]  /*28dd0*/  @P5 STG.E.U16 [R4.64], R25 ;  /* 0x0000001904005986 */ /* 0x0001e8000c101506 */
[----:B------:R1:W-:Y:S04]  /*28de0*/  @P1 STG.E.U16 [R8.64], R0 ;  /* 0x0000000008001986 */ /* 0x0003e8000c101506 */
[----:B0-----:R-:W2:Y:S01]  /*28df0*/  LDL.LU R25, [R1+0x8c] ;  /* 0x00008c0001197983 */ /* 0x001ea20000300800 */
[----:B------:R-:W-:-:S04]  /*28e00*/  IMAD.WIDE R4, R17, 0x2, R28 ;  /* 0x0000000211047825 */ /* 0x000fc800078e021c */
[----:B-1----:R-:W-:Y:S01]  /*28e10*/  IMAD.WIDE R8, R6, 0x2, R2 ;  /* 0x0000000206087825 */ /* 0x002fe200078e0202 */
[----:B------:R-:W-:Y:S04]  /*28e20*/  @P6 STG.E.U16 [R4.64], R10 ;  /* 0x0000000a04006986 */ /* 0x000fe8000c101506 */
[----:B---3--:R0:W-:Y:S02]  /*28e30*/  @P4 STG.E.U16 [R8.64], R24 ;  /* 0x0000001808004986 */ /* 0x0081e4000c101506 */
[----:B0-----:R-:W-:Y:S02]  /*28e40*/  PRMT R9, R24, 0x7632, R9 ;  /* 0x0000763218097816 */ /* 0x001fe40000000009 */
[----:B------:R-:W3:Y:S01]  /*28e50*/  LDL.LU R24, [R1+0xbc] ;  /* 0x0000bc0001187983 */ /* 0x000ee20000300800 */
[----:B------:R-:W-:-:S02]  /*28e60*/  ISETP.LT.AND P0, PT, R27, c[0x0][0x178], !P0 ;  /* 0x00005e001b007a0c */ /* 0x000fc40004701270 */
[----:B------:R-:W-:Y:S01]  /*28e70*/  IADD3 R14, R23, 0x76, RZ ;  /* 0x00000076170e7810 */ /* 0x000fe20007ffe0ff */
[----:B------:R-:W-:Y:S01]  /*28e80*/  IMAD.WIDE R4, R6, 0x2, R28 ;  /* 0x0000000206047825 */ /* 0x000fe200078e021c */
[----:B------:R-:W-:Y:S02]  /*28e90*/  ISETP.LT.AND P6, PT, R20, c[0x0][0x178], !P2 ;  /* 0x00005e0014007a0c */ /* 0x000fe400057c1270 */
[----:B------:R-:W-:Y:S02]  /*28ea0*/  ISETP.GE.AND P3, PT, R14, c[0x0][0x17c], PT ;  /* 0x00005f000e007a0c */ /* 0x000fe40003f66270 */
[----:B------:R-:W-:Y:S02]  /*28eb0*/  IADD3 R17, R6, c[0x0][0x198], RZ ;  /* 0x0000660006117a10 */ /* 0x000fe40007ffe0ff */
[----:B------:R-:W-:-:S03]  /*28ec0*/  ISETP.LT.AND P2, PT, R27, c[0x0][0x178], !P2 ;  /* 0x00005e001b007a0c */ /* 0x000fc60005741270 */
[----:B------:R0:W-:Y:S01]  /*28ed0*/  @P0 STG.E.U16 [R4.64], R7 ;  /* 0x0000000704000986 */ /* 0x0001e2000c101506 */
[----:B------:R-:W-:Y:S02]  /*28ee0*/  ISETP.LT.AND P0, PT, R20, c[0x0][0x178], !P3 ;  /* 0x00005e0014007a0c */ /* 0x000fe40005f01270 */
[----:B------:R-:W-:Y:S02]  /*28ef0*/  ISETP.LT.AND P3, PT, R27, c[0x0][0x178], !P3 ;  /* 0x00005e001b007a0c */ /* 0x000fe40005f61270 */
[----:B------:R-:W-:Y:S02]  /*28f00*/  IADD3 R13, R17, c[0x0][0x198], RZ ;  /* 0x00006600110d7a10 */ /* 0x000fe40007ffe0ff */
[----:B------:R-:W-:Y:S01]  /*28f10*/  IADD3 R8, R23, 0x7a, RZ ;  /* 0x0000007a17087810 */ /* 0x000fe20007ffe0ff */
[----:B0-----:R-:W-:Y:S01]  /*28f20*/  IMAD.WIDE R4, R17, 0x2, R2 ;  /* 0x0000000211047825 */ /* 0x001fe200078e0202 */
[----:B------:R-:W-:Y:S02]  /*28f30*/  IADD3 R16, R23, 0x77, RZ ;  /* 0x0000007717107810 */ /* 0x000fe40007ffe0ff */
[----:B------:R-:W-:-:S02]  /*28f40*/  PRMT R0, R7, 0x7632, R0 ;  /* 0x0000763207007816 */ /* 0x000fc40000000000 */
[----:B------:R0:W-:Y:S01]  /*28f50*/  @P6 STG.E.U16 [R4.64], R9 ;  /* 0x0000000904006986 */ /* 0x0001e2000c101506 */
[----:B------:R-:W-:Y:S01]  /*28f60*/  IADD3 R14, R23, 0x78, RZ ;  /* 0x00000078170e7810 */ /* 0x000fe20007ffe0ff */
[----:B------:R-:W-:Y:S01]  /*28f70*/  IMAD.WIDE R6, R13, 0x2, R2 ;  /* 0x000000020d067825 */ /* 0x000fe200078e0202 */
[----:B------:R-:W-:Y:S02]  /*28f80*/  ISETP.GE.AND P6, PT, R8, c[0x0][0x17c], PT ;  /* 0x00005f0008007a0c */ /* 0x000fe40003fc6270 */
[----:B------:R-:W-:Y:S02]  /*28f90*/  ISETP.GE.AND P5, PT, R16, c[0x0][0x17c], PT ;  /* 0x00005f0010007a0c */ /* 0x000fe40003fa6270 */
[----:B------:R-:W-:Y:S01]  /*28fa0*/  IADD3 R12, R23, 0x79, RZ ;  /* 0x00000079170c7810 */ /* 0x000fe20007ffe0ff */
[----:B0-----:R-:W-:Y:S01]  /*28fb0*/  IMAD.WIDE R4, R17, 0x2, R28 ;  /* 0x0000000211047825 */ /* 0x001fe200078e021c */
[----:B------:R-:W-:-:S03]  /*28fc0*/  ISETP.GE.AND P1, PT, R14, c[0x0][0x17c], PT ;  /* 0x00005f000e007a0c */ /* 0x000fc60003f26270 */
[C---:B------:R-:W-:Y:S01]  /*28fd0*/  IMAD.WIDE R8, R13.reuse, 0x2, R28 ;  /* 0x000000020d087825 */ /* 0x040fe200078e021c */
[----:B------:R0:W-:Y:S01]  /*28fe0*/  @P2 STG.E.U16 [R4.64], R0 ;  /* 0x0000000004002986 */ /* 0x0001e2000c101506 */
[----:B------:R-:W-:Y:S02]  /*28ff0*/  ISETP.GE.AND P4, PT, R12, c[0x0][0x17c], PT ;  /* 0x00005f000c007a0c */ /* 0x000fe40003f86270 */
[----:B------:R-:W-:-:S04]  /*29000*/  IADD3 R13, R13, c[0x0][0x198], RZ ;  /* 0x000066000d0d7a10 */ /* 0x000fc80007ffe0ff */
[----:B------:R-:W-:Y:S02]  /*29010*/  IADD3 R17, R13, c[0x0][0x198], RZ ;  /* 0x000066000d117a10 */ /* 0x000fe40007ffe0ff */
[----:B------:R-:W-:Y:S01]  /*29020*/  PRMT R14, R11, 0x7632, R14 ;  /* 0x000076320b0e7816 */ /* 0x000fe2000000000e */
[----:B0-----:R-:W-:Y:S01]  /*29030*/  IMAD.WIDE R4, R13, 0x2, R2 ;  /* 0x000000020d047825 */ /* 0x001fe200078e0202 */
[----:B------:R-:W-:Y:S01]  /*29040*/  IADD3 R0, R23, 0x7c, RZ ;  /* 0x0000007c17007810 */ /* 0x000fe20007ffe0ff */
[----:B--2---:R0:W-:Y:S01]  /*29050*/  @P0 STG.E.U16 [R6.64], R25 ;  /* 0x0000001906000986 */ /* 0x0041e2000c101506 */
[----:B------:R-:W-:Y:S02]  /*29060*/  ISETP.LT.AND P0, PT, R20, c[0x0][0x178], !P5 ;  /* 0x00005e0014007a0c */ /* 0x000fe40006f01270 */
[----:B------:R-:W-:Y:S01]  /*29070*/  ISETP.LT.AND P5, PT, R27, c[0x0][0x178], !P5 ;  /* 0x00005e001b007a0c */ /* 0x000fe20006fa1270 */
[----:B------:R1:W-:Y:S01]  /*29080*/  @P3 STG.E.U16 [R8.64], R11 ;  /* 0x0000000b08003986 */ /* 0x0003e2000c101506 */
[----:B------:R-:W-:-:S02]  /*29090*/  PRMT R12, R25, 0x7632, R12 ;  /* 0x00007632190c7816 */ /* 0x000fc4000000000c */
[----:B------:R-:W-:Y:S01]  /*290a0*/  ISETP.LT.AND P3, PT, R20, c[0x0][0x178], !P1 ;  /* 0x00005e0014007a0c */ /* 0x000fe20004f61270 */
[----:B0-----:R-:W2:Y:S01]  /*290b0*/  LDL.LU R25, [R1+0xac] ;  /* 0x0000ac0001197983 */ /* 0x001ea20000300800 */
[----:B------:R-:W-:-:S04]  /*290c0*/  IMAD.WIDE R6, R13, 0x2, R28 ;  /* 0x000000020d067825 */ /* 0x000fc800078e021c */
[----:B-1----:R-:W-:Y:S01]  /*290d0*/  IMAD.WIDE R8, R17, 0x2, R2 ;  /* 0x0000000211087825 */ /* 0x002fe200078e0202 */
[----:B------:R-:W-:Y:S01]  /*290e0*/  @P0 STG.E.U16 [R4.64], R12 ;  /* 0x0000000c04000986 */ /* 0x000fe2000c101506 */
[----:B------:R-:W-:-:S03]  /*290f0*/  ISETP.GE.AND P0, PT, R0, c[0x0][0x17c], PT ;  /* 0x00005f0000007a0c */ /* 0x000fc60003f06270 */
[----:B------:R-:W-:Y:S01]  /*29100*/  @P5 STG.E.U16 [R6.64], R14 ;  /* 0x0000000e06005986 */ /* 0x000fe2000c101506 */
[----:B---3--:R-:W-:-:S03]  /*29110*/  PRMT R0, R24, 0x7632, R0 ;  /* 0x0000763218007816 */ /* 0x008fc60000000000 */
[----:B------:R0:W-:Y:S04]  /*29120*/  @P3 STG.E.U16 [R8.64], R24 ;  /* 0x0000001808003986 */ /* 0x0001e8000c101506 */
[----:B0-----:R-:W3:Y:S01]  /*29130*/  LDL.LU R24, [R1+0x9c] ;  /* 0x00009c0001187983 */ /* 0x001ee20000300800 */
[----:B------:R-:W-:Y:S02]  /*29140*/  IADD3 R10, R23, 0x7b, RZ ;  /* 0x0000007b170a7810 */ /* 0x000fe40007ffe0ff */
[----:B------:R-:W-:Y:S02]  /*29150*/  ISETP.LT.AND P1, PT, R27, c[0x0][0x178], !P1 ;  /* 0x00005e001b007a0c */ /* 0x000fe40004f21270 */
[----:B------:R-:W-:Y:S01]  /*29160*/  ISETP.GE.AND P2, PT, R10, c[0x0][0x17c], PT ;  /* 0x00005f000a007a0c */ /* 0x000fe20003f46270 */
[----:B------:R-:W-:Y:S01]  /*29170*/  IMAD.WIDE R10, R17, 0x2, R28 ;  /* 0x00000002110a7825 */ /* 0x000fe200078e021c */
[----:B------:R-:W-:-:S02]  /*29180*/  ISETP.LT.AND P3, PT, R20, c[0x0][0x178], !P4 ;  /* 0x00005e0014007a0c */ /* 0x000fc40006761270 */
[----:B------:R-:W-:Y:S02]  /*29190*/  ISETP.LT.AND P4, PT, R27, c[0x0][0x178], !P4 ;  /* 0x00005e001b007a0c */ /* 0x000fe40006781270 */
[----:B------:R-:W-:Y:S02]  /*291a0*/  IADD3 R17, R17, c[0x0][0x198], RZ ;  /* 0x0000660011117a10 */ /* 0x000fe40007ffe0ff */
[----:B------:R-:W-:Y:S02]  /*291b0*/  ISETP.LT.AND P5, PT, R20, c[0x0][0x178], !P6 ;  /* 0x00005e0014007a0c */ /* 0x000fe400077a1270 */
[C---:B------:R-:W-:Y:S01]  /*291c0*/  IADD3 R21, R17.reuse, c[0x0][0x198], RZ ;  /* 0x0000660011157a10 */ /* 0x040fe20007ffe0ff */
[----:B------:R-:W-:Y:S01]  /*291d0*/  IMAD.WIDE R4, R17, 0x2, R2 ;  /* 0x0000000211047825 */ /* 0x000fe200078e0202 */
[----:B------:R-:W-:-:S03]  /*291e0*/  PRMT R16, R15, 0x7632, R16 ;  /* 0x000076320f107816 */ /* 0x000fc60000000010 */
[----:B------:R-:W-:Y:S01]  /*291f0*/  IMAD.WIDE R6, R17, 0x2, R28 ;  /* 0x0000000211067825 */ /* 0x000fe200078e021c */
[----:B------:R0:W-:Y:S01]  /*29200*/  @P1 STG.E.U16 [R10.64], R15 ;  /* 0x0000000f0a001986 */ /* 0x0001e2000c101506 */
[----:B------:R-:W-:Y:S02]  /*29210*/  ISETP.LT.AND P6, PT, R27, c[0x0][0x178], !P6 ;  /* 0x00005e001b007a0c */ /* 0x000fe400077c1270 */
[----:B------:R-:W-:Y:S01]  /*29220*/  IMAD.WIDE R8, R21, 0x2, R2 ;  /* 0x0000000215087825 */ /* 0x000fe200078e0202 */
[----:B------:R1:W-:Y:S01]  /*29230*/  @P3 STG.E.U16 [R4.64], R0 ;  /* 0x0000000004003986 */ /* 0x0003e2000c101506 */
[----:B------:R-:W-:-:S03]  /*29240*/  IADD3 R13, R23, 0x7d, RZ ;  /* 0x0000007d170d7810 */ /* 0x000fc60007ffe0ff */
[----:B------:R4:W-:Y:S01]  /*29250*/  @P4 STG.E.U16 [R6.64], R16 ;  /* 0x0000001006004986 */ /* 0x0009e2000c101506 */
[----:B------:R-:W-:Y:S02]  /*29260*/  ISETP.LT.AND P4, PT, R20, c[0x0][0x178], !P2 ;  /* 0x00005e0014007a0c */ /* 0x000fe40005781270 */
[----:B------:R-:W-:Y:S02]  /*29270*/  ISETP.LT.AND P2, PT, R27, c[0x0][0x178], !P2 ;  /* 0x00005e001b007a0c */ /* 0x000fe40005741270 */
[----:B0-----:R-:W-:Y:S02]  /*29280*/  IADD3 R11, R21, c[0x0][0x198], RZ ;  /* 0x00006600150b7a10 */ /* 0x001fe40007ffe0ff */
[----:B------:R-:W-:Y:S02]  /*29290*/  IADD3 R12, R23, 0x7e, RZ ;  /* 0x0000007e170c7810 */ /* 0x000fe40007ffe0ff */
[----:B------:R-:W-:Y:S01]  /*292a0*/  ISETP.GE.AND P1, PT, R13, c[0x0][0x17c], PT ;  /* 0x00005f000d007a0c */ /* 0x000fe20003f26270 */
[----:B-1----:R-:W-:Y:S01]  /*292b0*/  IMAD.WIDE R4, R21, 0x2, R28 ;  /* 0x0000000215047825 */ /* 0x002fe200078e021c */
[----:B------:R-:W-:-:S02]  /*292c0*/  IADD3 R13, R11, c[0x0][0x198], RZ ;  /* 0x000066000b0d7a10 */ /* 0x000fc40007ffe0ff */
[----:B------:R-:W-:Y:S01]  /*292d0*/  ISETP.GE.AND P3, PT, R12, c[0x0][0x17c], PT ;  /* 0x00005f000c007a0c */ /* 0x000fe20003f66270 */
[----:B----4-:R-:W-:Y:S01]  /*292e0*/  IMAD.WIDE R6, R11, 0x2, R2 ;  /* 0x000000020b067825 */ /* 0x010fe200078e0202 */
[----:B------:R-:W-:Y:S02]  /*292f0*/  IADD3 R12, R23, 0x7f, RZ ;  /* 0x0000007f170c7810 */ /* 0x000fe40007ffe0ff */
[----:B------:R-:W-:Y:S01]  /*29300*/  PRMT R0, R19, 0x7632, R0 ;  /* 0x0000763213007816 */ /* 0x000fe20000000000 */
[----:B------:R-:W4:Y:S04]  /*29310*/  LDL.LU R23, [R1+0xc98] ;  /* 0x000c980001177983 */ /* 0x000f280000300800 */
[----:B--2---:R0:W-:Y:S01]  /*29320*/  @P5 STG.E.U16 [R8.64], R25 ;  /* 0x0000001908005986 */ /* 0x0041e2000c101506 */
[----:B------:R-:W-:-:S02]  /*29330*/  ISETP.LT.AND P5, PT, R20, c[0x0][0x178], !P0 ;  /* 0x00005e0014007a0c */ /* 0x000fc400047a1270 */
[----:B------:R-:W-:Y:S01]  /*29340*/  PRMT R14, R25, 0x7632, R14 ;  /* 0x00007632190e7816 */ /* 0x000fe2000000000e */
[----:B------:R1:W-:Y:S01]  /*29350*/  @P6 STG.E.U16 [R4.64], R19 ;  /* 0x0000001304006986 */ /* 0x0003e2000c101506 */
[----:B------:R-:W-:-:S03]  /*29360*/  ISETP.GE.AND P6, PT, R12, c[0x0][0x17c], PT ;  /* 0x00005f000c007a0c */ /* 0x000fc60003fc6270 */
[----:B------:R2:W-:Y:S01]  /*29370*/  @P4 STG.E.U16 [R6.64], R14 ;  /* 0x0000000e06004986 */ /* 0x0005e2000c101506 */
[----:B0-----:R-:W-:-:S03]  /*29380*/  IMAD.WIDE R8, R11, 0x2, R28 ;  /* 0x000000020b087825 */ /* 0x001fc600078e021c */
[----:B------:R-:W5:Y:S01]  /*29390*/  LDL.LU R25, [R1+0x5c] ;  /* 0x00005c0001197983 */ /* 0x000f620000300800 */
[----:B------:R-:W-:-:S03]  /*293a0*/  IMAD.WIDE R10, R13, 0x2, R2 ;  /* 0x000000020d0a7825 */ /* 0x000fc600078e0202 */
[----:B------:R0:W-:Y:S01]  /*293b0*/  @P2 STG.E.U16 [R8.64], R0 ;  /* 0x0000000008002986 */ /* 0x0001e2000c101506 */
[C---:B------:R-:W-:Y:S02]  /*293c0*/  ISETP.LT.AND P4, PT, R20.reuse, c[0x0][0x178], !P3 ;  /* 0x00005e0014007a0c */ /* 0x040fe40005f81270 */
[C---:B------:R-:W-:Y:S02]  /*293d0*/  ISETP.LT.AND P2, PT, R20.reuse, c[0x0][0x178], !P6 ;  /* 0x00005e0014007a0c */ /* 0x040fe40007741270 */
[C---:B------:R-:W-:Y:S02]  /*293e0*/  ISETP.LT.AND P0, PT, R27.reuse, c[0x0][0x178], !P0 ;  /* 0x00005e001b007a0c */ /* 0x040fe40004701270 */
[C---:B------:R-:W-:Y:S02]  /*293f0*/  ISETP.LT.AND P3, PT, R27.reuse, c[0x0][0x178], !P3 ;  /* 0x00005e001b007a0c */ /* 0x040fe40005f61270 */
[----:B------:R-:W-:Y:S01]  /*29400*/  ISETP.LT.AND P6, PT, R27, c[0x0][0x178], !P6 ;  /* 0x00005e001b007a0c */ /* 0x000fe200077c1270 */
[----:B---3--:R3:W-:Y:S01]  /*29410*/  @P5 STG.E.U16 [R10.64], R24 ;  /* 0x000000180a005986 */ /* 0x0087e2000c101506 */
[----:B------:R-:W-:-:S02]  /*29420*/  ISETP.LT.AND P5, PT, R20, c[0x0][0x178], !P1 ;  /* 0x00005e0014007a0c */ /* 0x000fc40004fa1270 */
[----:B------:R-:W-:Y:S02]  /*29430*/  ISETP.LT.AND P1, PT, R27, c[0x0][0x178], !P1 ;  /* 0x00005e001b007a0c */ /* 0x000fe40004f21270 */
[----:B------:R-:W5:Y:S01]  /*29440*/  LDL.LU R27, [R1+0xc94] ;  /* 0x000c9400011b7983 */ /* 0x000f620000300800 */
[C---:B------:R-:W-:Y:S01]  /*29450*/  IADD3 R15, R13.reuse, c[0x0][0x198], RZ ;  /* 0x000066000d0f7a10 */ /* 0x040fe20007ffe0ff */
[----:B-1----:R-:W-:-:S03]  /*29460*/  IMAD.WIDE R4, R13, 0x2, R28 ;  /* 0x000000020d047825 */ /* 0x002fc600078e021c */
[C---:B------:R-:W-:Y:S01]  /*29470*/  IADD3 R17, R15.reuse, c[0x0][0x198], RZ ;  /* 0x000066000f117a10 */ /* 0x040fe20007ffe0ff */
[----:B--2---:R-:W-:Y:S01]  /*29480*/  IMAD.WIDE R6, R15, 0x2, R2 ;  /* 0x000000020f067825 */ /* 0x004fe200078e0202 */
[----:B0-----:R-:W-:Y:S02]  /*29490*/  PRMT R0, R24, 0x7632, R0 ;  /* 0x0000763218007816 */ /* 0x001fe40000000000 */
[----:B------:R-:W-:Y:S01]  /*294a0*/  IADD3 R19, R17, c[0x0][0x198], RZ ;  /* 0x0000660011137a10 */ /* 0x000fe20007ffe0ff */
[----:B------:R-:W-:-:S04]  /*294b0*/  IMAD.WIDE R8, R15, 0x2, R28 ;  /* 0x000000020f087825 */ /* 0x000fc800078e021c */
[----:B---3--:R-:W-:-:S04]  /*294c0*/  IMAD.WIDE R10, R17, 0x2, R2 ;  /* 0x00000002110a7825 */ /* 0x008fc800078e0202 */
[----:B------:R-:W-:-:S04]  /*294d0*/  IMAD.WIDE R12, R17, 0x2, R28 ;  /* 0x00000002110c7825 */ /* 0x000fc800078e021c */
[----:B------:R-:W-:-:S04]  /*294e0*/  IMAD.WIDE R2, R19, 0x2, R2 ;  /* 0x0000000213027825 */ /* 0x000fc800078e0202 */
[----:B------:R-:W-:Y:S01]  /*294f0*/  IMAD.WIDE R28, R19, 0x2, R28 ;  /* 0x00000002131c7825 */ /* 0x000fe200078e021c */
[----:B----4-:R-:W-:Y:S01]  /*29500*/  PRMT R14, R23, 0x7632, R14 ;  /* 0x00007632170e7816 */ /* 0x010fe2000000000e */
[----:B------:R5:W-:Y:S04]  /*29510*/  @P0 STG.E.U16 [R4.64], R23 ;  /* 0x0000001704000986 */ /* 0x000be8000c101506 */
[----:B------:R0:W-:Y:S04]  /*29520*/  @P5 STG.E.U16 [R6.64], R0 ;  /* 0x0000000006005986 */ /* 0x0001e8000c101506 */
[----:B------:R0:W-:Y:S01]  /*29530*/  @P1 STG.E.U16 [R8.64], R14 ;  /* 0x0000000e08001986 */ /* 0x0001e2000c101506 */
[----:B-----5:R-:W-:-:S03]  /*29540*/  PRMT R5, R25, 0x7632, R5 ;  /* 0x0000763219057816 */ /* 0x020fc60000000005 */
[----:B------:R0:W-:Y:S04]  /*29550*/  @P4 STG.E.U16 [R10.64], R25 ;  /* 0x000000190a004986 */ /* 0x0001e8000c101506 */
[----:B------:R0:W-:Y:S04]  /*29560*/  @P3 STG.E.U16 [R12.64], R27 ;  /* 0x0000001b0c003986 */ /* 0x0001e8000c101506 */
[----:B------:R0:W-:Y:S01]  /*29570*/  @P2 STG.E.U16 [R2.64], R5 ;  /* 0x0000000502002986 */ /* 0x0001e2000c101506 */
[----:B------:R-:W-:Y:S05]  /*29580*/  @!P6 EXIT ;  /* 0x000000000000e94d */ /* 0x000fea0003800000 */
[----:B0-----:R-:W-:-:S05]  /*29590*/  PRMT R14, R27, 0x7632, R14 ;  /* 0x000076321b0e7816 */ /* 0x001fca000000000e */
[----:B------:R-:W-:Y:S01]  /*295a0*/  STG.E.U16 [R28.64], R14 ;  /* 0x0000000e1c007986 */ /* 0x000fe2000c101506 */
[----:B------:R-:W-:Y:S05]  /*295b0*/  EXIT ;  /* 0x000000000000794d */ /* 0x000fea0003800000 */
.L_x_4:
[----:B------:R-:W-:-:S00]  /*295c0*/  BRA `(.L_x_4) ;  /* 0xfffffff000007947 */ /* 0x000fc0000383ffff */
[----:B------:R-:W-:-:S00]  /*295d0*/  NOP ;  /* 0x0000000000007918 */ /* 0x000fc00000000000 */
        /* <DEDUP_REMOVED lines=10> */
.L_x_5:


//--------------------- .nv.shared.matmul_kernel  --------------------------
	.section	.nv.shared.matmul_kernel,"aw",@nobits
	.sectionflags	@""
	.align	16
